def matmul_kernel(
    a_ptr,
    b_ptr,
    c_ptr,
    M,
    N,
    K,
    stride_am,
    stride_ak,
    stride_bk,
    stride_bn,
    stride_cm,
    stride_cn,
    BLOCK_M: tl.constexpr,
    BLOCK_N: tl.constexpr,
    BLOCK_K: tl.constexpr,
    GROUP_M: tl.constexpr,
):
    pid = tl.program_id(axis=0)
    num_pid_m = tl.cdiv(M, BLOCK_M)
    num_pid_n = tl.cdiv(N, BLOCK_N)
    num_pid_in_group = GROUP_M * num_pid_n
    group_id = pid // num_pid_in_group
    first_pid_m = group_id * GROUP_M
    group_size_m = min(num_pid_m - first_pid_m, GROUP_M)
    pid_m = first_pid_m + ((pid % num_pid_in_group) % group_size_m)
    pid_n = (pid % num_pid_in_group) // group_size_m

    offs_am = (pid_m * BLOCK_M + tl.arange(0, BLOCK_M)) % M
    offs_bn = (pid_n * BLOCK_N + tl.arange(0, BLOCK_N)) % N
    offs_k = tl.arange(0, BLOCK_K)
    a_ptrs = a_ptr + offs_am[:, None] * stride_am + offs_k[None, :] * stride_ak
    b_ptrs = b_ptr + offs_k[:, None] * stride_bk + offs_bn[None, :] * stride_bn

    acc = tl.zeros((BLOCK_M, BLOCK_N), dtype=tl.float32)
    for kk in range(0, tl.cdiv(K, BLOCK_K)):
        a = tl.load(a_ptrs, mask=offs_k[None, :] < K - kk * BLOCK_K, other=0.0)
        b = tl.load(b_ptrs, mask=offs_k[:, None] < K - kk * BLOCK_K, other=0.0)
        acc = tl.dot(a, b, acc)
        a_ptrs += BLOCK_K * stride_ak
        b_ptrs += BLOCK_K * stride_bk

    c = acc.to(c_ptr.dtype.element_ty)
    offs_cm = pid_m * BLOCK_M + tl.arange(0, BLOCK_M)
    offs_cn = pid_n * BLOCK_N + tl.arange(0, BLOCK_N)
    c_ptrs = c_ptr + offs_cm[:, None] * stride_cm + offs_cn[None, :] * stride_cn
    mask = (offs_cm[:, None] < M) & (offs_cn[None, :] < N)
    tl.store(c_ptrs, c, mask=mask)

# config = {"BLOCK_K": 128, "BLOCK_M": 128, "BLOCK_N": 128, "GROUP_M": 4, "arch": "sm_100", "dtype": "fp32", "num_ctas": 1, "num_stages": 3, "num_warps": 4}
# arch = sm_100


// ===== COMPILED SASS (sm_100a) =====

	.target	sm_100a

	.elftype	@"ET_EXEC"


//--------------------- .note.nv.tkinfo           --------------------------
	.section	.note.nv.tkinfo,"",@"SHT_NOTE"
	.sectionflags	@"SHF_NOTE_NV_TKINFO"
	.tkinfo
        /*0018*/ 	.word	0x00000081
        /*0030*/ 	.string	""
        /*0030*/ 	.string	"ptxas-blackwell"
        /*0030*/ 	.string	"Cuda compilation tools, release 12.9, V12.9.86"
        /*0030*/ 	.string	"Build cuda_12.9.r12.9/compiler.36037853_0"
        /*0030*/ 	.string	"-v  -suppress-debug-info  -lineinfo  -arch sm_100a "



//--------------------- .note.nv.cuver            --------------------------
	.section	.note.nv.cuver,"",@"SHT_NOTE"
	.sectionflags	@"SHF_NOTE_NV_CUVER"
        /*0018*/ 	.short	0x0001
        /*001a*/ 	.short	0x0064
        /*001c*/ 	.short	0x0001
        /*001e*/ 	.short	0x0000
        /*0020*/ 	.short	0x0001
        /*0022*/ 	.short	0x0000


//--------------------- .nv.info                  --------------------------
	.section	.nv.info,"",@"SHT_CUDA_INFO"
	.align	4


	//----- nvinfo : EIATTR_REGCOUNT
	.align		4
        /*0000*/ 	.byte	0x04, 0x2f
        /*0002*/ 	.short	(.L_4 - .L_3)
	.align		4
.L_3:
        /*0004*/ 	.word	index@(matmul_kernel)
        /*0008*/ 	.word	0x000000ff


	//----- nvinfo : EIATTR_FRAME_SIZE
	.align		4
.L_4:
        /*000c*/ 	.byte	0x04, 0x11
        /*000e*/ 	.short	(.L_6 - .L_5)
	.align		4
.L_5:
        /*0010*/ 	.word	index@($__internal_2_$__cuda_sm10x_tcgen05_guardrail_trap_unallocated_columns_being_dealloced)
        /*0014*/ 	.word	0x00000ce8


	//----- nvinfo : EIATTR_FRAME_SIZE
	.align		4
.L_6:
        /*0018*/ 	.byte	0x04, 0x11
        /*001a*/ 	.short	(.L_8 - .L_7)
	.align		4
.L_7:
        /*001c*/ 	.word	index@($__internal_1_$__cuda_sm10x_tcgen05_guardrail_trap_phase_invalid_during_alloc)
        /*0020*/ 	.word	0x00000ce8


	//----- nvinfo : EIATTR_FRAME_SIZE
	.align		4
.L_8:
        /*0024*/ 	.byte	0x04, 0x11
        /*0026*/ 	.short	(.L_10 - .L_9)
	.align		4
.L_9:
        /*0028*/ 	.word	index@($__internal_0_$__cuda_sm10x_tcgen05_guardrail_trap_col_being_dealloced_not_returned_by_alloc)
        /*002c*/ 	.word	0x00000ce8


	//----- nvinfo : EIATTR_FRAME_SIZE
	.align		4
.L_10:
        /*0030*/ 	.byte	0x04, 0x11
        /*0032*/ 	.short	(.L_12 - .L_11)
	.align		4
.L_11:
        /*0034*/ 	.word	index@(matmul_kernel)
        /*0038*/ 	.word	0x00000ce8


	//----- nvinfo : EIATTR_MIN_STACK_SIZE
	.align		4
.L_12:
        /*003c*/ 	.byte	0x04, 0x12
        /*003e*/ 	.short	(.L_14 - .L_13)
	.align		4
.L_13:
        /*0040*/ 	.word	index@(matmul_kernel)
        /*0044*/ 	.word	0x00000ce8
.L_14:


//--------------------- .nv.info.matmul_kernel    --------------------------
	.section	.nv.info.matmul_kernel,"",@"SHT_CUDA_INFO"
	.sectionflags	@""
	.align	4


	//----- nvinfo : EIATTR_CUDA_API_VERSION
	.align		4
        /*0000*/ 	.byte	0x04, 0x37
        /*0002*/ 	.short	(.L_16 - .L_15)
.L_15:
        /*0004*/ 	.word	0x00000081


	//----- nvinfo : EIATTR_KPARAM_INFO
	.align		4
.L_16:
        /*0008*/ 	.byte	0x04, 0x17
        /*000a*/ 	.short	(.L_18 - .L_17)
.L_17:
        /*000c*/ 	.word	0x00000000
        /*0010*/ 	.short	0x000d
        /*0012*/ 	.short	0x0048
        /*0014*/ 	.byte	0x00, 0xf4, 0x21, 0x00


	//----- nvinfo : EIATTR_KPARAM_INFO
	.align		4
.L_18:
        /*0018*/ 	.byte	0x04, 0x17
        /*001a*/ 	.short	(.L_20 - .L_19)
.L_19:
        /*001c*/ 	.word	0x00000000
        /*0020*/ 	.short	0x000c
        /*0022*/ 	.short	0x0040
        /*0024*/ 	.byte	0x00, 0xf4, 0x21, 0x00


	//----- nvinfo : EIATTR_KPARAM_INFO
	.align		4
.L_20:
        /*0028*/ 	.byte	0x04, 0x17
        /*002a*/ 	.short	(.L_22 - .L_21)
.L_21:
        /*002c*/ 	.word	0x00000000
        /*0030*/ 	.short	0x000b
        /*0032*/ 	.short	0x0038
        /*0034*/ 	.byte	0x00, 0xf0, 0x11, 0x00


	//----- nvinfo : EIATTR_KPARAM_INFO
	.align		4
.L_22:
        /*0038*/ 	.byte	0x04, 0x17
        /*003a*/ 	.short	(.L_24 - .L_23)
.L_23:
        /*003c*/ 	.word	0x00000000
        /*0040*/ 	.short	0x000a
        /*0042*/ 	.short	0x0034
        /*0044*/ 	.byte	0x00, 0xf0, 0x11, 0x00


	//----- nvinfo : EIATTR_KPARAM_INFO
	.align		4
.L_24:
        /*0048*/ 	.byte	0x04, 0x17
        /*004a*/ 	.short	(.L_26 - .L_25)
.L_25:
        /*004c*/ 	.word	0x00000000
        /*0050*/ 	.short	0x0009
        /*0052*/ 	.short	0x0030
        /*0054*/ 	.byte	0x00, 0xf0, 0x11, 0x00


	//----- nvinfo : EIATTR_KPARAM_INFO
	.align		4
.L_26:
        /*0058*/ 	.byte	0x04, 0x17
        /*005a*/ 	.short	(.L_28 - .L_27)
.L_27:
        /*005c*/ 	.word	0x00000000
        /*0060*/ 	.short	0x0008
        /*0062*/ 	.short	0x002c
        /*0064*/ 	.byte	0x00, 0xf0, 0x11, 0x00


	//----- nvinfo : EIATTR_KPARAM_INFO
	.align		4
.L_28:
        /*0068*/ 	.byte	0x04, 0x17
        /*006a*/ 	.short	(.L_30 - .L_29)
.L_29:
        /*006c*/ 	.word	0x00000000
        /*0070*/ 	.short	0x0007
        /*0072*/ 	.short	0x0028
        /*0074*/ 	.byte	0x00, 0xf0, 0x11, 0x00


	//----- nvinfo : EIATTR_KPARAM_INFO
	.align		4
.L_30:
        /*0078*/ 	.byte	0x04, 0x17
        /*007a*/ 	.short	(.L_32 - .L_31)
.L_31:
        /*007c*/ 	.word	0x00000000
        /*0080*/ 	.short	0x0006
        /*0082*/ 	.short	0x0024
        /*0084*/ 	.byte	0x00, 0xf0, 0x11, 0x00


	//----- nvinfo : EIATTR_KPARAM_INFO
	.align		4
.L_32:
        /*0088*/ 	.byte	0x04, 0x17
        /*008a*/ 	.short	(.L_34 - .L_33)
.L_33:
        /*008c*/ 	.word	0x00000000
        /*0090*/ 	.short	0x0005
        /*0092*/ 	.short	0x0020
        /*0094*/ 	.byte	0x00, 0xf0, 0x11, 0x00


	//----- nvinfo : EIATTR_KPARAM_INFO
	.align		4
.L_34:
        /*0098*/ 	.byte	0x04, 0x17
        /*009a*/ 	.short	(.L_36 - .L_35)
.L_35:
        /*009c*/ 	.word	0x00000000
        /*00a0*/ 	.short	0x0004
        /*00a2*/ 	.short	0x001c
        /*00a4*/ 	.byte	0x00, 0xf0, 0x11, 0x00


	//----- nvinfo : EIATTR_KPARAM_INFO
	.align		4
.L_36:
        /*00a8*/ 	.byte	0x04, 0x17
        /*00aa*/ 	.short	(.L_38 - .L_37)
.L_37:
        /*00ac*/ 	.word	0x00000000
        /*00b0*/ 	.short	0x0003
        /*00b2*/ 	.short	0x0018
        /*00b4*/ 	.byte	0x00, 0xf0, 0x11, 0x00


	//----- nvinfo : EIATTR_KPARAM_INFO
	.align		4
.L_38:
        /*00b8*/ 	.byte	0x04, 0x17
        /*00ba*/ 	.short	(.L_40 - .L_39)
.L_39:
        /*00bc*/ 	.word	0x00000000
        /*00c0*/ 	.short	0x0002
        /*00c2*/ 	.short	0x0010
        /*00c4*/ 	.byte	0x00, 0xf4, 0x21, 0x00


	//----- nvinfo : EIATTR_KPARAM_INFO
	.align		4
.L_40:
        /*00c8*/ 	.byte	0x04, 0x17
        /*00ca*/ 	.short	(.L_42 - .L_41)
.L_41:
        /*00cc*/ 	.word	0x00000000
        /*00d0*/ 	.short	0x0001
        /*00d2*/ 	.short	0x0008
        /*00d4*/ 	.byte	0x00, 0xf4, 0x21, 0x00


	//----- nvinfo : EIATTR_KPARAM_INFO
	.align		4
.L_42:
        /*00d8*/ 	.byte	0x04, 0x17
        /*00da*/ 	.short	(.L_44 - .L_43)
.L_43:
        /*00dc*/ 	.word	0x00000000
        /*00e0*/ 	.short	0x0000
        /*00e2*/ 	.short	0x0000
        /*00e4*/ 	.byte	0x00, 0xf4, 0x21, 0x00


	//----- nvinfo : EIATTR_AT_ENTRY_FRAGMENTS
	.align		4
.L_44:
        /*00e8*/ 	.byte	0x04, 0x4f
        /*00ea*/ 	.short	(.L_46 - .L_45)


	//   ....[0]....
.L_45:
        /*00ec*/ 	.word	0x00000004


	//----- nvinfo : EIATTR_RESERVED_SMEM_USED
	.align		4
.L_46:
        /*00f0*/ 	.byte	0x01, 0x41
	.zero		2


	//----- nvinfo : EIATTR_SPARSE_MMA_MASK
	.align		4
        /*00f4*/ 	.byte	0x03, 0x50
        /*00f6*/ 	.short	0x0000


	//----- nvinfo : EIATTR_TCGEN05_1CTA_USED
	.align		4
        /*00f8*/ 	.byte	0x01, 0x51
	.zero		2


	//----- nvinfo : EIATTR_MAXREG_COUNT
	.align		4
        /*00fc*/ 	.byte	0x03, 0x1b
        /*00fe*/ 	.short	0x00ff


	//----- nvinfo : EIATTR_NUM_BARRIERS
	.align		4
        /*0100*/ 	.byte	0x02, 0x4c
        /*0102*/ 	.byte	0x01
	.zero		1


	//----- nvinfo : EIATTR_ANNOTATIONS
	.align		4
        /*0104*/ 	.byte	0x04, 0x55
        /*0106*/ 	.short	(.L_48 - .L_47)


	//   ....[0]....
.L_47:
        /*0108*/ 	.word	0x00000001
        /*010c*/ 	.byte	0x10, 0x09, 0x00, 0x00, 0x01, 0x00, 0x00, 0x00, 0x90, 0x09, 0x00, 0x00, 0x01, 0x00, 0x00, 0x00
        /* <DEDUP_REMOVED lines=1399> */
        /*588c*/ 	.byte	0xa0, 0xbc, 0x02, 0x00, 0x01, 0x00, 0x00, 0x00, 0xb0, 0xbc, 0x02, 0x00


	//----- nvinfo : EIATTR_INT_WARP_WIDE_INSTR_OFFSETS
	.align		4
.L_48:
        /*5898*/ 	.byte	0x04, 0x31
        /*589a*/ 	.short	(.L_50 - .L_49)


	//   ....[0]....
.L_49:
        /*589c*/ 	.word	0x0000b450


	//   ....[1]....
        /*58a0*/ 	.word	0x0000b520


	//   ....[2]....
        /*58a4*/ 	.word	0x0000b590


	//   ....[3]....
        /*58a8*/ 	.word	0x0002c1a0


	//   ....[4]....
        /*58ac*/ 	.word	0x0002c1f0


	//----- nvinfo : EIATTR_COOP_GROUP_MASK_REGIDS
	.align		4
.L_50:
        /*58b0*/ 	.byte	0x04, 0x29
        /*58b2*/ 	.short	(.L_52 - .L_51)


	//   ....[0]....
.L_51:
        /*58b4*/ 	.word	0xffffffff


	//   ....[1]....
        /*58b8*/ 	.word	0xffffffff


	//   ....[2]....
        /*58bc*/ 	.word	0xffffffff


	//   ....[3]....
        /*58c0*/ 	.word	0xffffffff


	//----- nvinfo : EIATTR_COOP_GROUP_INSTR_OFFSETS
	.align		4
.L_52:
        /*58c4*/ 	.byte	0x04, 0x28
        /*58c6*/ 	.short	(.L_54 - .L_53)


	//   ....[0]....
.L_53:
        /*58c8*/ 	.word	0x00000070


	//   ....[1]....
        /*58cc*/ 	.word	0x00000330


	//   ....[2]....
        /*58d0*/ 	.word	0x0002c030


	//   ....[3]....
        /*58d4*/ 	.word	0x0002c2a0


	//----- nvinfo : EIATTR_VRC_CTA_INIT_COUNT
	.align		4
.L_54:
        /*58d8*/ 	.byte	0x02, 0x4a
        /*58da*/ 	.byte	0x80
	.zero		1


	//----- nvinfo : EIATTR_MBARRIER_INSTR_OFFSETS
	.align		4
        /*58dc*/ 	.byte	0x04, 0x39
        /*58de*/ 	.short	(.L_56 - .L_55)


	//   ....[0]....
.L_55:
        /*58e0*/ 	.word	0x0000b5e0
        /*58e4*/ 	.word	0x000000ff
        /*58e8*/ 	.word	0x00000000
        /*58ec*/ 	.short	0x0100
        /*58ee*/ 	.byte	0x04
	.zero		1


	//   ....[1]....
        /*58f0*/ 	.word	0x0000b640
        /*58f4*/ 	.word	0x000000ff
        /*58f8*/ 	.word	0x00050008
        /*58fc*/ 	.short	0x0100
        /*58fe*/ 	.byte	0x09
	.zero		1


	//   ....[2]....
        /*5900*/ 	.word	0x0001da60
        /*5904*/ 	.word	0x000000ff
        /*5908*/ 	.word	0x00000000
        /*590c*/ 	.short	0x010a
        /*590e*/ 	.byte	0x04
	.zero		1


	//   ....[3]....
        /*5910*/ 	.word	0x000288f0
        /*5914*/ 	.word	0x000000ff
        /*5918*/ 	.word	0x00000000
        /*591c*/ 	.short	0x010a
        /*591e*/ 	.byte	0x04
	.zero		1


	//   ....[4]....
        /*5920*/ 	.word	0x00028a00
        /*5924*/ 	.word	0x000000ff
        /*5928*/ 	.word	0x00050000
        /*592c*/ 	.short	0x0108
        /*592e*/ 	.byte	0x09
	.zero		1


	//   ....[5]....
        /*5930*/ 	.word	0x00028b40
        /*5934*/ 	.word	0x000000ff
        /*5938*/ 	.word	0x00050008
        /*593c*/ 	.short	0x0108
        /*593e*/ 	.byte	0x09
	.zero		1


	//   ....[6]....
        /*5940*/ 	.word	0x0002c2c0
        /*5944*/ 	.word	0x000000ff
        /*5948*/ 	.word	0x00000000
        /*594c*/ 	.short	0x010a
        /*594e*/ 	.byte	0x04
	.zero		1


	//   ....[7]....
        /*5950*/ 	.word	0x0002c2f0
        /*5954*/ 	.word	0x000000ff
        /*5958*/ 	.word	0x00000000
        /*595c*/ 	.short	0x010a
        /*595e*/ 	.byte	0x04
	.zero		1


	//----- nvinfo : EIATTR_NUM_MBARRIERS
	.align		4
.L_56:
        /*5960*/ 	.byte	0x03, 0x38
        /*5962*/ 	.short	0x0002


	//----- nvinfo : EIATTR_EXIT_INSTR_OFFSETS
	.align		4
        /*5964*/ 	.byte	0x04, 0x1c
        /*5966*/ 	.short	(.L_58 - .L_57)


	//   ....[0]....
.L_57:
        /*5968*/ 	.word	0x0002c2b0


	//----- nvinfo : EIATTR_REQNTID
	.align		4
.L_58:
        /*596c*/ 	.byte	0x04, 0x10
        /*596e*/ 	.short	(.L_60 - .L_59)
.L_59:
        /*5970*/ 	.word	0x00000080
        /*5974*/ 	.word	0x00000001
        /*5978*/ 	.word	0x00000001


	//----- nvinfo : EIATTR_CRS_STACK_SIZE
	.align		4
.L_60:
        /*597c*/ 	.byte	0x04, 0x1e
        /*597e*/ 	.short	(.L_62 - .L_61)
.L_61:
        /*5980*/ 	.word	0x00000000


	//----- nvinfo : EIATTR_CBANK_PARAM_SIZE
	.align		4
.L_62:
        /*5984*/ 	.byte	0x03, 0x19
        /*5986*/ 	.short	0x0050


	//----- nvinfo : EIATTR_PARAM_CBANK
	.align		4
        /*5988*/ 	.byte	0x04, 0x0a
        /*598a*/ 	.short	(.L_64 - .L_63)
	.align		4
.L_63:
        /*598c*/ 	.word	index@(.nv.constant0.matmul_kernel)
        /*5990*/ 	.short	0x0380
        /*5992*/ 	.short	0x0050


	//----- nvinfo : EIATTR_SW_WAR
	.align		4
.L_64:
        /*5994*/ 	.byte	0x04, 0x36
        /*5996*/ 	.short	(.L_66 - .L_65)
.L_65:
        /*5998*/ 	.word	0x00000008
.L_66:


//--------------------- .nv.compat                --------------------------
	.section	.nv.compat,"",@"SHT_CUDA_COMPAT_INFO"
	.align	4
        /*0000*/ 	.byte	0x02, 0x02, 0x02, 0x00, 0x02, 0x05, 0x05, 0x00, 0x02, 0x03, 0x00, 0x00, 0x02, 0x06, 0x01, 0x00


//--------------------- .nv.callgraph             --------------------------
	.section	.nv.callgraph,"",@"SHT_CUDA_CALLGRAPH"
	.align	4
	.sectionentsize	8
	.align		4
        /*0000*/ 	.word	0x00000000
	.align		4
        /*0004*/ 	.word	0xffffffff
	.align		4
        /*0008*/ 	.word	0x00000000
	.align		4
        /*000c*/ 	.word	0xfffffffe
	.align		4
        /*0010*/ 	.word	0x00000000
	.align		4
        /*0014*/ 	.word	0xfffffffd
	.align		4
        /*0018*/ 	.word	0x00000000
	.align		4
        /*001c*/ 	.word	0xfffffffc


//--------------------- .text.matmul_kernel       --------------------------
	.section	.text.matmul_kernel,"ax",@progbits
	.align	128
        .global         matmul_kernel
        .type           matmul_kernel,@function
        .size           matmul_kernel,(.L_x_21 - matmul_kernel)
        .other          matmul_kernel,@"STO_CUDA_ENTRY STV_DEFAULT"
matmul_kernel:
.text.matmul_kernel:
[----:B------:R-:W1:Y:S01]  /*0000*/  LDC R1, c[0x0][0x37c] ;  /* 0x0000df00ff017b82 */ /* 0x000e620000000800 */
[----:B------:R-:W2:Y:S01]  /*0010*/  S2R R247, SR_TID.X ;  /* 0x0000000000f77919 */ /* 0x000ea20000002100 */
[----:B-1----:R-:W-:Y:S01]  /*0020*/  VIADD R1, R1, 0xfffff318 ;  /* 0xfffff31801017836 */ /* 0x002fe20000000000 */
[----:B--2---:R-:W-:-:S13]  /*0030*/  ISETP.GE.U32.AND P0, PT, R247, 0x20, PT ;  /* 0x00000020f700780c */ /* 0x004fda0003f06070 */
[----:B------:R-:W-:Y:S02]  /*0040*/  VOTEU.ANY UP0, P0 ;  /* 0x0000000000ff7886 */ /* 0x000fe40000000100 */
[----:B------:R-:W-:Y:S05]  /*0050*/  BRA.U UP0, `(.L_x_0) ;  /* 0x0000000100b87547 */ /* 0x000fea000b800000 */
[----:B------:R-:W1:Y:S01]  /*0060*/  S2UR UR6, SR_CgaCtaId ;  /* 0x00000000000679c3 */ /* 0x000e620000008800 */
[----:B------:R-:W-:Y:S01]  /*0070*/  NOP ;  /* 0x0000000000007918 */ /* 0x000fe20000000000 */
[----:B------:R-:W-:Y:S02]  /*0080*/  UMOV UR4, 0x40 ;  /* 0x0000004000047882 */ /* 0x000fe40000000000 */
[----:B-1----:R-:W-:-:S09]  /*0090*/  ULEA UR4, UR6, UR4, 0x18 ;  /* 0x0000000406047291 */ /* 0x002fd2000f8ec0ff */
[----:B------:R-:W1:Y:S01]  /*00a0*/  LDS.U8 R0, [UR4] ;  /* 0x00000004ff007984 */ /* 0x000e620008000000 */
[----:B------:R-:W-:Y:S02]  /*00b0*/  UMOV UR4, 0x400 ;  /* 0x0000040000047882 */ /* 0x000fe40000000000 */
[----:B------:R-:W-:Y:S01]  /*00c0*/  ULEA UR4, UR6, UR4, 0x18 ;  /* 0x0000000406047291 */ /* 0x000fe2000f8ec0ff */
[----:B-1----:R-:W-:-:S13]  /*00d0*/  ISETP.NE.AND P0, PT, R0, RZ, PT ;  /* 0x000000ff0000720c */ /* 0x002fda0003f05270 */
[----:B------:R-:W-:Y:S05]  /*00e0*/  @P0 BRA `(.L_x_1) ;  /* 0x00000000007c0947 */ /* 0x000fea0003800000 */
[----:B------:R-:W-:-:S13]  /*00f0*/  ELECT P0, URZ, PT ;  /* 0x0000000000ff782f */ /* 0x000fda0003800000 */
[----:B------:R-:W-:Y:S05]  /*0100*/  @!P0 BRA `(.L_x_2) ;  /* 0x0000000000848947 */ /* 0x000fea0003800000 */
[----:B------:R-:W-:Y:S01]  /*0110*/  UMOV UR5, 0x8 ;  /* 0x0000000800057882 */ /* 0x000fe20000000000 */
[----:B------:R-:W-:Y:S02]  /*0120*/  IMAD.MOV.U32 R4, RZ, RZ, 0x1 ;  /* 0x00000001ff047424 */ /* 0x000fe400078e00ff */
[----:B------:R-:W-:Y:S02]  /*0130*/  IMAD.MOV.U32 R5, RZ, RZ, 0xff ;  /* 0x000000ffff057424 */ /* 0x000fe400078e00ff */
[----:B------:R-:W-:Y:S04]  /*0140*/  DEPBAR.LE SB1, 0x36 ;  /* 0x00009d800000791a */ /* 0x000fe80000000000 */
[----:B------:R-:W1:Y:S02]  /*0150*/  UTCATOMSWS.FIND_AND_SET.ALIGN UP1, UR5, UR5 ;  /* 0x00000005000575e3 */ /* 0x000e640008020800 */
[----:B-1----:R-:W-:-:S04]  /*0160*/  PLOP3.LUT P0, PT, PT, PT, UP1, 0x80, 0x8 ;  /* 0x000000000008781c */ /* 0x002fc80003f0f018 */
[----:B------:R-:W-:-:S04]  /*0170*/  SEL R0, RZ, 0xffffffff, !P0 ;  /* 0xffffffffff007807 */ /* 0x000fc80004000000 */
[----:B------:R-:W-:Y:S01]  /*0180*/  ISETP.NE.AND P0, PT, R0, RZ, PT ;  /* 0x000000ff0000720c */ /* 0x000fe20003f05270 */
[----:B------:R-:W-:-:S12]  /*0190*/  IMAD.U32 R0, RZ, RZ, UR5 ;  /* 0x00000005ff007e24 */ /* 0x000fd8000f8e00ff */
[----:B------:R-:W-:Y:S05]  /*01a0*/  @P0 BRA `(.L_x_3) ;  /* 0x0000000000240947 */ /* 0x000fea0003800000 */
.L_x_4:
[----:B------:R-:W-:Y:S05]  /*01b0*/  NANOSLEEP 0x64 ;  /* 0x000000640000795d */ /* 0x000fea0003800000 */
[----:B------:R-:W-:-:S05]  /*01c0*/  UMOV UR5, 0x8 ;  /* 0x0000000800057882 */ /* 0x000fca0000000000 */
[----:B------:R-:W-:Y:S04]  /*01d0*/  DEPBAR.LE SB1, 0x36 ;  /* 0x00009d800000791a */ /* 0x000fe80000000000 */
[----:B------:R-:W1:Y:S02]  /*01e0*/  UTCATOMSWS.FIND_AND_SET.ALIGN UP1, UR5, UR5 ;  /* 0x00000005000575e3 */ /* 0x000e640008020800 */
[----:B-1----:R-:W-:-:S04]  /*01f0*/  PLOP3.LUT P0, PT, PT, PT, UP1, 0x80, 0x8 ;  /* 0x000000000008781c */ /* 0x002fc80003f0f018 */
[----:B------:R-:W-:-:S04]  /*0200*/  SEL R0, RZ, 0xffffffff, !P0 ;  /* 0xffffffffff007807 */ /* 0x000fc80004000000 */
[----:B------:R-:W-:Y:S01]  /*0210*/  ISETP.NE.AND P0, PT, R0, RZ, PT ;  /* 0x000000ff0000720c */ /* 0x000fe20003f05270 */
[----:B------:R-:W-:-:S12]  /*0220*/  IMAD.U32 R0, RZ, RZ, UR5 ;  /* 0x00000005ff007e24 */ /* 0x000fd8000f8e00ff */
[----:B------:R-:W-:Y:S05]  /*0230*/  @!P0 BRA `(.L_x_4) ;  /* 0xfffffffc00dc8947 */ /* 0x000fea000383ffff */
.L_x_3:
[C---:B------:R-:W-:Y:S01]  /*0240*/  VIADD R3, R0.reuse, 0x10 ;  /* 0x0000001000037836 */ /* 0x040fe20000000000 */
[----:B------:R-:W-:Y:S01]  /*0250*/  UMOV UR5, 0x50 ;  /* 0x0000005000057882 */ /* 0x000fe20000000000 */
[----:B------:R-:W-:Y:S01]  /*0260*/  SHF.L.U32 R2, R5, R0, RZ ;  /* 0x0000000005027219 */ /* 0x000fe200000006ff */
[----:B------:R-:W-:Y:S01]  /*0270*/  ULEA UR5, UR6, UR5, 0x18 ;  /* 0x0000000506057291 */ /* 0x000fe2000f8ec0ff */
[----:B------:R-:W-:Y:S01]  /*0280*/  IMAD.SHL.U32 R0, R0, 0x20, RZ ;  /* 0x0000002000007824 */ /* 0x000fe200078e00ff */
[----:B------:R-:W-:-:S04]  /*0290*/  SHF.L.U32 R3, R4, R3, RZ ;  /* 0x0000000304037219 */ /* 0x000fc800000006ff */
[----:B------:R-:W-:-:S05]  /*02a0*/  LOP3.LUT R2, R3, R2, RZ, 0xfc, !PT ;  /* 0x0000000203027212 */ /* 0x000fca00078efcff */
[----:B------:R1:W-:Y:S04]  /*02b0*/  ATOMS.OR RZ, [UR5], R2 ;  /* 0x00000002ffff798c */ /* 0x0003e8000b000005 */
[----:B------:R1:W-:Y:S01]  /*02c0*/  STS [UR4], R0 ;  /* 0x00000000ff007988 */ /* 0x0003e20008000804 */
[----:B------:R-:W-:Y:S05]  /*02d0*/  BRA `(.L_x_2) ;  /* 0x0000000000107947 */ /* 0x000fea0003800000 */
.L_x_1:
[----:B------:R-:W-:Y:S01]  /*02e0*/  IMAD.MOV.U32 R0, RZ, RZ, -0x1 ;  /* 0xffffffffff007424 */ /* 0x000fe200078e00ff */
[----:B------:R-:W-:-:S04]  /*02f0*/  MOV R2, 0x320 ;  /* 0x0000032000027802 */ /* 0x000fc80000000f00 */
[----:B------:R1:W-:Y:S03]  /*0300*/  STS [UR4], R0 ;  /* 0x00000000ff007988 */ /* 0x0003e60008000804 */
[----:B-1----:R-:W-:Y:S05]  /*0310*/  CALL.REL.NOINC `($__internal_1_$__cuda_sm10x_tcgen05_guardrail_trap_phase_invalid_during_alloc) ;  /* 0x000002c0000c7944 */ /* 0x002fea0003c00000 */
.L_x_2:
[----:B------:R-:W-:Y:S05]  /*0320*/  WARPSYNC.ALL ;  /* 0x0000000000007948 */ /* 0x000fea0003800000 */
[----:B------:R-:W-:Y:S01]  /*0330*/  NOP ;  /* 0x0000000000007918 */ /* 0x000fe20000000000 */
.L_x_0:
[----:B------:R-:W2:Y:S01]  /*0340*/  LDC.64 R20, c[0x0][0x398] ;  /* 0x0000e600ff147b82 */ /* 0x000ea20000000a00 */
[----:B------:R-:W3:Y:S01]  /*0350*/  S2R R5, SR_CTAID.X ;  /* 0x0000000000057919 */ /* 0x000ee20000002500 */
[----:B------:R-:W-:Y:S01]  /*0360*/  LOP3.LUT R133, R247, 0x7f, RZ, 0xc0, !PT ;  /* 0x0000007ff7857812 */ /* 0x000fe200078ec0ff */
[----:B------:R-:W-:Y:S01]  /*0370*/  UMOV UR9, 0x400 ;  /* 0x0000040000097882 */ /* 0x000fe20000000000 */
[----:B------:R-:W4:Y:S04]  /*0380*/  LDCU UR6, c[0x0][0x3b0] ;  /* 0x00007600ff0677ac */ /* 0x000f280008000800 */
[----:B------:R-:W5:Y:S01]  /*0390*/  S2UR UR5, SR_CgaCtaId ;  /* 0x00000000000579c3 */ /* 0x000f620000008800 */
[----:B------:R-:W1:Y:S01]  /*03a0*/  LDCU.128 UR12, c[0x0][0x380] ;  /* 0x00007000ff0c77ac */ /* 0x000e620008000c00 */
[----:B------:R-:W1:Y:S02]  /*03b0*/  LDCU UR4, c[0x0][0x3a4] ;  /* 0x00007480ff0477ac */ /* 0x000e640008000800 */
[----:B-12---:R-:W-:-:S05]  /*03c0*/  VIADD R0, R21, 0x7f ;  /* 0x0000007f15007836 */ /* 0x006fca0000000000 */
[----:B------:R-:W-:Y:S01]  /*03d0*/  SHF.R.S32.HI R3, RZ, 0x1f, R0 ;  /* 0x0000001fff037819 */ /* 0x000fe20000011400 */
[----:B-----5:R-:W-:-:S03]  /*03e0*/  ULEA UR9, UR5, UR9, 0x18 ;  /* 0x0000000905097291 */ /* 0x020fc6000f8ec0ff */
[----:B------:R-:W-:Y:S02]  /*03f0*/  LEA.HI R3, R3, R0, RZ, 0x7 ;  /* 0x0000000003037211 */ /* 0x000fe400078f38ff */
[----:B---3--:R-:W-:Y:S02]  /*0400*/  IABS R8, R5 ;  /* 0x0000000500087213 */ /* 0x008fe40000000000 */
[----:B------:R-:W-:-:S05]  /*0410*/  SHF.R.S32.HI R3, RZ, 0x7, R3 ;  /* 0x00000007ff037819 */ /* 0x000fca0000011403 */
[----:B------:R-:W-:-:S05]  /*0420*/  IMAD.SHL.U32 R4, R3, 0x4, RZ ;  /* 0x0000000403047824 */ /* 0x000fca00078e00ff */
[-C--:B------:R-:W-:Y:S02]  /*0430*/  IABS R7, R4.reuse ;  /* 0x0000000400077213 */ /* 0x080fe40000000000 */
[----:B------:R-:W-:Y:S02]  /*0440*/  IABS R10, R4 ;  /* 0x00000004000a7213 */ /* 0x000fe40000000000 */
[----:B------:R-:W1:Y:S08]  /*0450*/  I2F.RP R0, R7 ;  /* 0x0000000700007306 */ /* 0x000e700000209400 */
[----:B-1----:R-:W1:Y:S02]  /*0460*/  MUFU.RCP R0, R0 ;  /* 0x0000000000007308 */ /* 0x002e640000001000 */
[----:B-1----:R-:W-:-:S02]  /*0470*/  VIADD R2, R0, 0xffffffe ;  /* 0x0ffffffe00027836 */ /* 0x002fc40000000000 */
[----:B------:R-:W-:-:S04]  /*0480*/  IMAD.MOV R0, RZ, RZ, -R10 ;  /* 0x000000ffff007224 */ /* 0x000fc800078e0a0a */
[----:B------:R1:W2:Y:S02]  /*0490*/  F2I.FTZ.U32.TRUNC.NTZ R3, R2 ;  /* 0x0000000200037305 */ /* 0x0002a4000021f000 */
[----:B-1----:R-:W-:Y:S02]  /*04a0*/  IMAD.MOV.U32 R2, RZ, RZ, RZ ;  /* 0x000000ffff027224 */ /* 0x002fe400078e00ff */
[----:B--2---:R-:W-:-:S04]  /*04b0*/  IMAD.MOV R6, RZ, RZ, -R3 ;  /* 0x000000ffff067224 */ /* 0x004fc800078e0a03 */
[----:B------:R-:W-:Y:S01]  /*04c0*/  IMAD R9, R6, R7, RZ ;  /* 0x0000000706097224 */ /* 0x000fe200078e02ff */
[----:B------:R-:W-:-:S03]  /*04d0*/  MOV R6, R8 ;  /* 0x0000000800067202 */ /* 0x000fc60000000f00 */
[----:B------:R-:W-:-:S06]  /*04e0*/  IMAD.HI.U32 R3, R3, R9, R2 ;  /* 0x0000000903037227 */ /* 0x000fcc00078e0002 */
[----:B------:R-:W-:-:S04]  /*04f0*/  IMAD.HI.U32 R3, R3, R6, RZ ;  /* 0x0000000603037227 */ /* 0x000fc800078e00ff */
[----:B------:R-:W-:Y:S01]  /*0500*/  IMAD R0, R3, R0, R6 ;  /* 0x0000000003007224 */ /* 0x000fe200078e0206 */
[----:B------:R-:W-:Y:S04]  /*0510*/  BAR.SYNC.DEFER_BLOCKING 0x0 ;  /* 0x0000000000007b1d */ /* 0x000fe80000010000 */
[----:B------:R-:W-:-:S13]  /*0520*/  ISETP.GT.U32.AND P1, PT, R7, R0, PT ;  /* 0x000000000700720c */ /* 0x000fda0003f24070 */
[----:B------:R-:W-:Y:S02]  /*0530*/  @!P1 IMAD.IADD R0, R0, 0x1, -R7 ;  /* 0x0000000100009824 */ /* 0x000fe400078e0a07 */
[----:B------:R-:W-:Y:S01]  /*0540*/  @!P1 VIADD R3, R3, 0x1 ;  /* 0x0000000103039836 */ /* 0x000fe20000000000 */
[----:B------:R-:W-:Y:S02]  /*0550*/  ISETP.NE.AND P1, PT, R4, RZ, PT ;  /* 0x000000ff0400720c */ /* 0x000fe40003f25270 */
[----:B------:R-:W-:Y:S02]  /*0560*/  ISETP.GE.U32.AND P0, PT, R0, R7, PT ;  /* 0x000000070000720c */ /* 0x000fe40003f06070 */
[----:B------:R-:W-:-:S04]  /*0570*/  LOP3.LUT R0, R5, R4, RZ, 0x3c, !PT ;  /* 0x0000000405007212 */ /* 0x000fc800078e3cff */
[----:B------:R-:W-:Y:S01]  /*0580*/  ISETP.GE.AND P2, PT, R0, RZ, PT ;  /* 0x000000ff0000720c */ /* 0x000fe20003f46270 */
[----:B------:R-:W-:-:S06]  /*0590*/  VIADD R0, R20, 0x7f ;  /* 0x0000007f14007836 */ /* 0x000fcc0000000000 */
[----:B------:R-:W-:-:S04]  /*05a0*/  @P0 VIADD R3, R3, 0x1 ;  /* 0x0000000103030836 */ /* 0x000fc80000000000 */
[----:B------:R-:W-:Y:S01]  /*05b0*/  IMAD.MOV.U32 R2, RZ, RZ, R3 ;  /* 0x000000ffff027224 */ /* 0x000fe200078e0003 */
[----:B------:R-:W-:-:S03]  /*05c0*/  SHF.R.S32.HI R3, RZ, 0x1f, R0 ;  /* 0x0000001fff037819 */ /* 0x000fc60000011400 */
[----:B------:R-:W-:Y:S01]  /*05d0*/  @!P2 IMAD.MOV R2, RZ, RZ, -R2 ;  /* 0x000000ffff02a224 */ /* 0x000fe200078e0a02 */
[----:B------:R-:W-:Y:S02]  /*05e0*/  @!P1 LOP3.LUT R2, RZ, R4, RZ, 0x33, !PT ;  /* 0x00000004ff029212 */ /* 0x000fe400078e33ff */
[----:B------:R-:W-:-:S03]  /*05f0*/  LEA.HI R3, R3, R0, RZ, 0x7 ;  /* 0x0000000003037211 */ /* 0x000fc600078f38ff */
[----:B------:R-:W-:Y:S02]  /*0600*/  IMAD.SHL.U32 R10, R2, 0x4, RZ ;  /* 0x00000004020a7824 */ /* 0x000fe400078e00ff */
[----:B------:R-:W-:-:S03]  /*0610*/  IMAD.MOV R2, RZ, RZ, -R2 ;  /* 0x000000ffff027224 */ /* 0x000fc600078e0a02 */
[----:B------:R-:W-:Y:S01]  /*0620*/  LEA.HI.SX32 R3, R3, -R10, 0x19 ;  /* 0x8000000a03037211 */ /* 0x000fe200078fcaff */
[----:B------:R-:W-:Y:S02]  /*0630*/  IMAD R12, R4, R2, R5 ;  /* 0x00000002040c7224 */ /* 0x000fe400078e0205 */
[----:B------:R-:W-:Y:S01]  /*0640*/  HFMA2 R2, -RZ, RZ, 0, 0 ;  /* 0x00000000ff027431 */ /* 0x000fe200000001ff */
[----:B------:R-:W-:Y:S02]  /*0650*/  VIMNMX R13, PT, PT, R3, 0x4, PT ;  /* 0x00000004030d7848 */ /* 0x000fe40003fe0100 */
[----:B------:R-:W-:Y:S02]  /*0660*/  IABS R4, R12 ;  /* 0x0000000c00047213 */ /* 0x000fe40000000000 */
[-C--:B------:R-:W-:Y:S02]  /*0670*/  IABS R8, R13.reuse ;  /* 0x0000000d00087213 */ /* 0x080fe40000000000 */
[----:B------:R-:W-:-:S02]  /*0680*/  IABS R6, R13 ;  /* 0x0000000d00067213 */ /* 0x000fc40000000000 */
[----:B------:R-:W1:Y:S08]  /*0690*/  I2F.RP R0, R8 ;  /* 0x0000000800007306 */ /* 0x000e700000209400 */
[----:B-1----:R-:W1:Y:S02]  /*06a0*/  MUFU.RCP R0, R0 ;  /* 0x0000000000007308 */ /* 0x002e640000001000 */
[----:B-1----:R-:W-:Y:S01]  /*06b0*/  VIADD R3, R0, 0xffffffe ;  /* 0x0ffffffe00037836 */ /* 0x002fe20000000000 */
[----:B------:R-:W-:-:S05]  /*06c0*/  IABS R0, R21 ;  /* 0x0000001500007213 */ /* 0x000fca0000000000 */
[----:B------:R-:W1:Y:S02]  /*06d0*/  F2I.FTZ.U32.TRUNC.NTZ R3, R3 ;  /* 0x0000000300037305 */ /* 0x000e64000021f000 */
[----:B-1----:R-:W-:-:S04]  /*06e0*/  IMAD.MOV R7, RZ, RZ, -R3 ;  /* 0x000000ffff077224 */ /* 0x002fc800078e0a03 */
[----:B------:R-:W-:-:S04]  /*06f0*/  IMAD R5, R7, R8, RZ ;  /* 0x0000000807057224 */ /* 0x000fc800078e02ff */
[----:B------:R-:W-:Y:S01]  /*0700*/  IMAD.HI.U32 R2, R3, R5, R2 ;  /* 0x0000000503027227 */ /* 0x000fe200078e0002 */
[----:B------:R-:W-:-:S03]  /*0710*/  IABS R5, R20 ;  /* 0x0000001400057213 */ /* 0x000fc60000000000 */
[----:B------:R-:W-:Y:S02]  /*0720*/  IMAD.MOV.U32 R3, RZ, RZ, R4 ;  /* 0x000000ffff037224 */ /* 0x000fe400078e0004 */
[----:B------:R-:W-:Y:S02]  /*0730*/  IMAD.MOV R4, RZ, RZ, -R6 ;  /* 0x000000ffff047224 */ /* 0x000fe400078e0a06 */
[----:B------:R-:W-:Y:S01]  /*0740*/  IMAD.HI.U32 R2, R2, R3, RZ ;  /* 0x0000000302027227 */ /* 0x000fe200078e00ff */
[----:B------:R-:W1:Y:S03]  /*0750*/  I2F.RP R6, R0 ;  /* 0x0000000000067306 */ /* 0x000e660000209400 */
[----:B------:R-:W-:-:S05]  /*0760*/  IMAD R3, R2, R4, R3 ;  /* 0x0000000402037224 */ /* 0x000fca00078e0203 */
[----:B------:R-:W-:Y:S01]  /*0770*/  ISETP.GT.U32.AND P1, PT, R8, R3, PT ;  /* 0x000000030800720c */ /* 0x000fe20003f24070 */
[----:B------:R-:W2:Y:S08]  /*0780*/  I2F.RP R4, R5 ;  /* 0x0000000500047306 */ /* 0x000eb00000209400 */
[----:B-1----:R-:W1:Y:S04]  /*0790*/  MUFU.RCP R6, R6 ;  /* 0x0000000600067308 */ /* 0x002e680000001000 */
[----:B------:R-:W-:-:S02]  /*07a0*/  @!P1 IMAD.IADD R3, R3, 0x1, -R8 ;  /* 0x0000000103039824 */ /* 0x000fc400078e0a08 */
[----:B------:R-:W-:Y:S01]  /*07b0*/  @!P1 VIADD R2, R2, 0x1 ;  /* 0x0000000102029836 */ /* 0x000fe20000000000 */
[----:B------:R-:W-:Y:S01]  /*07c0*/  ISETP.NE.AND P1, PT, R13, RZ, PT ;  /* 0x000000ff0d00720c */ /* 0x000fe20003f25270 */
[----:B--2---:R-:W2:Y:S01]  /*07d0*/  MUFU.RCP R4, R4 ;  /* 0x0000000400047308 */ /* 0x004ea20000001000 */
[----:B------:R-:W-:Y:S02]  /*07e0*/  ISETP.GE.U32.AND P0, PT, R3, R8, PT ;  /* 0x000000080300720c */ /* 0x000fe40003f06070 */
[----:B------:R-:W-:-:S04]  /*07f0*/  LOP3.LUT R3, R12, R13, RZ, 0x3c, !PT ;  /* 0x0000000d0c037212 */ /* 0x000fc800078e3cff */
[----:B------:R-:W-:Y:S01]  /*0800*/  ISETP.GE.AND P2, PT, R3, RZ, PT ;  /* 0x000000ff0300720c */ /* 0x000fe20003f46270 */
[----:B-1----:R-:W-:-:S04]  /*0810*/  VIADD R8, R6, 0xffffffe ;  /* 0x0ffffffe06087836 */ /* 0x002fc80000000000 */
[----:B------:R-:W1:Y:S02]  /*0820*/  F2I.FTZ.U32.TRUNC.NTZ R3, R8 ;  /* 0x0000000800037305 */ /* 0x000e64000021f000 */
[----:B------:R-:W-:Y:S02]  /*0830*/  @P0 VIADD R2, R2, 0x1 ;  /* 0x0000000102020836 */ /* 0x000fe40000000000 */
[----:B--2---:R-:W-:Y:S02]  /*0840*/  VIADD R6, R4, 0xffffffe ;  /* 0x0ffffffe04067836 */ /* 0x004fe40000000000 */
[----:B------:R-:W-:Y:S01]  /*0850*/  IMAD.MOV.U32 R138, RZ, RZ, R2 ;  /* 0x000000ffff8a7224 */ /* 0x000fe200078e0002 */
[----:B------:R-:W-:Y:S01]  /*0860*/  MOV R2, RZ ;  /* 0x000000ff00027202 */ /* 0x000fe20000000f00 */
[----:B------:R-:W2:Y:S02]  /*0870*/  F2I.FTZ.U32.TRUNC.NTZ R7, R6 ;  /* 0x0000000600077305 */ /* 0x000ea4000021f000 */
[----:B------:R-:W-:Y:S01]  /*0880*/  @!P2 IMAD.MOV R138, RZ, RZ, -R138 ;  /* 0x000000ffff8aa224 */ /* 0x000fe200078e0a8a */
[----:B------:R-:W-:Y:S01]  /*0890*/  @!P1 LOP3.LUT R138, RZ, R13, RZ, 0x33, !PT ;  /* 0x0000000dff8a9212 */ /* 0x000fe200078e33ff */
[----:B-1----:R-:W-:-:S04]  /*08a0*/  IMAD.MOV R9, RZ, RZ, -R3 ;  /* 0x000000ffff097224 */ /* 0x002fc800078e0a03 */
[----:B------:R-:W-:Y:S02]  /*08b0*/  IMAD.SHL.U32 R132, R138, 0x80, RZ ;  /* 0x000000808a847824 */ /* 0x000fe400078e00ff */
[----:B------:R-:W-:Y:S02]  /*08c0*/  IMAD R9, R9, R0, RZ ;  /* 0x0000000009097224 */ /* 0x000fe400078e02ff */
[C---:B------:R-:W-:Y:S01]  /*08d0*/  VIADD R11, R132.reuse, 0x7f ;  /* 0x0000007f840b7836 */ /* 0x040fe20000000000 */
[----:B------:R-:W-:Y:S01]  /*08e0*/  IABS R137, R132 ;  /* 0x0000008400897213 */ /* 0x000fe20000000000 */
[----:B------:R-:W-:Y:S01]  /*08f0*/  IMAD.HI.U32 R4, R3, R9, R2 ;  /* 0x0000000903047227 */ /* 0x000fe200078e0002 */
[C---:B------:R-:W-:Y:S02]  /*0900*/  IADD3 R248, PT, PT, R132.reuse, 0x12, RZ ;  /* 0x0000001284f87810 */ /* 0x040fe40007ffe0ff */
[----:B------:R1:W-:Y:S01]  /*0910*/  STL [R1+0xa00], R11 ;  /* 0x000a000b01007387 */ /* 0x0003e20000100800 */
[----:B------:R-:W-:Y:S01]  /*0920*/  IMAD.MOV R138, RZ, RZ, -R138 ;  /* 0x000000ffff8a7224 */ /* 0x000fe200078e0a8a */
[C---:B------:R-:W-:Y:S01]  /*0930*/  IADD3 R228, PT, PT, R132.reuse, 0x25, RZ ;  /* 0x0000002584e47810 */ /* 0x040fe20007ffe0ff */
[C---:B------:R-:W-:Y:S01]  /*0940*/  VIADD R17, R132.reuse, 0x1 ;  /* 0x0000000184117836 */ /* 0x040fe20000000000 */
[C---:B------:R-:W-:Y:S01]  /*0950*/  IADD3 R209, PT, PT, R132.reuse, 0x38, RZ ;  /* 0x0000003884d17810 */ /* 0x040fe20007ffe0ff */
[C---:B------:R-:W-:Y:S01]  /*0960*/  VIADD R16, R132.reuse, 0x2 ;  /* 0x0000000284107836 */ /* 0x040fe20000000000 */
[----:B------:R-:W-:Y:S01]  /*0970*/  IABS R97, R228 ;  /* 0x000000e400617213 */ /* 0x000fe20000000000 */
[C---:B------:R-:W-:Y:S01]  /*0980*/  VIADD R14, R132.reuse, 0x4 ;  /* 0x00000004840e7836 */ /* 0x040fe20000000000 */
[----:B------:R-:W-:Y:S01]  /*0990*/  STL [R1+0x9fc], R17 ;  /* 0x0009fc1101007387 */ /* 0x000fe20000100800 */
[C---:B------:R-:W-:Y:S01]  /*09a0*/  VIADD R15, R132.reuse, 0x3 ;  /* 0x00000003840f7836 */ /* 0x040fe20000000000 */
[----:B-1----:R-:W-:Y:S01]  /*09b0*/  IABS R11, R11 ;  /* 0x0000000b000b7213 */ /* 0x002fe20000000000 */
[----:B------:R-:W-:Y:S01]  /*09c0*/  IMAD R138, R13, R138, R12 ;  /* 0x0000008a0d8a7224 */ /* 0x000fe200078e020c */
[----:B------:R-:W-:Y:S01]  /*09d0*/  IABS R13, R14 ;  /* 0x0000000e000d7213 */ /* 0x000fe20000000000 */
[----:B------:R-:W-:Y:S01]  /*09e0*/  VIADD R8, R132, 0x5 ;  /* 0x0000000584087836 */ /* 0x000fe20000000000 */
[----:B------:R-:W-:Y:S01]  /*09f0*/  STL [R1+0x9f8], R16 ;  /* 0x0009f81001007387 */ /* 0x000fe20000100800 */
[----:B------:R-:W-:Y:S01]  /*0a00*/  IMAD.HI.U32 R3, R4, R11, RZ ;  /* 0x0000000b04037227 */ /* 0x000fe200078e00ff */
[----:B------:R-:W-:-:S02]  /*0a10*/  IABS R131, R15 ;  /* 0x0000000f00837213 */ /* 0x000fc40000000000 */
[----:B------:R-:W-:Y:S01]  /*0a20*/  STL [R1+0x9f4], R15 ;  /* 0x0009f40f01007387 */ /* 0x000fe20000100800 */
[----:B------:R-:W-:Y:S01]  /*0a30*/  IMAD.MOV R3, RZ, RZ, -R3 ;  /* 0x000000ffff037224 */ /* 0x000fe200078e0a03 */
[----:B------:R-:W-:Y:S01]  /*0a40*/  IABS R129, R8 ;  /* 0x0000000800817213 */ /* 0x000fe20000000000 */
[----:B--2---:R-:W-:Y:S01]  /*0a50*/  IMAD.MOV R6, RZ, RZ, -R7 ;  /* 0x000000ffff067224 */ /* 0x004fe200078e0a07 */
[----:B------:R-:W-:Y:S01]  /*0a60*/  STL [R1+0x9f0], R14 ;  /* 0x0009f00e01007387 */ /* 0x000fe20000100800 */
[----:B------:R-:W-:Y:S01]  /*0a70*/  IMAD R136, R0, R3, R11 ;  /* 0x0000000300887224 */ /* 0x000fe200078e020b */
[----:B------:R-:W-:Y:S01]  /*0a80*/  IABS R11, R16 ;  /* 0x00000010000b7213 */ /* 0x000fe20000000000 */
[----:B------:R-:W-:Y:S01]  /*0a90*/  IMAD.HI.U32 R2, R4, R137, RZ ;  /* 0x0000008904027227 */ /* 0x000fe200078e00ff */
[----:B------:R1:W-:Y:S01]  /*0aa0*/  STL [R1+0x9ec], R8 ;  /* 0x0009ec0801007387 */ /* 0x0003e20000100800 */
[----:B------:R-:W-:Y:S02]  /*0ab0*/  IABS R135, R17 ;  /* 0x0000001100877213 */ /* 0x000fe40000000000 */
[----:B------:R-:W-:Y:S01]  /*0ac0*/  IMAD R9, R6, R5, RZ ;  /* 0x0000000506097224 */ /* 0x000fe200078e02ff */
[C---:B------:R-:W-:Y:S01]  /*0ad0*/  IADD3 R220, PT, PT, R132.reuse, 0x2d, RZ ;  /* 0x0000002d84dc7810 */ /* 0x040fe20007ffe0ff */
[----:B------:R-:W-:Y:S01]  /*0ae0*/  IMAD.MOV.U32 R6, RZ, RZ, RZ ;  /* 0x000000ffff067224 */ /* 0x000fe200078e00ff */
[----:B------:R-:W-:Y:S01]  /*0af0*/  IADD3 R201, PT, PT, R132, 0x40, RZ ;  /* 0x0000004084c97810 */ /* 0x000fe20007ffe0ff */
[----:B------:R-:W-:Y:S01]  /*0b00*/  IMAD.HI.U32 R3, R4, R11, RZ ;  /* 0x0000000b04037227 */ /* 0x000fe200078e00ff */
[----:B------:R-:W-:-:S02]  /*0b10*/  IABS R89, R220 ;  /* 0x000000dc00597213 */ /* 0x000fc40000000000 */
[----:B------:R-:W-:Y:S01]  /*0b20*/  IADD3 R182, PT, PT, R132, 0x53, RZ ;  /* 0x0000005384b67810 */ /* 0x000fe20007ffe0ff */
[----:B-1----:R-:W-:Y:S01]  /*0b30*/  IMAD.HI.U32 R8, R4, R13, RZ ;  /* 0x0000000d04087227 */ /* 0x002fe200078e00ff */
[----:B------:R-:W-:Y:S02]  /*0b40*/  IADD3 R3, PT, PT, -R3, RZ, RZ ;  /* 0x000000ff03037210 */ /* 0x000fe40007ffe1ff */
[----:B------:R-:W-:Y:S01]  /*0b50*/  IABS R51, R182 ;  /* 0x000000b600337213 */ /* 0x000fe20000000000 */
[----:B------:R-:W-:Y:S01]  /*0b60*/  IMAD.MOV R2, RZ, RZ, -R2 ;  /* 0x000000ffff027224 */ /* 0x000fe200078e0a02 */
[C---:B------:R-:W-:Y:S01]  /*0b70*/  IADD3 R163, PT, PT, R132.reuse, 0x66, RZ ;  /* 0x0000006684a37810 */ /* 0x040fe20007ffe0ff */
[----:B------:R-:W-:Y:S01]  /*0b80*/  IMAD.HI.U32 R6, R7, R9, R6 ;  /* 0x0000000907067227 */ /* 0x000fe200078e0006 */
[----:B------:R-:W-:Y:S02]  /*0b90*/  IADD3 R155, PT, PT, R132, 0x6e, RZ ;  /* 0x0000006e849b7810 */ /* 0x000fe40007ffe0ff */
[----:B------:R-:W-:Y:S01]  /*0ba0*/  ISETP.GT.U32.AND P6, PT, R0, R136, PT ;  /* 0x000000880000720c */ /* 0x000fe20003fc4070 */
[----:B------:R-:W-:-:S02]  /*0bb0*/  IMAD.MOV R8, RZ, RZ, -R8 ;  /* 0x000000ffff087224 */ /* 0x000fc400078e0a08 */
[----:B------:R-:W-:Y:S02]  /*0bc0*/  VIADD R14, R132, 0x8 ;  /* 0x00000008840e7836 */ /* 0x000fe40000000000 */
[----:B------:R-:W-:-:S04]  /*0bd0*/  IMAD.HI.U32 R7, R4, R131, RZ ;  /* 0x0000008304077227 */ /* 0x000fc800078e00ff */
[----:B------:R-:W-:Y:S02]  /*0be0*/  IMAD R137, R0, R2, R137 ;  /* 0x0000000200897224 */ /* 0x000fe400078e0289 */
[----:B------:R-:W-:Y:S02]  /*0bf0*/  VIADD R16, R132, 0x6 ;  /* 0x0000000684107836 */ /* 0x000fe40000000000 */
[----:B------:R-:W-:Y:S01]  /*0c00*/  IMAD.HI.U32 R2, R4, R135, RZ ;  /* 0x0000008704027227 */ /* 0x000fe200078e00ff */
[C---:B------:R-:W-:Y:S02]  /*0c10*/  ISETP.GT.U32.AND P1, PT, R0.reuse, R137, PT ;  /* 0x000000890000720c */ /* 0x040fe40003f24070 */
[----:B------:R-:W-:Y:S01]  /*0c20*/  STL [R1+0xaa8], R16 ;  /* 0x000aa81001007387 */ /* 0x000fe20000100800 */
[----:B------:R-:W-:Y:S01]  /*0c30*/  IMAD R130, R0, R8, R13 ;  /* 0x0000000800827224 */ /* 0x000fe200078e020d */
[----:B------:R-:W-:Y:S01]  /*0c40*/  IABS R13, R14 ;  /* 0x0000000e000d7213 */ /* 0x000fe20000000000 */
[----:B------:R-:W-:-:S02]  /*0c50*/  IMAD.MOV R7, RZ, RZ, -R7 ;  /* 0x000000ffff077224 */ /* 0x000fc400078e0a07 */
[----:B------:R-:W-:Y:S02]  /*0c60*/  VIADD R12, R132, 0x9 ;  /* 0x00000009840c7836 */ /* 0x000fe40000000000 */
[----:B------:R-:W-:Y:S01]  /*0c70*/  IMAD R134, R0, R3, R11 ;  /* 0x0000000300867224 */ /* 0x000fe200078e020b */
[----:B------:R-:W-:Y:S01]  /*0c80*/  IABS R11, R16 ;  /* 0x00000010000b7213 */ /* 0x000fe20000000000 */
[----:B------:R-:W-:Y:S01]  /*0c90*/  IMAD.MOV R2, RZ, RZ, -R2 ;  /* 0x000000ffff027224 */ /* 0x000fe200078e0a02 */
[----:B------:R-:W-:Y:S01]  /*0ca0*/  IABS R125, R12 ;  /* 0x0000000c007d7213 */ /* 0x000fe20000000000 */
[----:B------:R-:W-:Y:S01]  /*0cb0*/  VIADD R15, R132, 0x7 ;  /* 0x00000007840f7836 */ /* 0x000fe20000000000 */
[C---:B------:R-:W-:Y:S01]  /*0cc0*/  ISETP.GT.U32.AND P5, PT, R0.reuse, R134, PT ;  /* 0x000000860000720c */ /* 0x040fe20003fa4070 */
[----:B------:R-:W-:Y:S02]  /*0cd0*/  IMAD R131, R0, R7, R131 ;  /* 0x0000000700837224 */ /* 0x000fe400078e0283 */
[----:B------:R-:W-:Y:S01]  /*0ce0*/  IMAD.HI.U32 R7, R4, R13, RZ ;  /* 0x0000000d04077227 */ /* 0x000fe200078e00ff */
[----:B------:R-:W-:Y:S01]  /*0cf0*/  IABS R127, R15 ;  /* 0x0000000f007f7213 */ /* 0x000fe20000000000 */
[----:B------:R1:W-:Y:S01]  /*0d00*/  STL [R1+0xaac], R15 ;  /* 0x000aac0f01007387 */ /* 0x0003e20000100800 */
[C---:B------:R-:W-:Y:S01]  /*0d10*/  ISETP.GT.U32.AND P4, PT, R0.reuse, R131, PT ;  /* 0x000000830000720c */ /* 0x040fe20003f84070 */
[----:B------:R-:W-:-:S02]  /*0d20*/  IMAD R135, R0, R2, R135 ;  /* 0x0000000200877224 */ /* 0x000fc400078e0287 */
[----:B------:R-:W-:Y:S01]  /*0d30*/  IMAD.IADD R138, R10, 0x1, R138 ;  /* 0x000000010a8a7824 */ /* 0x000fe200078e028a */
[----:B------:R-:W-:Y:S01]  /*0d40*/  STL [R1+0xaa4], R14 ;  /* 0x000aa40e01007387 */ /* 0x000fe20000100800 */
[----:B------:R-:W-:Y:S01]  /*0d50*/  IMAD.HI.U32 R2, R4, R11, RZ ;  /* 0x0000000b04027227 */ /* 0x000fe200078e00ff */
[----:B------:R-:W-:Y:S02]  /*0d60*/  ISETP.GT.U32.AND P2, PT, R0, R135, PT ;  /* 0x000000870000720c */ /* 0x000fe40003f44070 */
[----:B------:R2:W-:Y:S01]  /*0d70*/  STL [R1+0xab0], R12 ;  /* 0x000ab00c01007387 */ /* 0x0005e20000100800 */
[C---:B------:R-:W-:Y:S02]  /*0d80*/  VIADD R10, R132.reuse, 0xa ;  /* 0x0000000a840a7836 */ /* 0x040fe40000000000 */
[----:B------:R-:W-:Y:S02]  /*0d90*/  IMAD.MOV R7, RZ, RZ, -R7 ;  /* 0x000000ffff077224 */ /* 0x000fe400078e0a07 */
[----:B------:R-:W-:Y:S01]  /*0da0*/  VIADD R252, R132, 0xe ;  /* 0x0000000e84fc7836 */ /* 0x000fe20000000000 */
[----:B------:R3:W-:Y:S01]  /*0db0*/  STL [R1+0xaa0], R10 ;  /* 0x000aa00a01007387 */ /* 0x0007e20000100800 */
[----:B------:R-:W-:Y:S01]  /*0dc0*/  IMAD.HI.U32 R8, R4, R125, RZ ;  /* 0x0000007d04087227 */ /* 0x000fe200078e00ff */
[----:B-1----:R-:W-:-:S03]  /*0dd0*/  IABS R15, R10 ;  /* 0x0000000a000f7213 */ /* 0x002fc60000000000 */
[----:B------:R-:W-:Y:S02]  /*0de0*/  IMAD.MOV R2, RZ, RZ, -R2 ;  /* 0x000000ffff027224 */ /* 0x000fe400078e0a02 */
[----:B--2---:R-:W-:Y:S02]  /*0df0*/  VIADD R12, R132, 0xc ;  /* 0x0000000c840c7836 */ /* 0x004fe40000000000 */
[----:B------:R-:W-:-:S04]  /*0e00*/  IMAD.HI.U32 R3, R4, R127, RZ ;  /* 0x0000007f04037227 */ /* 0x000fc800078e00ff */
[----:B------:R-:W-:Y:S01]  /*0e10*/  IMAD R126, R0, R7, R13 ;  /* 0x00000007007e7224 */ /* 0x000fe200078e020d */
[----:B------:R-:W-:Y:S01]  /*0e20*/  IABS R13, R252 ;  /* 0x000000fc000d7213 */ /* 0x000fe20000000000 */
[----:B------:R-:W-:Y:S02]  /*0e30*/  IMAD.MOV R8, RZ, RZ, -R8 ;  /* 0x000000ffff087224 */ /* 0x000fe400078e0a08 */
[----:B---3--:R-:W-:Y:S02]  /*0e40*/  VIADD R10, R132, 0xd ;  /* 0x0000000d840a7836 */ /* 0x008fe40000000000 */
[----:B------:R-:W-:Y:S01]  /*0e50*/  IMAD R128, R0, R2, R11 ;  /* 0x0000000200807224 */ /* 0x000fe200078e020b */
[----:B------:R-:W-:Y:S01]  /*0e60*/  IABS R11, R12 ;  /* 0x0000000c000b7213 */ /* 0x000fe20000000000 */
[----:B------:R-:W-:Y:S01]  /*0e70*/  IMAD.MOV R3, RZ, RZ, -R3 ;  /* 0x000000ffff037224 */ /* 0x000fe200078e0a03 */
[----:B------:R-:W-:Y:S01]  /*0e80*/  IABS R121, R10 ;  /* 0x0000000a00797213 */ /* 0x000fe20000000000 */
[----:B------:R-:W-:-:S02]  /*0e90*/  VIADD R14, R132, 0xb ;  /* 0x0000000b840e7836 */ /* 0x000fc40000000000 */
[----:B------:R-:W-:Y:S02]  /*0ea0*/  IMAD R125, R0, R8, R125 ;  /* 0x00000008007d7224 */ /* 0x000fe400078e027d */
[----:B------:R-:W-:Y:S01]  /*0eb0*/  IMAD.HI.U32 R8, R4, R13, RZ ;  /* 0x0000000d04087227 */ /* 0x000fe200078e00ff */
[----:B------:R-:W-:Y:S01]  /*0ec0*/  IABS R123, R14 ;  /* 0x0000000e007b7213 */ /* 0x000fe20000000000 */
[----:B------:R1:W-:Y:S02]  /*0ed0*/  STL [R1+0xab4], R14 ;  /* 0x000ab40e01007387 */ /* 0x0003e40000100800 */
[----:B------:R-:W-:Y:S02]  /*0ee0*/  IMAD R127, R0, R3, R127 ;  /* 0x00000003007f7224 */ /* 0x000fe400078e027f */
[C---:B------:R-:W-:Y:S01]  /*0ef0*/  IMAD.HI.U32 R3, R4.reuse, R11, RZ ;  /* 0x0000000b04037227 */ /* 0x040fe200078e00ff */
[----:B------:R2:W-:Y:S03]  /*0f00*/  STL [R1+0xa9c], R12 ;  /* 0x000a9c0c01007387 */ /* 0x0005e60000100800 */
[----:B------:R-:W-:Y:S01]  /*0f10*/  IMAD.MOV R8, RZ, RZ, -R8 ;  /* 0x000000ffff087224 */ /* 0x000fe200078e0a08 */
[----:B------:R-:W-:Y:S01]  /*0f20*/  STL [R1+0xb94], R10 ;  /* 0x000b940a01007387 */ /* 0x000fe20000100800 */
[----:B------:R-:W-:-:S03]  /*0f30*/  IMAD.HI.U32 R7, R4, R121, RZ ;  /* 0x0000007904077227 */ /* 0x000fc600078e00ff */
[----:B------:R-:W-:Y:S01]  /*0f40*/  STL [R1+0xb90], R252 ;  /* 0x000b90fc01007387 */ /* 0x000fe20000100800 */
[----:B------:R-:W-:Y:S02]  /*0f50*/  IMAD.MOV R3, RZ, RZ, -R3 ;  /* 0x000000ffff037224 */ /* 0x000fe400078e0a03 */
[----:B------:R-:W-:Y:S02]  /*0f60*/  VIADD R250, R132, 0x10 ;  /* 0x0000001084fa7836 */ /* 0x000fe40000000000 */
[----:B------:R-:W-:-:S04]  /*0f70*/  IMAD.HI.U32 R2, R4, R123, RZ ;  /* 0x0000007b04027227 */ /* 0x000fc800078e00ff */
[----:B------:R-:W-:Y:S01]  /*0f80*/  IMAD R120, R0, R8, R13 ;  /* 0x0000000800787224 */ /* 0x000fe200078e020d */
[----:B------:R-:W-:Y:S01]  /*0f90*/  IABS R13, R248 ;  /* 0x000000f8000d7213 */ /* 0x000fe20000000000 */
[----:B------:R-:W-:Y:S02]  /*0fa0*/  IMAD.MOV R7, RZ, RZ, -R7 ;  /* 0x000000ffff077224 */ /* 0x000fe400078e0a07 */
[----:B------:R-:W-:Y:S02]  /*0fb0*/  VIADD R246, R132, 0x13 ;  /* 0x0000001384f67836 */ /* 0x000fe40000000000 */
[----:B------:R-:W-:Y:S01]  /*0fc0*/  IMAD R122, R0, R3, R11 ;  /* 0x00000003007a7224 */ /* 0x000fe200078e020b */
[----:B------:R-:W-:Y:S01]  /*0fd0*/  IABS R11, R250 ;  /* 0x000000fa000b7213 */ /* 0x000fe20000000000 */
[----:B------:R-:W-:Y:S01]  /*0fe0*/  IMAD.MOV R2, RZ, RZ, -R2 ;  /* 0x000000ffff027224 */ /* 0x000fe200078e0a02 */
[----:B------:R-:W-:Y:S01]  /*0ff0*/  IABS R115, R246 ;  /* 0x000000f600737213 */ /* 0x000fe20000000000 */
[----:B------:R-:W-:-:S02]  /*1000*/  VIADD R249, R132, 0x11 ;  /* 0x0000001184f97836 */ /* 0x000fc40000000000 */
[----:B------:R-:W-:Y:S02]  /*1010*/  IMAD R121, R0, R7, R121 ;  /* 0x0000000700797224 */ /* 0x000fe400078e0279 */
[----:B------:R-:W-:Y:S01]  /*1020*/  IMAD.HI.U32 R7, R4, R13, RZ ;  /* 0x0000000d04077227 */ /* 0x000fe200078e00ff */
[----:B------:R-:W-:-:S03]  /*1030*/  IABS R117, R249 ;  /* 0x000000f900757213 */ /* 0x000fc60000000000 */
[----:B------:R-:W-:Y:S02]  /*1040*/  IMAD R123, R0, R2, R123 ;  /* 0x00000002007b7224 */ /* 0x000fe400078e027b */
[----:B------:R-:W-:-:S04]  /*1050*/  IMAD.HI.U32 R2, R4, R11, RZ ;  /* 0x0000000b04027227 */ /* 0x000fc800078e00ff */
[----:B------:R-:W-:Y:S02]  /*1060*/  IMAD.MOV R7, RZ, RZ, -R7 ;  /* 0x000000ffff077224 */ /* 0x000fe400078e0a07 */
[----:B------:R-:W-:Y:S02]  /*1070*/  VIADD R241, R132, 0x18 ;  /* 0x0000001884f17836 */ /* 0x000fe40000000000 */
[----:B------:R-:W-:-:S04]  /*1080*/  IMAD.HI.U32 R8, R4, R115, RZ ;  /* 0x0000007304087227 */ /* 0x000fc800078e00ff */
[----:B------:R-:W-:Y:S02]  /*1090*/  IMAD.MOV R2, RZ, RZ, -R2 ;  /* 0x000000ffff027224 */ /* 0x000fe400078e0a02 */
[----:B------:R-:W-:Y:S02]  /*10a0*/  VIADD R243, R132, 0x16 ;  /* 0x0000001684f37836 */ /* 0x000fe40000000000 */
[----:B------:R-:W-:-:S04]  /*10b0*/  IMAD.HI.U32 R3, R4, R117, RZ ;  /* 0x0000007504037227 */ /* 0x000fc800078e00ff */
[----:B------:R-:W-:Y:S01]  /*10c0*/  IMAD R116, R0, R7, R13 ;  /* 0x0000000700747224 */ /* 0x000fe200078e020d */
[----:B------:R-:W-:Y:S01]  /*10d0*/  IABS R13, R241 ;  /* 0x000000f1000d7213 */ /* 0x000fe20000000000 */
[----:B------:R-:W-:Y:S02]  /*10e0*/  IMAD.MOV R8, RZ, RZ, -R8 ;  /* 0x000000ffff087224 */ /* 0x000fe400078e0a08 */
[C---:B------:R-:W-:Y:S02]  /*10f0*/  VIADD R244, R132.reuse, 0x15 ;  /* 0x0000001584f47836 */ /* 0x040fe40000000000 */
[----:B------:R-:W-:Y:S02]  /*1100*/  VIADD R242, R132, 0x17 ;  /* 0x0000001784f27836 */ /* 0x000fe40000000000 */
[C---:B------:R-:W-:Y:S01]  /*1110*/  IMAD R118, R0.reuse, R2, R11 ;  /* 0x0000000200767224 */ /* 0x040fe200078e020b */
[----:B------:R-:W-:Y:S01]  /*1120*/  IABS R11, R243 ;  /* 0x000000f3000b7213 */ /* 0x000fe20000000000 */
[----:B------:R-:W-:Y:S01]  /*1130*/  IMAD.MOV R3, RZ, RZ, -R3 ;  /* 0x000000ffff037224 */ /* 0x000fe200078e0a03 */
[----:B------:R-:W-:Y:S01]  /*1140*/  IABS R113, R244 ;  /* 0x000000f400717213 */ /* 0x000fe20000000000 */
[----:B------:R-:W-:Y:S01]  /*1150*/  IMAD R115, R0, R8, R115 ;  /* 0x0000000800737224 */ /* 0x000fe200078e0273 */
[----:B------:R-:W-:Y:S01]  /*1160*/  IABS R111, R242 ;  /* 0x000000f2006f7213 */ /* 0x000fe20000000000 */
[----:B------:R-:W-:-:S04]  /*1170*/  IMAD.HI.U32 R8, R4, R13, RZ ;  /* 0x0000000d04087227 */ /* 0x000fc800078e00ff */
[----:B------:R-:W-:Y:S02]  /*1180*/  IMAD R117, R0, R3, R117 ;  /* 0x0000000300757224 */ /* 0x000fe400078e0275 */
[----:B------:R-:W-:-:S04]  /*1190*/  IMAD.HI.U32 R3, R4, R11, RZ ;  /* 0x0000000b04037227 */ /* 0x000fc800078e00ff */
[----:B------:R-:W-:Y:S02]  /*11a0*/  IMAD.MOV R8, RZ, RZ, -R8 ;  /* 0x000000ffff087224 */ /* 0x000fe400078e0a08 */
[----:B------:R-:W-:Y:S02]  /*11b0*/  VIADD R237, R132, 0x1c ;  /* 0x0000001c84ed7836 */ /* 0x000fe40000000000 */
[----:B------:R-:W-:-:S04]  /*11c0*/  IMAD.HI.U32 R2, R4, R113, RZ ;  /* 0x0000007104027227 */ /* 0x000fc800078e00ff */
[----:B------:R-:W-:Y:S01]  /*11d0*/  IMAD.HI.U32 R7, R4, R111, RZ ;  /* 0x0000006f04077227 */ /* 0x000fe200078e00ff */
[----:B------:R-:W-:-:S03]  /*11e0*/  IADD3 R2, PT, PT, -R2, RZ, RZ ;  /* 0x000000ff02027210 */ /* 0x000fc60007ffe1ff */
        /* <DEDUP_REMOVED lines=9> */
[----:B------:R-:W-:-:S02]  /*1280*/  VIADD R238, R132, 0x1b ;  /* 0x0000001b84ee7836 */ /* 0x000fc40000000000 */
[----:B------:R-:W-:Y:S02]  /*1290*/  IMAD R111, R0, R7, R111 ;  /* 0x00000007006f7224 */ /* 0x000fe400078e026f */
[----:B------:R-:W-:Y:S01]  /*12a0*/  IMAD.HI.U32 R7, R4, R13, RZ ;  /* 0x0000000d04077227 */ /* 0x000fe200078e00ff */
[----:B------:R-:W-:-:S03]  /*12b0*/  IABS R107, R238 ;  /* 0x000000ee006b7213 */ /* 0x000fc60000000000 */
[----:B------:R-:W-:Y:S02]  /*12c0*/  IMAD R113, R0, R2, R113 ;  /* 0x0000000200717224 */ /* 0x000fe400078e0271 */
[----:B------:R-:W-:-:S04]  /*12d0*/  IMAD.HI.U32 R2, R4, R11, RZ ;  /* 0x0000000b04027227 */ /* 0x000fc800078e00ff */
[----:B------:R-:W-:-:S04]  /*12e0*/  IMAD.HI.U32 R8, R4, R105, RZ ;  /* 0x0000006904087227 */ /* 0x000fc800078e00ff */
[----:B------:R-:W-:Y:S01]  /*12f0*/  IMAD.MOV R7, RZ, RZ, -R7 ;  /* 0x000000ffff077224 */ /* 0x000fe200078e0a07 */
[----:B------:R-:W-:Y:S01]  /*1300*/  IADD3 R8, PT, PT, -R8, RZ, RZ ;  /* 0x000000ff08087210 */ /* 0x000fe20007ffe1ff */
[C---:B------:R-:W-:Y:S02]  /*1310*/  VIADD R231, R132.reuse, 0x22 ;  /* 0x0000002284e77836 */ /* 0x040fe40000000000 */
[----:B------:R-:W-:Y:S02]  /*1320*/  IMAD.MOV R2, RZ, RZ, -R2 ;  /* 0x000000ffff027224 */ /* 0x000fe400078e0a02 */
[----:B------:R-:W-:Y:S02]  /*1330*/  VIADD R233, R132, 0x20 ;  /* 0x0000002084e97836 */ /* 0x000fe40000000000 */
[----:B------:R-:W-:-:S04]  /*1340*/  IMAD.HI.U32 R3, R4, R107, RZ ;  /* 0x0000006b04037227 */ /* 0x000fc800078e00ff */
[----:B------:R-:W-:Y:S01]  /*1350*/  IMAD R106, R0, R7, R13 ;  /* 0x00000007006a7224 */ /* 0x000fe200078e020d */
[----:B------:R-:W-:Y:S01]  /*1360*/  IABS R13, R231 ;  /* 0x000000e7000d7213 */ /* 0x000fe20000000000 */
[----:B------:R-:W-:Y:S02]  /*1370*/  VIADD R232, R132, 0x21 ;  /* 0x0000002184e87836 */ /* 0x000fe40000000000 */
[----:B------:R-:W-:Y:S01]  /*1380*/  IMAD R108, R0, R2, R11 ;  /* 0x00000002006c7224 */ /* 0x000fe200078e020b */
[----:B------:R-:W-:Y:S01]  /*1390*/  IABS R11, R233 ;  /* 0x000000e9000b7213 */ /* 0x000fe20000000000 */
[----:B------:R-:W-:Y:S01]  /*13a0*/  IMAD.MOV R3, RZ, RZ, -R3 ;  /* 0x000000ffff037224 */ /* 0x000fe200078e0a03 */
[----:B------:R-:W-:Y:S01]  /*13b0*/  IABS R101, R232 ;  /* 0x000000e800657213 */ /* 0x000fe20000000000 */
[----:B------:R-:W-:Y:S02]  /*13c0*/  VIADD R234, R132, 0x1f ;  /* 0x0000001f84ea7836 */ /* 0x000fe40000000000 */
[----:B------:R-:W-:-:S02]  /*13d0*/  IMAD R105, R0, R8, R105 ;  /* 0x0000000800697224 */ /* 0x000fc400078e0269 */
[----:B------:R-:W-:Y:S01]  /*13e0*/  IMAD.HI.U32 R8, R4, R13, RZ ;  /* 0x0000000d04087227 */ /* 0x000fe200078e00ff */
[----:B------:R-:W-:-:S03]  /*13f0*/  IABS R103, R234 ;  /* 0x000000ea00677213 */ /* 0x000fc60000000000 */
[----:B------:R-:W-:Y:S02]  /*1400*/  IMAD R107, R0, R3, R107 ;  /* 0x00000003006b7224 */ /* 0x000fe400078e026b */
[----:B------:R-:W-:-:S04]  /*1410*/  IMAD.HI.U32 R3, R4, R11, RZ ;  /* 0x0000000b04037227 */ /* 0x000fc800078e00ff */
[----:B------:R-:W-:Y:S02]  /*1420*/  IMAD.MOV R8, RZ, RZ, -R8 ;  /* 0x000000ffff087224 */ /* 0x000fe400078e0a08 */
[----:B------:R-:W-:Y:S02]  /*1430*/  VIADD R227, R132, 0x26 ;  /* 0x0000002684e37836 */ /* 0x000fe40000000000 */
[----:B------:R-:W-:-:S04]  /*1440*/  IMAD.HI.U32 R7, R4, R101, RZ ;  /* 0x0000006504077227 */ /* 0x000fc800078e00ff */
[----:B------:R-:W-:-:S04]  /*1450*/  IMAD.HI.U32 R9, R4, R129, RZ ;  /* 0x0000008104097227 */ /* 0x000fc800078e00ff */
[----:B------:R-:W-:Y:S02]  /*1460*/  IMAD.MOV R3, RZ, RZ, -R3 ;  /* 0x000000ffff037224 */ /* 0x000fe400078e0a03 */
[----:B------:R-:W-:Y:S02]  /*1470*/  VIADD R229, R132, 0x24 ;  /* 0x0000002484e57836 */ /* 0x000fe40000000000 */
[----:B------:R-:W-:-:S04]  /*1480*/  IMAD.HI.U32 R2, R4, R103, RZ ;  /* 0x0000006704027227 */ /* 0x000fc800078e00ff */
[----:B------:R-:W-:Y:S01]  /*1490*/  IMAD R100, R0, R8, R13 ;  /* 0x0000000800647224 */ /* 0x000fe200078e020d */
[----:B------:R-:W-:Y:S01]  /*14a0*/  IABS R13, R227 ;  /* 0x000000e3000d7213 */ /* 0x000fe20000000000 */
[----:B------:R-:W-:Y:S02]  /*14b0*/  IMAD.MOV R7, RZ, RZ, -R7 ;  /* 0x000000ffff077224 */ /* 0x000fe400078e0a07 */
[----:B------:R-:W-:Y:S02]  /*14c0*/  VIADD R226, R132, 0x27 ;  /* 0x0000002784e27836 */ /* 0x000fe40000000000 */
[----:B------:R-:W-:Y:S02]  /*14d0*/  IMAD.MOV R9, RZ, RZ, -R9 ;  /* 0x000000ffff097224 */ /* 0x000fe400078e0a09 */
[C---:B------:R-:W-:Y:S01]  /*14e0*/  IMAD R102, R0.reuse, R3, R11 ;  /* 0x0000000300667224 */ /* 0x040fe200078e020b */
[----:B------:R-:W-:Y:S01]  /*14f0*/  IABS R11, R229 ;  /* 0x000000e5000b7213 */ /* 0x000fe20000000000 */
[----:B------:R-:W-:Y:S01]  /*1500*/  IMAD.MOV R2, RZ, RZ, -R2 ;  /* 0x000000ffff027224 */ /* 0x000fe200078e0a02 */
[----:B------:R-:W-:Y:S01]  /*1510*/  IABS R95, R226 ;  /* 0x000000e2005f7213 */ /* 0x000fe20000000000 */
[----:B------:R-:W-:-:S02]  /*1520*/  IMAD R101, R0, R7, R101 ;  /* 0x0000000700657224 */ /* 0x000fc400078e0265 */
[----:B------:R-:W-:Y:S02]  /*1530*/  IMAD R129, R0, R9, R129 ;  /* 0x0000000900817224 */ /* 0x000fe400078e0281 */
[----:B------:R-:W-:-:S04]  /*1540*/  IMAD.HI.U32 R7, R4, R13, RZ ;  /* 0x0000000d04077227 */ /* 0x000fc800078e00ff */
[----:B------:R-:W-:-:S04]  /*1550*/  IMAD.HI.U32 R9, R4, R15, RZ ;  /* 0x0000000f04097227 */ /* 0x000fc800078e00ff */
[----:B------:R-:W-:Y:S01]  /*1560*/  IMAD R103, R0, R2, R103 ;  /* 0x0000000200677224 */ /* 0x000fe200078e0267 */
[----:B------:R-:W-:Y:S01]  /*1570*/  IADD3 R9, PT, PT, -R9, RZ, RZ ;  /* 0x000000ff09097210 */ /* 0x000fe20007ffe1ff */
[----:B------:R-:W-:Y:S02]  /*1580*/  VIADD R251, R132, 0xf ;  /* 0x0000000f84fb7836 */ /* 0x000fe40000000000 */
[----:B------:R-:W-:-:S03]  /*1590*/  IMAD.HI.U32 R2, R4, R11, RZ ;  /* 0x0000000b04027227 */ /* 0x000fc600078e00ff */
[----:B------:R-:W-:Y:S01]  /*15a0*/  IABS R119, R251 ;  /* 0x000000fb00777213 */ /* 0x000fe20000000000 */
[----:B------:R-:W-:Y:S01]  /*15b0*/  IMAD.MOV R7, RZ, RZ, -R7 ;  /* 0x000000ffff077224 */ /* 0x000fe200078e0a07 */
[----:B------:R-:W-:Y:S01]  /*15c0*/  STL [R1+0xb8c], R251 ;  /* 0x000b8cfb01007387 */ /* 0x000fe20000100800 */
[----:B------:R-:W-:Y:S02]  /*15d0*/  VIADD R221, R132, 0x2c ;  /* 0x0000002c84dd7836 */ /* 0x000fe40000000000 */
[----:B------:R-:W-:Y:S01]  /*15e0*/  IMAD.HI.U32 R8, R4, R95, RZ ;  /* 0x0000005f04087227 */ /* 0x000fe200078e00ff */
[----:B------:R3:W-:Y:S03]  /*15f0*/  STL [R1+0xbe8], R252 ;  /* 0x000be8fc01007387 */ /* 0x0007e60000100800 */
[----:B------:R-:W-:Y:S01]  /*1600*/  IMAD.MOV R2, RZ, RZ, -R2 ;  /* 0x000000ffff027224 */ /* 0x000fe200078e0a02 */
[----:B------:R-:W-:Y:S01]  /*1610*/  STL [R1+0xbec], R251 ;  /* 0x000becfb01007387 */ /* 0x000fe20000100800 */
[----:B------:R-:W-:-:S02]  /*1620*/  VIADD R223, R132, 0x2a ;  /* 0x0000002a84df7836 */ /* 0x000fc40000000000 */
[----:B------:R-:W-:Y:S01]  /*1630*/  IMAD.HI.U32 R3, R4, R97, RZ ;  /* 0x0000006104037227 */ /* 0x000fe200078e00ff */
[----:B------:R-:W-:Y:S03]  /*1640*/  STL [R1+0xb88], R250 ;  /* 0x000b88fa01007387 */ /* 0x000fe60000100800 */
[----:B------:R-:W-:Y:S01]  /*1650*/  IMAD R96, R0, R7, R13 ;  /* 0x0000000700607224 */ /* 0x000fe200078e020d */
[----:B------:R-:W-:Y:S01]  /*1660*/  IABS R13, R221 ;  /* 0x000000dd000d7213 */ /* 0x000fe20000000000 */
[----:B------:R-:W-:Y:S01]  /*1670*/  IMAD.MOV R8, RZ, RZ, -R8 ;  /* 0x000000ffff087224 */ /* 0x000fe200078e0a08 */
[----:B------:R-:W-:Y:S01]  /*1680*/  STL [R1+0xb84], R249 ;  /* 0x000b84f901007387 */ /* 0x000fe20000100800 */
[----:B------:R-:W-:Y:S02]  /*1690*/  VIADD R222, R132, 0x2b ;  /* 0x0000002b84de7836 */ /* 0x000fe40000000000 */
[C---:B------:R-:W-:Y:S01]  /*16a0*/  IMAD R98, R0.reuse, R2, R11 ;  /* 0x0000000200627224 */ /* 0x040fe200078e020b */
[----:B------:R-:W-:Y:S01]  /*16b0*/  IABS R11, R223 ;  /* 0x000000df000b7213 */ /* 0x000fe20000000000 */
[----:B------:R-:W-:Y:S01]  /*16c0*/  IMAD R124, R0, R9, R15 ;  /* 0x00000009007c7224 */ /* 0x000fe200078e020f */
[----:B------:R-:W-:Y:S01]  /*16d0*/  IABS R91, R222 ;  /* 0x000000de005b7213 */ /* 0x000fe20000000000 */
[----:B------:R-:W-:Y:S01]  /*16e0*/  VIADD R245, R132, 0x14 ;  /* 0x0000001484f57836 */ /* 0x000fe20000000000 */
[----:B------:R-:W-:Y:S01]  /*16f0*/  STL [R1+0xbf0], R250 ;  /* 0x000bf0fa01007387 */ /* 0x000fe20000100800 */
[----:B------:R-:W-:-:S02]  /*1700*/  IMAD.MOV R3, RZ, RZ, -R3 ;  /* 0x000000ffff037224 */ /* 0x000fc400078e0a03 */
[----:B------:R-:W-:Y:S01]  /*1710*/  VIADD R224, R132, 0x29 ;  /* 0x0000002984e07836 */ /* 0x000fe20000000000 */
[----:B------:R-:W-:Y:S01]  /*1720*/  IABS R15, R245 ;  /* 0x000000f5000f7213 */ /* 0x000fe20000000000 */
[----:B------:R-:W-:Y:S01]  /*1730*/  IMAD.HI.U32 R9, R4, R119, RZ ;  /* 0x0000007704097227 */ /* 0x000fe200078e00ff */
[----:B------:R-:W-:Y:S02]  /*1740*/  STL [R1+0xb80], R248 ;  /* 0x000b80f801007387 */ /* 0x000fe40000100800 */
[----:B------:R-:W-:Y:S01]  /*1750*/  IABS R93, R224 ;  /* 0x000000e0005d7213 */ /* 0x000fe20000000000 */
[----:B------:R-:W-:Y:S01]  /*1760*/  IMAD R95, R0, R8, R95 ;  /* 0x00000008005f7224 */ /* 0x000fe200078e025f */
[----:B------:R-:W-:Y:S01]  /*1770*/  STL [R1+0xbf4], R249 ;  /* 0x000bf4f901007387 */ /* 0x000fe20000100800 */
[----:B------:R-:W-:-:S03]  /*1780*/  IMAD.HI.U32 R8, R4, R13, RZ ;  /* 0x0000000d04087227 */ /* 0x000fc600078e00ff */
[----:B------:R-:W-:Y:S01]  /*1790*/  STL [R1+0xb7c], R246 ;  /* 0x000b7cf601007387 */ /* 0x000fe20000100800 */
[----:B------:R-:W-:Y:S02]  /*17a0*/  IMAD R97, R0, R3, R97 ;  /* 0x0000000300617224 */ /* 0x000fe400078e0261 */
[----:B------:R-:W-:Y:S01]  /*17b0*/  IMAD.MOV R9, RZ, RZ, -R9 ;  /* 0x000000ffff097224 */ /* 0x000fe200078e0a09 */
[----:B------:R-:W-:Y:S01]  /*17c0*/  STL [R1+0xbf8], R248 ;  /* 0x000bf8f801007387 */ /* 0x000fe20000100800 */
[----:B------:R-:W-:-:S03]  /*17d0*/  IMAD.HI.U32 R3, R4, R11, RZ ;  /* 0x0000000b04037227 */ /* 0x000fc600078e00ff */
[----:B------:R-:W-:Y:S01]  /*17e0*/  STL [R1+0xb78], R245 ;  /* 0x000b78f501007387 */ /* 0x000fe20000100800 */
[----:B------:R-:W-:Y:S02]  /*17f0*/  IMAD.MOV R8, RZ, RZ, -R8 ;  /* 0x000000ffff087224 */ /* 0x000fe400078e0a08 */
[----:B------:R-:W-:Y:S01]  /*1800*/  VIADD R217, R132, 0x30 ;  /* 0x0000003084d97836 */ /* 0x000fe20000000000 */
[----:B------:R5:W-:Y:S01]  /*1810*/  STL [R1+0xbfc], R246 ;  /* 0x000bfcf601007387 */ /* 0x000be20000100800 */
[----:B------:R-:W-:-:S03]  /*1820*/  IMAD.HI.U32 R7, R4, R91, RZ ;  /* 0x0000005b04077227 */ /* 0x000fc600078e00ff */
[----:B------:R-:W-:Y:S01]  /*1830*/  STL [R1+0xb74], R244 ;  /* 0x000b74f401007387 */ /* 0x000fe20000100800 */
[----:B------:R-:W-:Y:S02]  /*1840*/  IMAD R119, R0, R9, R119 ;  /* 0x0000000900777224 */ /* 0x000fe400078e0277 */
[C---:B------:R-:W-:Y:S01]  /*1850*/  VIADD R240, R132.reuse, 0x19 ;  /* 0x0000001984f07836 */ /* 0x040fe20000000000 */
[----:B------:R-:W-:Y:S01]  /*1860*/  STL [R1+0xb70], R243 ;  /* 0x000b70f301007387 */ /* 0x000fe20000100800 */
[----:B------:R-:W-:Y:S02]  /*1870*/  IMAD.MOV R3, RZ, RZ, -R3 ;  /* 0x000000ffff037224 */ /* 0x000fe400078e0a03 */
[----:B------:R-:W-:Y:S01]  /*1880*/  VIADD R219, R132, 0x2e ;  /* 0x0000002e84db7836 */ /* 0x000fe20000000000 */
[----:B------:R-:W-:Y:S01]  /*1890*/  IABS R109, R240 ;  /* 0x000000f0006d7213 */ /* 0x000fe20000000000 */
[C---:B------:R-:W-:Y:S01]  /*18a0*/  IMAD.HI.U32 R9, R4.reuse, R15, RZ ;  /* 0x0000000f04097227 */ /* 0x040fe200078e00ff */
[----:B------:R-:W-:Y:S03]  /*18b0*/  STL [R1+0xb6c], R242 ;  /* 0x000b6cf201007387 */ /* 0x000fe60000100800 */
[----:B------:R-:W-:Y:S01]  /*18c0*/  IMAD.HI.U32 R2, R4, R93, RZ ;  /* 0x0000005d04027227 */ /* 0x000fe200078e00ff */
[----:B------:R-:W-:Y:S03]  /*18d0*/  STL [R1+0xb68], R241 ;  /* 0x000b68f101007387 */ /* 0x000fe60000100800 */
[C---:B------:R-:W-:Y:S01]  /*18e0*/  IMAD R90, R0.reuse, R8, R13 ;  /* 0x00000008005a7224 */ /* 0x040fe200078e020d */
[----:B------:R-:W-:Y:S01]  /*18f0*/  IABS R13, R217 ;  /* 0x000000d9000d7213 */ /* 0x000fe20000000000 */
[----:B------:R-:W-:Y:S01]  /*1900*/  IMAD.MOV R7, RZ, RZ, -R7 ;  /* 0x000000ffff077224 */ /* 0x000fe200078e0a07 */
[----:B------:R-:W-:Y:S01]  /*1910*/  STL [R1+0xb64], R240 ;  /* 0x000b64f001007387 */ /* 0x000fe20000100800 */
[----:B------:R-:W-:Y:S01]  /*1920*/  IMAD R92, R0, R3, R11 ;  /* 0x00000003005c7224 */ /* 0x000fe200078e020b */
[----:B------:R-:W-:Y:S01]  /*1930*/  IABS R11, R219 ;  /* 0x000000db000b7213 */ /* 0x000fe20000000000 */
[----:B------:R-:W-:Y:S01]  /*1940*/  IMAD.MOV R9, RZ, RZ, -R9 ;  /* 0x000000ffff097224 */ /* 0x000fe200078e0a09 */
[----:B------:R-:W-:Y:S01]  /*1950*/  STL [R1+0xb60], R239 ;  /* 0x000b60ef01007387 */ /* 0x000fe20000100800 */
[----:B------:R-:W-:-:S02]  /*1960*/  IMAD.MOV R2, RZ, RZ, -R2 ;  /* 0x000000ffff027224 */ /* 0x000fc400078e0a02 */
[C---:B------:R-:W-:Y:S01]  /*1970*/  VIADD R218, R132.reuse, 0x2f ;  /* 0x0000002f84da7836 */ /* 0x040fe20000000000 */
[----:B------:R-:W-:Y:S01]  /*1980*/  STL [R1+0xb5c], R238 ;  /* 0x000b5cee01007387 */ /* 0x000fe20000100800 */
[----:B------:R-:W-:Y:S02]  /*1990*/  VIADD R216, R132, 0x31 ;  /* 0x0000003184d87836 */ /* 0x000fe40000000000 */
[----:B------:R-:W-:Y:S01]  /*19a0*/  IMAD R91, R0, R7, R91 ;  /* 0x00000007005b7224 */ /* 0x000fe200078e025b */
[----:B------:R-:W-:Y:S01]  /*19b0*/  IABS R87, R218 ;  /* 0x000000da00577213 */ /* 0x000fe20000000000 */
[----:B------:R-:W-:Y:S01]  /*19c0*/  IMAD.HI.U32 R7, R4, R13, RZ ;  /* 0x0000000d04077227 */ /* 0x000fe200078e00ff */
[----:B------:R-:W-:Y:S01]  /*19d0*/  IABS R85, R216 ;  /* 0x000000d800557213 */ /* 0x000fe20000000000 */
[----:B------:R-:W-:Y:S02]  /*19e0*/  STL [R1+0xb58], R237 ;  /* 0x000b58ed01007387 */ /* 0x000fe40000100800 */
[----:B------:R-:W-:Y:S01]  /*19f0*/  IMAD R114, R0, R9, R15 ;  /* 0x0000000900727224 */ /* 0x000fe200078e020f */
[----:B------:R-:W-:Y:S01]  /*1a00*/  IADD3 R7, PT, PT, -R7, RZ, RZ ;  /* 0x000000ff07077210 */ /* 0x000fe20007ffe1ff */
[----:B------:R-:W-:Y:S01]  /*1a10*/  VIADD R235, R132, 0x1e ;  /* 0x0000001e84eb7836 */ /* 0x000fe20000000000 */
[----:B------:R-:W-:Y:S01]  /*1a20*/  STL [R1+0xb54], R236 ;  /* 0x000b54ec01007387 */ /* 0x000fe20000100800 */
[----:B------:R-:W-:-:S02]  /*1a30*/  IMAD R93, R0, R2, R93 ;  /* 0x00000002005d7224 */ /* 0x000fc400078e025d */
[C---:B------:R-:W-:Y:S01]  /*1a40*/  IMAD.HI.U32 R9, R4.reuse, R109, RZ ;  /* 0x0000006d04097227 */ /* 0x040fe200078e00ff */
[----:B------:R-:W-:Y:S01]  /*1a50*/  IABS R15, R235 ;  /* 0x000000eb000f7213 */ /* 0x000fe20000000000 */
[----:B------:R-:W-:Y:S02]  /*1a60*/  STL [R1+0xb50], R235 ;  /* 0x000b50eb01007387 */ /* 0x000fe40000100800 */
[----:B------:R-:W-:Y:S02]  /*1a70*/  IMAD.HI.U32 R2, R4, R11, RZ ;  /* 0x0000000b04027227 */ /* 0x000fe400078e00ff */
[----:B------:R-:W-:Y:S02]  /*1a80*/  STL [R1+0xb4c], R234 ;  /* 0x000b4cea01007387 */ /* 0x000fe40000100800 */
[----:B------:R-:W-:Y:S02]  /*1a90*/  IMAD.MOV R9, RZ, RZ, -R9 ;  /* 0x000000ffff097224 */ /* 0x000fe400078e0a09 */
[----:B------:R-:W-:Y:S01]  /*1aa0*/  IMAD.MOV R2, RZ, RZ, -R2 ;  /* 0x000000ffff027224 */ /* 0x000fe200078e0a02 */
[----:B------:R-:W-:Y:S01]  /*1ab0*/  STL [R1+0xb48], R233 ;  /* 0x000b48e901007387 */ /* 0x000fe20000100800 */
[----:B------:R-:W-:-:S02]  /*1ac0*/  VIADD R213, R132, 0x34 ;  /* 0x0000003484d57836 */ /* 0x000fc40000000000 */
[----:B------:R-:W-:Y:S01]  /*1ad0*/  VIADD R211, R132, 0x36 ;  /* 0x0000003684d37836 */ /* 0x000fe20000000000 */
[----:B------:R-:W-:Y:S01]  /*1ae0*/  STL [R1+0xb44], R232 ;  /* 0x000b44e801007387 */ /* 0x000fe20000100800 */
[----:B------:R-:W-:-:S03]  /*1af0*/  IMAD.HI.U32 R3, R4, R87, RZ ;  /* 0x0000005704037227 */ /* 0x000fc600078e00ff */
[----:B------:R-:W-:Y:S01]  /*1b00*/  STL [R1+0xb40], R231 ;  /* 0x000b40e701007387 */ /* 0x000fe20000100800 */
[----:B------:R-:W-:-:S04]  /*1b10*/  IMAD.HI.U32 R8, R4, R85, RZ ;  /* 0x0000005504087227 */ /* 0x000fc800078e00ff */
[----:B------:R-:W-:Y:S02]  /*1b20*/  IMAD R109, R0, R9, R109 ;  /* 0x00000009006d7224 */ /* 0x000fe400078e026d */
[----:B------:R-:W-:Y:S02]  /*1b30*/  VIADD R230, R132, 0x23 ;  /* 0x0000002384e67836 */ /* 0x000fe40000000000 */
[C---:B------:R-:W-:Y:S01]  /*1b40*/  IMAD R88, R0.reuse, R2, R11 ;  /* 0x0000000200587224 */ /* 0x040fe200078e020b */
[----:B------:R-:W-:Y:S01]  /*1b50*/  IABS R11, R213 ;  /* 0x000000d5000b7213 */ /* 0x000fe20000000000 */
[----:B------:R-:W-:Y:S01]  /*1b60*/  IMAD R86, R0, R7, R13 ;  /* 0x0000000700567224 */ /* 0x000fe200078e020d */
[----:B------:R-:W-:Y:S01]  /*1b70*/  IABS R13, R211 ;  /* 0x000000d3000d7213 */ /* 0x000fe20000000000 */
[----:B------:R-:W-:Y:S01]  /*1b80*/  IMAD.HI.U32 R9, R4, R15, RZ ;  /* 0x0000000f04097227 */ /* 0x000fe200078e00ff */
[----:B------:R-:W-:Y:S01]  /*1b90*/  IABS R99, R230 ;  /* 0x000000e600637213 */ /* 0x000fe20000000000 */
[----:B------:R-:W-:Y:S02]  /*1ba0*/  STL [R1+0xb9c], R230 ;  /* 0x000b9ce601007387 */ /* 0x000fe40000100800 */
[----:B------:R-:W-:-:S02]  /*1bb0*/  IMAD.MOV R3, RZ, RZ, -R3 ;  /* 0x000000ffff037224 */ /* 0x000fc400078e0a03 */
[----:B------:R-:W-:Y:S01]  /*1bc0*/  IMAD.MOV R8, RZ, RZ, -R8 ;  /* 0x000000ffff087224 */ /* 0x000fe200078e0a08 */
[----:B------:R-:W-:Y:S01]  /*1bd0*/  STL [R1+0xba0], R229 ;  /* 0x000ba0e501007387 */ /* 0x000fe20000100800 */
[C---:B------:R-:W-:Y:S02]  /*1be0*/  VIADD R214, R132.reuse, 0x33 ;  /* 0x0000003384d67836 */ /* 0x040fe40000000000 */
[----:B------:R-:W-:Y:S01]  /*1bf0*/  VIADD R212, R132, 0x35 ;  /* 0x0000003584d47836 */ /* 0x000fe20000000000 */
[----:B------:R-:W-:Y:S01]  /*1c00*/  STL [R1+0xba8], R228 ;  /* 0x000ba8e401007387 */ /* 0x000fe20000100800 */
[----:B------:R-:W-:Y:S01]  /*1c10*/  IMAD.MOV R9, RZ, RZ, -R9 ;  /* 0x000000ffff097224 */ /* 0x000fe200078e0a09 */
[----:B------:R-:W-:Y:S01]  /*1c20*/  IABS R83, R214 ;  /* 0x000000d600537213 */ /* 0x000fe20000000000 */
[C---:B------:R-:W-:Y:S01]  /*1c30*/  IMAD R87, R0.reuse, R3, R87 ;  /* 0x0000000300577224 */ /* 0x040fe200078e0257 */
[----:B------:R-:W-:Y:S01]  /*1c40*/  IABS R81, R212 ;  /* 0x000000d400517213 */ /* 0x000fe20000000000 */
[----:B------:R-:W-:Y:S01]  /*1c50*/  IMAD R85, R0, R8, R85 ;  /* 0x0000000800557224 */ /* 0x000fe200078e0255 */
[----:B------:R-:W-:Y:S01]  /*1c60*/  STL [R1+0xbac], R227 ;  /* 0x000bace301007387 */ /* 0x000fe20000100800 */
[----:B------:R-:W-:-:S03]  /*1c70*/  IMAD.HI.U32 R3, R4, R11, RZ ;  /* 0x0000000b04037227 */ /* 0x000fc600078e00ff */
[----:B------:R-:W-:Y:S01]  /*1c80*/  STL [R1+0xbb4], R226 ;  /* 0x000bb4e201007387 */ /* 0x000fe20000100800 */
[----:B------:R-:W-:-:S04]  /*1c90*/  IMAD.HI.U32 R8, R4, R13, RZ ;  /* 0x0000000d04087227 */ /* 0x000fc800078e00ff */
[----:B------:R-:W-:Y:S02]  /*1ca0*/  IMAD R104, R0, R9, R15 ;  /* 0x0000000900687224 */ /* 0x000fe400078e020f */
[----:B------:R-:W-:Y:S02]  /*1cb0*/  VIADD R225, R132, 0x28 ;  /* 0x0000002884e17836 */ /* 0x000fe40000000000 */
[----:B------:R-:W-:-:S03]  /*1cc0*/  IMAD.HI.U32 R9, R4, R99, RZ ;  /* 0x0000006304097227 */ /* 0x000fc600078e00ff */
[----:B------:R-:W-:Y:S01]  /*1cd0*/  IABS R15, R225 ;  /* 0x000000e1000f7213 */ /* 0x000fe20000000000 */
[----:B------:R-:W-:Y:S01]  /*1ce0*/  IMAD.MOV R3, RZ, RZ, -R3 ;  /* 0x000000ffff037224 */ /* 0x000fe200078e0a03 */
[----:B------:R-:W-:Y:S01]  /*1cf0*/  STL [R1+0xbb8], R225 ;  /* 0x000bb8e101007387 */ /* 0x000fe20000100800 */
[----:B------:R-:W-:Y:S02]  /*1d00*/  IMAD.MOV R8, RZ, RZ, -R8 ;  /* 0x000000ffff087224 */ /* 0x000fe400078e0a08 */
[----:B------:R-:W-:Y:S01]  /*1d10*/  VIADD R207, R132, 0x3a ;  /* 0x0000003a84cf7836 */ /* 0x000fe20000000000 */
[----:B------:R-:W-:Y:S01]  /*1d20*/  STL [R1+0xbc0], R224 ;  /* 0x000bc0e001007387 */ /* 0x000fe20000100800 */
[----:B------:R-:W-:-:S03]  /*1d30*/  IMAD.HI.U32 R2, R4, R83, RZ ;  /* 0x0000005304027227 */ /* 0x000fc600078e00ff */
[----:B------:R-:W-:Y:S01]  /*1d40*/  STL [R1+0xbc4], R223 ;  /* 0x000bc4df01007387 */ /* 0x000fe20000100800 */
[----:B------:R-:W-:-:S03]  /*1d50*/  IMAD.HI.U32 R7, R4, R81, RZ ;  /* 0x0000005104077227 */ /* 0x000fc600078e00ff */
[----:B------:R-:W-:Y:S01]  /*1d60*/  STL [R1+0xbcc], R222 ;  /* 0x000bccde01007387 */ /* 0x000fe20000100800 */
[----:B------:R-:W-:Y:S02]  /*1d70*/  IMAD.MOV R9, RZ, RZ, -R9 ;  /* 0x000000ffff097224 */ /* 0x000fe400078e0a09 */
[C---:B------:R-:W-:Y:S01]  /*1d80*/  IMAD R82, R0.reuse, R3, R11 ;  /* 0x0000000300527224 */ /* 0x040fe200078e020b */
[----:B------:R-:W-:Y:S01]  /*1d90*/  IABS R11, R209 ;  /* 0x000000d1000b7213 */ /* 0x000fe20000000000 */
[----:B------:R-:W-:Y:S01]  /*1da0*/  IMAD R80, R0, R8, R13 ;  /* 0x0000000800507224 */ /* 0x000fe200078e020d */
[----:B------:R-:W-:Y:S01]  /*1db0*/  IABS R13, R207 ;  /* 0x000000cf000d7213 */ /* 0x000fe20000000000 */
[----:B------:R-:W-:Y:S01]  /*1dc0*/  IMAD.MOV R2, RZ, RZ, -R2 ;  /* 0x000000ffff027224 */ /* 0x000fe200078e0a02 */
[----:B------:R-:W-:Y:S01]  /*1dd0*/  STL [R1+0xbd0], R221 ;  /* 0x000bd0dd01007387 */ /* 0x000fe20000100800 */
[----:B------:R-:W-:Y:S02]  /*1de0*/  IMAD.MOV R7, RZ, RZ, -R7 ;  /* 0x000000ffff077224 */ /* 0x000fe400078e0a07 */
[C---:B------:R-:W-:Y:S01]  /*1df0*/  VIADD R208, R132.reuse, 0x39 ;  /* 0x0000003984d07836 */ /* 0x040fe20000000000 */
[----:B------:R-:W-:Y:S01]  /*1e00*/  STL [R1+0xbd8], R220 ;  /* 0x000bd8dc01007387 */ /* 0x000fe20000100800 */
[----:B------:R-:W-:-:S02]  /*1e10*/  VIADD R206, R132, 0x3b ;  /* 0x0000003b84ce7836 */ /* 0x000fc40000000000 */
[----:B------:R-:W-:Y:S01]  /*1e20*/  IMAD R99, R0, R9, R99 ;  /* 0x0000000900637224 */ /* 0x000fe200078e0263 */
[----:B------:R-:W-:Y:S01]  /*1e30*/  IABS R77, R208 ;  /* 0x000000d0004d7213 */ /* 0x000fe20000000000 */
[----:B------:R-:W-:Y:S01]  /*1e40*/  IMAD.HI.U32 R9, R4, R15, RZ ;  /* 0x0000000f04097227 */ /* 0x000fe200078e00ff */
[----:B------:R-:W-:Y:S01]  /*1e50*/  IABS R75, R206 ;  /* 0x000000ce004b7213 */ /* 0x000fe20000000000 */
[----:B------:R-:W-:Y:S02]  /*1e60*/  STL [R1+0xbdc], R219 ;  /* 0x000bdcdb01007387 */ /* 0x000fe40000100800 */
[C---:B------:R-:W-:Y:S02]  /*1e70*/  IMAD R83, R0.reuse, R2, R83 ;  /* 0x0000000200537224 */ /* 0x040fe400078e0253 */
[----:B------:R-:W-:Y:S01]  /*1e80*/  IMAD R81, R0, R7, R81 ;  /* 0x0000000700517224 */ /* 0x000fe200078e0251 */
[----:B------:R-:W-:Y:S01]  /*1e90*/  STL [R1+0xbe4], R218 ;  /* 0x000be4da01007387 */ /* 0x000fe20000100800 */
[----:B------:R-:W-:-:S03]  /*1ea0*/  IMAD.HI.U32 R2, R4, R11, RZ ;  /* 0x0000000b04027227 */ /* 0x000fc600078e00ff */
[----:B------:R-:W-:Y:S01]  /*1eb0*/  STL [R1+0xbe0], R217 ;  /* 0x000be0d901007387 */ /* 0x000fe20000100800 */
[----:B------:R-:W-:-:S03]  /*1ec0*/  IMAD.HI.U32 R7, R4, R13, RZ ;  /* 0x0000000d04077227 */ /* 0x000fc600078e00ff */
[----:B------:R-:W-:Y:S01]  /*1ed0*/  STL [R1+0xbd4], R216 ;  /* 0x000bd4d801007387 */ /* 0x000fe20000100800 */
[----:B------:R-:W-:Y:S02]  /*1ee0*/  IMAD.MOV R9, RZ, RZ, -R9 ;  /* 0x000000ffff097224 */ /* 0x000fe400078e0a09 */
[----:B------:R-:W-:Y:S02]  /*1ef0*/  IMAD.MOV R2, RZ, RZ, -R2 ;  /* 0x000000ffff027224 */ /* 0x000fe400078e0a02 */
[----:B------:R-:W-:Y:S02]  /*1f00*/  IMAD.MOV R7, RZ, RZ, -R7 ;  /* 0x000000ffff077224 */ /* 0x000fe400078e0a07 */
[----:B------:R-:W-:Y:S02]  /*1f10*/  VIADD R203, R132, 0x3e ;  /* 0x0000003e84cb7836 */ /* 0x000fe40000000000 */
[----:B------:R-:W-:-:S04]  /*1f20*/  IMAD.HI.U32 R3, R4, R77, RZ ;  /* 0x0000004d04037227 */ /* 0x000fc800078e00ff */
[----:B------:R-:W-:-:S04]  /*1f30*/  IMAD.HI.U32 R8, R4, R75, RZ ;  /* 0x0000004b04087227 */ /* 0x000fc800078e00ff */
[----:B------:R-:W-:Y:S02]  /*1f40*/  IMAD R94, R0, R9, R15 ;  /* 0x00000009005e7224 */ /* 0x000fe400078e020f */
[----:B------:R-:W-:Y:S02]  /*1f50*/  VIADD R215, R132, 0x32 ;  /* 0x0000003284d77836 */ /* 0x000fe40000000000 */
[----:B------:R-:W-:-:S03]  /*1f60*/  IMAD.HI.U32 R9, R4, R89, RZ ;  /* 0x0000005904097227 */ /* 0x000fc600078e00ff */
[----:B------:R-:W-:Y:S01]  /*1f70*/  IABS R15, R215 ;  /* 0x000000d7000f7213 */ /* 0x000fe20000000000 */
        /* <DEDUP_REMOVED lines=18> */
[----:B------:R-:W-:-:S03]  /*20a0*/  IMAD.HI.U32 R8, R4, R13, RZ ;  /* 0x0000000d04087227 */ /* 0x000fc600078e00ff */
[----:B------:R-:W-:Y:S01]  /*20b0*/  STL [R1+0xb98], R211 ;  /* 0x000b98d301007387 */ /* 0x000fe20000100800 */
[----:B------:R-:W-:Y:S02]  /*20c0*/  IMAD R89, R0, R9, R89 ;  /* 0x0000000900597224 */ /* 0x000fe400078e0259 */
[----:B------:R-:W-:Y:S02]  /*20d0*/  VIADD R210, R132, 0x37 ;  /* 0x0000003784d27836 */ /* 0x000fe40000000000 */
[----:B------:R-:W-:-:S03]  /*20e0*/  IMAD.HI.U32 R9, R4, R15, RZ ;  /* 0x0000000f04097227 */ /* 0x000fc600078e00ff */
[----:B------:R-:W-:Y:S01]  /*20f0*/  IABS R79, R210 ;  /* 0x000000d2004f7213 */ /* 0x000fe20000000000 */
[----:B------:R-:W-:Y:S01]  /*2100*/  IMAD.MOV R3, RZ, RZ, -R3 ;  /* 0x000000ffff037224 */ /* 0x000fe200078e0a03 */
[----:B------:R-:W-:Y:S01]  /*2110*/  STL [R1+0xb3c], R210 ;  /* 0x000b3cd201007387 */ /* 0x000fe20000100800 */
[----:B------:R-:W-:Y:S02]  /*2120*/  IMAD.MOV R8, RZ, RZ, -R8 ;  /* 0x000000ffff087224 */ /* 0x000fe400078e0a08 */
[C---:B------:R-:W-:Y:S01]  /*2130*/  VIADD R199, R132.reuse, 0x42 ;  /* 0x0000004284c77836 */ /* 0x040fe20000000000 */
[----:B------:R-:W-:Y:S01]  /*2140*/  STL [R1+0xb38], R209 ;  /* 0x000b38d101007387 */ /* 0x000fe20000100800 */
[----:B------:R-:W-:Y:S02]  /*2150*/  VIADD R197, R132, 0x44 ;  /* 0x0000004484c57836 */ /* 0x000fe40000000000 */
[C---:B------:R-:W-:Y:S01]  /*2160*/  IMAD.HI.U32 R2, R4.reuse, R73, RZ ;  /* 0x0000004904027227 */ /* 0x040fe200078e00ff */
[----:B------:R-:W-:Y:S03]  /*2170*/  STL [R1+0xb34], R208 ;  /* 0x000b34d001007387 */ /* 0x000fe60000100800 */
[----:B------:R-:W-:Y:S01]  /*2180*/  IMAD.HI.U32 R7, R4, R71, RZ ;  /* 0x0000004704077227 */ /* 0x000fe200078e00ff */
[----:B------:R-:W-:Y:S03]  /*2190*/  STL [R1+0xb30], R207 ;  /* 0x000b30cf01007387 */ /* 0x000fe60000100800 */
[----:B------:R-:W-:Y:S01]  /*21a0*/  IMAD.MOV R9, RZ, RZ, -R9 ;  /* 0x000000ffff097224 */ /* 0x000fe200078e0a09 */
[----:B------:R-:W-:Y:S01]  /*21b0*/  STL [R1+0xb2c], R206 ;  /* 0x000b2cce01007387 */ /* 0x000fe20000100800 */
[----:B------:R-:W-:-:S02]  /*21c0*/  VIADD R198, R132, 0x43 ;  /* 0x0000004384c67836 */ /* 0x000fc40000000000 */
[C---:B------:R-:W-:Y:S01]  /*21d0*/  IMAD R72, R0.reuse, R3, R11 ;  /* 0x0000000300487224 */ /* 0x040fe200078e020b */
[----:B------:R-:W-:Y:S01]  /*21e0*/  IABS R11, R199 ;  /* 0x000000c7000b7213 */ /* 0x000fe20000000000 */
[----:B------:R-:W-:Y:S01]  /*21f0*/  IMAD R70, R0, R8, R13 ;  /* 0x0000000800467224 */ /* 0x000fe200078e020d */
[----:B------:R-:W-:Y:S01]  /*2200*/  IABS R13, R197 ;  /* 0x000000c5000d7213 */ /* 0x000fe20000000000 */
[----:B------:R-:W-:Y:S01]  /*2210*/  IMAD.MOV R2, RZ, RZ, -R2 ;  /* 0x000000ffff027224 */ /* 0x000fe200078e0a02 */
[----:B------:R-:W-:Y:S01]  /*2220*/  IABS R67, R198 ;  /* 0x000000c600437213 */ /* 0x000fe20000000000 */
[----:B------:R-:W-:Y:S02]  /*2230*/  IMAD.MOV R7, RZ, RZ, -R7 ;  /* 0x000000ffff077224 */ /* 0x000fe400078e0a07 */
[----:B------:R-:W-:Y:S02]  /*2240*/  VIADD R196, R132, 0x45 ;  /* 0x0000004584c47836 */ /* 0x000fe40000000000 */
[----:B------:R-:W-:-:S02]  /*2250*/  IMAD R84, R0, R9, R15 ;  /* 0x0000000900547224 */ /* 0x000fc400078e020f */
[----:B------:R-:W-:Y:S01]  /*2260*/  VIADD R205, R132, 0x3c ;  /* 0x0000003c84cd7836 */ /* 0x000fe20000000000 */
[----:B------:R-:W-:Y:S01]  /*2270*/  IABS R65, R196 ;  /* 0x000000c400417213 */ /* 0x000fe20000000000 */
[----:B------:R-:W-:-:S03]  /*2280*/  IMAD.HI.U32 R9, R4, R79, RZ ;  /* 0x0000004f04097227 */ /* 0x000fc600078e00ff */
[----:B------:R-:W-:Y:S01]  /*2290*/  IABS R15, R205 ;  /* 0x000000cd000f7213 */ /* 0x000fe20000000000 */
[C---:B------:R-:W-:Y:S01]  /*22a0*/  IMAD R73, R0.reuse, R2, R73 ;  /* 0x0000000200497224 */ /* 0x040fe200078e0249 */
[----:B------:R-:W-:Y:S01]  /*22b0*/  STL [R1+0xb28], R205 ;  /* 0x000b28cd01007387 */ /* 0x000fe20000100800 */
[----:B------:R-:W-:Y:S02]  /*22c0*/  IMAD R71, R0, R7, R71 ;  /* 0x0000000700477224 */ /* 0x000fe400078e0247 */
[C---:B------:R-:W-:Y:S01]  /*22d0*/  IMAD.HI.U32 R2, R4.reuse, R11, RZ ;  /* 0x0000000b04027227 */ /* 0x040fe200078e00ff */
[----:B------:R-:W-:Y:S03]  /*22e0*/  STL [R1+0xb24], R204 ;  /* 0x000b24cc01007387 */ /* 0x000fe60000100800 */
[C---:B------:R-:W-:Y:S01]  /*22f0*/  IMAD.HI.U32 R7, R4.reuse, R13, RZ ;  /* 0x0000000d04077227 */ /* 0x040fe200078e00ff */
[----:B------:R-:W-:Y:S03]  /*2300*/  STL [R1+0xb20], R203 ;  /* 0x000b20cb01007387 */ /* 0x000fe60000100800 */
[----:B------:R-:W-:Y:S01]  /*2310*/  IMAD.MOV R9, RZ, RZ, -R9 ;  /* 0x000000ffff097224 */ /* 0x000fe200078e0a09 */
[----:B------:R-:W-:Y:S01]  /*2320*/  STL [R1+0xb1c], R202 ;  /* 0x000b1cca01007387 */ /* 0x000fe20000100800 */
[----:B------:R-:W-:-:S03]  /*2330*/  IMAD.HI.U32 R3, R4, R67, RZ ;  /* 0x0000004304037227 */ /* 0x000fc600078e00ff */
[----:B------:R-:W-:Y:S01]  /*2340*/  STL [R1+0xb18], R201 ;  /* 0x000b18c901007387 */ /* 0x000fe20000100800 */
[----:B------:R-:W-:Y:S01]  /*2350*/  IMAD.MOV R2, RZ, RZ, -R2 ;  /* 0x000000ffff027224 */ /* 0x000fe200078e0a02 */
[----:B------:R-:W-:Y:S01]  /*2360*/  IADD3 R3, PT, PT, -R3, RZ, RZ ;  /* 0x000000ff03037210 */ /* 0x000fe20007ffe1ff */
[----:B------:R-:W-:Y:S02]  /*2370*/  IMAD.MOV R7, RZ, RZ, -R7 ;  /* 0x000000ffff077224 */ /* 0x000fe400078e0a07 */
[C---:B------:R-:W-:Y:S02]  /*2380*/  VIADD R193, R132.reuse, 0x48 ;  /* 0x0000004884c17836 */ /* 0x040fe40000000000 */
[----:B------:R-:W-:Y:S02]  /*2390*/  VIADD R191, R132, 0x4a ;  /* 0x0000004a84bf7836 */ /* 0x000fe40000000000 */
        /* <DEDUP_REMOVED lines=40> */
[C---:B------:R-:W-:Y:S01]  /*2620*/  IMAD R62, R0.reuse, R3, R11 ;  /* 0x00000003003e7224 */ /* 0x040fe200078e020b */
[----:B------:R-:W-:Y:S01]  /*2630*/  IABS R11, R189 ;  /* 0x000000bd000b7213 */ /* 0x000fe20000000000 */
[----:B------:R-:W-:Y:S01]  /*2640*/  IMAD R60, R0, R8, R13 ;  /* 0x00000008003c7224 */ /* 0x000fe200078e020d */
[----:B------:R-:W-:Y:S01]  /*2650*/  IABS R13, R187 ;  /* 0x000000bb000d7213 */ /* 0x000fe20000000000 */
[----:B------:R-:W-:-:S02]  /*2660*/  IMAD.MOV R2, RZ, RZ, -R2 ;  /* 0x000000ffff027224 */ /* 0x000fc400078e0a02 */
[----:B------:R-:W-:Y:S02]  /*2670*/  IMAD.MOV R7, RZ, RZ, -R7 ;  /* 0x000000ffff077224 */ /* 0x000fe400078e0a07 */
[C---:B------:R-:W-:Y:S02]  /*2680*/  VIADD R188, R132.reuse, 0x4d ;  /* 0x0000004d84bc7836 */ /* 0x040fe40000000000 */
[----:B------:R-:W-:Y:S02]  /*2690*/  VIADD R186, R132, 0x4f ;  /* 0x0000004f84ba7836 */ /* 0x000fe40000000000 */
[----:B------:R-:W-:Y:S01]  /*26a0*/  IMAD R69, R0, R9, R69 ;  /* 0x0000000900457224 */ /* 0x000fe200078e0245 */
[----:B------:R-:W-:Y:S01]  /*26b0*/  IABS R57, R188 ;  /* 0x000000bc00397213 */ /* 0x000fe20000000000 */
        /* <DEDUP_REMOVED lines=9> */
[----:B------:R-:W-:Y:S01]  /*2750*/  IMAD.HI.U32 R7, R4, R13, RZ ;  /* 0x0000000d04077227 */ /* 0x000fe200078e00ff */
[----:B------:R-:W-:Y:S03]  /*2760*/  STL [R1+0xae4], R188 ;  /* 0x000ae4bc01007387 */ /* 0x000fe60000100800 */
[----:B------:R-:W-:Y:S01]  /*2770*/  IMAD.MOV R9, RZ, RZ, -R9 ;  /* 0x000000ffff097224 */ /* 0x000fe200078e0a09 */
[----:B------:R-:W-:Y:S01]  /*2780*/  STL [R1+0xae0], R187 ;  /* 0x000ae0bb01007387 */ /* 0x000fe20000100800 */
[----:B------:R-:W-:-:S02]  /*2790*/  IMAD.MOV R2, RZ, RZ, -R2 ;  /* 0x000000ffff027224 */ /* 0x000fc400078e0a02 */
[----:B------:R-:W-:Y:S01]  /*27a0*/  IMAD.MOV R7, RZ, RZ, -R7 ;  /* 0x000000ffff077224 */ /* 0x000fe200078e0a07 */
[----:B------:R-:W-:Y:S01]  /*27b0*/  STL [R1+0xadc], R186 ;  /* 0x000adcba01007387 */ /* 0x000fe20000100800 */
[C---:B------:R-:W-:Y:S02]  /*27c0*/  VIADD R183, R132.reuse, 0x52 ;  /* 0x0000005284b77836 */ /* 0x040fe40000000000 */
[----:B------:R-:W-:Y:S02]  /*27d0*/  VIADD R181, R132, 0x54 ;  /* 0x0000005484b57836 */ /* 0x000fe40000000000 */
[----:B------:R-:W-:Y:S02]  /*27e0*/  IMAD R64, R0, R9, R15 ;  /* 0x0000000900407224 */ /* 0x000fe400078e020f */
[----:B------:R-:W-:-:S04]  /*27f0*/  IMAD.HI.U32 R3, R4, R57, RZ ;  /* 0x0000003904037227 */ /* 0x000fc800078e00ff */
[----:B------:R-:W-:-:S04]  /*2800*/  IMAD.HI.U32 R8, R4, R55, RZ ;  /* 0x0000003704087227 */ /* 0x000fc800078e00ff */
[----:B------:R-:W-:-:S04]  /*2810*/  IMAD.HI.U32 R9, R4, R59, RZ ;  /* 0x0000003b04097227 */ /* 0x000fc800078e00ff */
[----:B------:R-:W-:Y:S01]  /*2820*/  VIADD R185, R132, 0x50 ;  /* 0x0000005084b97836 */ /* 0x000fe20000000000 */
[----:B------:R-:W-:Y:S01]  /*2830*/  IADD3 R9, PT, PT, -R9, RZ, RZ ;  /* 0x000000ff09097210 */ /* 0x000fe20007ffe1ff */
[C---:B------:R-:W-:Y:S01]  /*2840*/  IMAD R58, R0.reuse, R2, R11 ;  /* 0x00000002003a7224 */ /* 0x040fe200078e020b */
[----:B------:R-:W-:Y:S01]  /*2850*/  IABS R11, R183 ;  /* 0x000000b7000b7213 */ /* 0x000fe20000000000 */
[----:B------:R-:W-:Y:S01]  /*2860*/  IMAD R56, R0, R7, R13 ;  /* 0x0000000700387224 */ /* 0x000fe200078e020d */
[----:B------:R-:W-:Y:S01]  /*2870*/  IABS R13, R181 ;  /* 0x000000b5000d7213 */ /* 0x000fe20000000000 */
[----:B------:R-:W-:Y:S01]  /*2880*/  IMAD.MOV R3, RZ, RZ, -R3 ;  /* 0x000000ffff037224 */ /* 0x000fe200078e0a03 */
[----:B------:R-:W-:Y:S01]  /*2890*/  IABS R15, R185 ;  /* 0x000000b9000f7213 */ /* 0x000fe20000000000 */
[----:B------:R-:W-:Y:S01]  /*28a0*/  IMAD.MOV R8, RZ, RZ, -R8 ;  /* 0x000000ffff087224 */ /* 0x000fe200078e0a08 */
[----:B------:R-:W-:Y:S01]  /*28b0*/  STL [R1+0xad8], R185 ;  /* 0x000ad8b901007387 */ /* 0x000fe20000100800 */
[----:B------:R-:W-:-:S02]  /*28c0*/  VIADD R184, R132, 0x51 ;  /* 0x0000005184b87836 */ /* 0x000fc40000000000 */
[C---:B------:R-:W-:Y:S02]  /*28d0*/  IMAD R57, R0.reuse, R3, R57 ;  /* 0x0000000300397224 */ /* 0x040fe400078e0239 */
[----:B------:R-:W-:Y:S01]  /*28e0*/  IMAD R55, R0, R8, R55 ;  /* 0x0000000800377224 */ /* 0x000fe200078e0237 */
[----:B------:R-:W-:Y:S01]  /*28f0*/  IABS R53, R184 ;  /* 0x000000b800357213 */ /* 0x000fe20000000000 */
[C---:B------:R-:W-:Y:S01]  /*2900*/  IMAD.HI.U32 R3, R4.reuse, R11, RZ ;  /* 0x0000000b04037227 */ /* 0x040fe200078e00ff */
[----:B------:R-:W-:Y:S03]  /*2910*/  STL [R1+0xad4], R184 ;  /* 0x000ad4b801007387 */ /* 0x000fe60000100800 */
[----:B------:R-:W-:Y:S01]  /*2920*/  IMAD.HI.U32 R8, R4, R13, RZ ;  /* 0x0000000d04087227 */ /* 0x000fe200078e00ff */
[----:B------:R-:W-:Y:S03]  /*2930*/  STL [R1+0xad0], R183 ;  /* 0x000ad0b701007387 */ /* 0x000fe60000100800 */
[----:B------:R-:W-:Y:S01]  /*2940*/  IMAD R59, R0, R9, R59 ;  /* 0x00000009003b7224 */ /* 0x000fe200078e023b */
[----:B------:R-:W-:Y:S01]  /*2950*/  STL [R1+0xacc], R182 ;  /* 0x000accb601007387 */ /* 0x000fe20000100800 */
[----:B------:R-:W-:-:S02]  /*2960*/  VIADD R180, R132, 0x55 ;  /* 0x0000005584b47836 */ /* 0x000fc40000000000 */
[----:B------:R-:W-:Y:S01]  /*2970*/  IMAD.HI.U32 R9, R4, R15, RZ ;  /* 0x0000000f04097227 */ /* 0x000fe200078e00ff */
[----:B------:R-:W-:Y:S02]  /*2980*/  STL [R1+0xac8], R181 ;  /* 0x000ac8b501007387 */ /* 0x000fe40000100800 */
[----:B------:R-:W-:Y:S01]  /*2990*/  IABS R49, R180 ;  /* 0x000000b400317213 */ /* 0x000fe20000000000 */
[----:B------:R-:W-:Y:S01]  /*29a0*/  IMAD.MOV R3, RZ, RZ, -R3 ;  /* 0x000000ffff037224 */ /* 0x000fe200078e0a03 */
[----:B------:R-:W-:Y:S01]  /*29b0*/  STL [R1+0xac4], R180 ;  /* 0x000ac4b401007387 */ /* 0x000fe20000100800 */
[----:B------:R-:W-:Y:S02]  /*29c0*/  IMAD.MOV R8, RZ, RZ, -R8 ;  /* 0x000000ffff087224 */ /* 0x000fe400078e0a08 */
[C---:B------:R-:W-:Y:S02]  /*29d0*/  VIADD R179, R132.reuse, 0x56 ;  /* 0x0000005684b37836 */ /* 0x040fe40000000000 */
[----:B------:R-:W-:-:S02]  /*29e0*/  VIADD R177, R132, 0x58 ;  /* 0x0000005884b17836 */ /* 0x000fc40000000000 */
[C---:B------:R-:W-:Y:S01]  /*29f0*/  IMAD.HI.U32 R2, R4.reuse, R53, RZ ;  /* 0x0000003504027227 */ /* 0x040fe200078e00ff */
[----:B------:R-:W-:Y:S03]  /*2a00*/  STL [R1+0xac0], R179 ;  /* 0x000ac0b301007387 */ /* 0x000fe60000100800 */
[----:B------:R-:W-:-:S04]  /*2a10*/  IMAD.HI.U32 R7, R4, R51, RZ ;  /* 0x0000003304077227 */ /* 0x000fc800078e00ff */
[----:B------:R-:W-:Y:S02]  /*2a20*/  IMAD.MOV R9, RZ, RZ, -R9 ;  /* 0x000000ffff097224 */ /* 0x000fe400078e0a09 */
[C---:B------:R-:W-:Y:S01]  /*2a30*/  IMAD R52, R0.reuse, R3, R11 ;  /* 0x0000000300347224 */ /* 0x040fe200078e020b */
[----:B------:R-:W-:Y:S01]  /*2a40*/  IABS R11, R179 ;  /* 0x000000b3000b7213 */ /* 0x000fe20000000000 */
[----:B------:R-:W-:Y:S01]  /*2a50*/  IMAD R50, R0, R8, R13 ;  /* 0x0000000800327224 */ /* 0x000fe200078e020d */
[----:B------:R-:W-:Y:S01]  /*2a60*/  IABS R13, R177 ;  /* 0x000000b1000d7213 */ /* 0x000fe20000000000 */
[----:B------:R-:W-:Y:S02]  /*2a70*/  IMAD.MOV R2, RZ, RZ, -R2 ;  /* 0x000000ffff027224 */ /* 0x000fe400078e0a02 */
[----:B------:R-:W-:Y:S02]  /*2a80*/  IMAD.MOV R7, RZ, RZ, -R7 ;  /* 0x000000ffff077224 */ /* 0x000fe400078e0a07 */
[----:B------:R-:W-:-:S02]  /*2a90*/  VIADD R176, R132, 0x59 ;  /* 0x0000005984b07836 */ /* 0x000fc40000000000 */
[----:B------:R-:W-:Y:S02]  /*2aa0*/  IMAD R54, R0, R9, R15 ;  /* 0x0000000900367224 */ /* 0x000fe400078e020f */
[C---:B------:R-:W-:Y:S01]  /*2ab0*/  VIADD R178, R132.reuse, 0x57 ;  /* 0x0000005784b27836 */ /* 0x040fe20000000000 */
[----:B------:R-:W-:Y:S01]  /*2ac0*/  IABS R45, R176 ;  /* 0x000000b0002d7213 */ /* 0x000fe20000000000 */
[----:B------:R-:W-:Y:S02]  /*2ad0*/  VIADD R175, R132, 0x5a ;  /* 0x0000005a84af7836 */ /* 0x000fe40000000000 */
[----:B------:R-:W-:Y:S01]  /*2ae0*/  IMAD.HI.U32 R9, R4, R49, RZ ;  /* 0x0000003104097227 */ /* 0x000fe200078e00ff */
[----:B------:R-:W-:Y:S01]  /*2af0*/  IABS R47, R178 ;  /* 0x000000b2002f7213 */ /* 0x000fe20000000000 */
[----:B------:R-:W-:Y:S01]  /*2b00*/  STL [R1+0xabc], R178 ;  /* 0x000abcb201007387 */ /* 0x000fe20000100800 */
[----:B------:R-:W-:Y:S01]  /*2b10*/  IABS R15, R175 ;  /* 0x000000af000f7213 */ /* 0x000fe20000000000 */
[----:B------:R-:W-:-:S02]  /*2b20*/  IMAD R53, R0, R2, R53 ;  /* 0x0000000200357224 */ /* 0x000fc400078e0235 */
[----:B------:R-:W-:Y:S01]  /*2b30*/  IMAD R51, R0, R7, R51 ;  /* 0x0000000700337224 */ /* 0x000fe200078e0233 */
[----:B------:R-:W-:Y:S01]  /*2b40*/  STL [R1+0xab8], R177 ;  /* 0x000ab8b101007387 */ /* 0x000fe20000100800 */
[----:B------:R-:W-:-:S03]  /*2b50*/  IMAD.HI.U32 R2, R4, R11, RZ ;  /* 0x0000000b04027227 */ /* 0x000fc600078e00ff */
[----:B------:R-:W-:Y:S01]  /*2b60*/  STL [R1+0xa98], R176 ;  /* 0x000a98b001007387 */ /* 0x000fe20000100800 */
[----:B------:R-:W-:Y:S01]  /*2b70*/  IMAD.HI.U32 R7, R4, R13, RZ ;  /* 0x0000000d04077227 */ /* 0x000fe200078e00ff */
[----:B------:R-:W-:Y:S02]  /*2b80*/  IADD3 R2, PT, PT, -R2, RZ, RZ ;  /* 0x000000ff02027210 */ /* 0x000fe40007ffe1ff */
[----:B------:R-:W-:Y:S01]  /*2b90*/  STL [R1+0xa94], R175 ;  /* 0x000a94af01007387 */ /* 0x000fe20000100800 */
[----:B------:R-:W-:Y:S02]  /*2ba0*/  IMAD.MOV R9, RZ, RZ, -R9 ;  /* 0x000000ffff097224 */ /* 0x000fe400078e0a09 */
[----:B------:R-:W-:Y:S02]  /*2bb0*/  IMAD.MOV R7, RZ, RZ, -R7 ;  /* 0x000000ffff077224 */ /* 0x000fe400078e0a07 */
[----:B------:R-:W-:Y:S02]  /*2bc0*/  VIADD R171, R132, 0x5e ;  /* 0x0000005e84ab7836 */ /* 0x000fe40000000000 */
[----:B------:R-:W-:-:S04]  /*2bd0*/  IMAD.HI.U32 R8, R4, R45, RZ ;  /* 0x0000002d04087227 */ /* 0x000fc800078e00ff */
[----:B------:R-:W-:Y:S02]  /*2be0*/  IMAD R49, R0, R9, R49 ;  /* 0x0000000900317224 */ /* 0x000fe400078e0231 */
[C---:B------:R-:W-:Y:S02]  /*2bf0*/  VIADD R173, R132.reuse, 0x5c ;  /* 0x0000005c84ad7836 */ /* 0x040fe40000000000 */
[----:B------:R-:W-:Y:S02]  /*2c00*/  VIADD R170, R132, 0x5f ;  /* 0x0000005f84aa7836 */ /* 0x000fe40000000000 */
[----:B------:R-:W-:-:S03]  /*2c10*/  IMAD.HI.U32 R3, R4, R47, RZ ;  /* 0x0000002f04037227 */ /* 0x000fc600078e00ff */
[----:B------:R-:W-:Y:S01]  /*2c20*/  IABS R39, R170 ;  /* 0x000000aa00277213 */ /* 0x000fe20000000000 */
[----:B------:R-:W-:-:S04]  /*2c30*/  IMAD.HI.U32 R9, R4, R15, RZ ;  /* 0x0000000f04097227 */ /* 0x000fc800078e00ff */
[C---:B------:R-:W-:Y:S01]  /*2c40*/  IMAD R46, R0.reuse, R7, R13 ;  /* 0x00000007002e7224 */ /* 0x040fe200078e020d */
[----:B------:R-:W-:Y:S01]  /*2c50*/  IABS R13, R171 ;  /* 0x000000ab000d7213 */ /* 0x000fe20000000000 */
[----:B------:R-:W-:Y:S02]  /*2c60*/  IMAD.MOV R8, RZ, RZ, -R8 ;  /* 0x000000ffff087224 */ /* 0x000fe400078e0a08 */
[----:B------:R-:W-:Y:S01]  /*2c70*/  IMAD R48, R0, R2, R11 ;  /* 0x0000000200307224 */ /* 0x000fe200078e020b */
[----:B------:R-:W-:Y:S01]  /*2c80*/  IABS R11, R173 ;  /* 0x000000ad000b7213 */ /* 0x000fe20000000000 */
[----:B------:R-:W-:Y:S02]  /*2c90*/  IMAD.MOV R3, RZ, RZ, -R3 ;  /* 0x000000ffff037224 */ /* 0x000fe400078e0a03 */
[----:B------:R-:W-:Y:S02]  /*2ca0*/  IMAD.MOV R9, RZ, RZ, -R9 ;  /* 0x000000ffff097224 */ /* 0x000fe400078e0a09 */
[----:B------:R-:W-:-:S02]  /*2cb0*/  VIADD R174, R132, 0x5b ;  /* 0x0000005b84ae7836 */ /* 0x000fc40000000000 */
        /* <DEDUP_REMOVED lines=8> */
[----:B------:R-:W-:Y:S01]  /*2d40*/  IMAD R44, R0, R9, R15 ;  /* 0x00000009002c7224 */ /* 0x000fe200078e020f */
[----:B------:R-:W-:Y:S01]  /*2d50*/  STL [R1+0xa8c], R173 ;  /* 0x000a8cad01007387 */ /* 0x000fe20000100800 */
[----:B------:R-:W-:-:S02]  /*2d60*/  VIADD R165, R132, 0x64 ;  /* 0x0000006484a57836 */ /* 0x000fc40000000000 */
[C---:B------:R-:W-:Y:S01]  /*2d70*/  IMAD.HI.U32 R3, R4.reuse, R11, RZ ;  /* 0x0000000b04037227 */ /* 0x040fe200078e00ff */
[----:B------:R-:W-:Y:S02]  /*2d80*/  STL [R1+0xa88], R172 ;  /* 0x000a88ac01007387 */ /* 0x000fe40000100800 */
[----:B------:R-:W-:Y:S01]  /*2d90*/  IABS R15, R165 ;  /* 0x000000a5000f7213 */ /* 0x000fe20000000000 */
[----:B------:R-:W-:Y:S01]  /*2da0*/  IMAD.HI.U32 R9, R4, R39, RZ ;  /* 0x0000002704097227 */ /* 0x000fe200078e00ff */
[----:B------:R-:W-:Y:S03]  /*2db0*/  STL [R1+0xa84], R171 ;  /* 0x000a84ab01007387 */ /* 0x000fe60000100800 */
[----:B------:R-:W-:Y:S01]  /*2dc0*/  IMAD.MOV R3, RZ, RZ, -R3 ;  /* 0x000000ffff037224 */ /* 0x000fe200078e0a03 */
[----:B------:R-:W-:Y:S01]  /*2dd0*/  STL [R1+0xa80], R170 ;  /* 0x000a80aa01007387 */ /* 0x000fe20000100800 */
[----:B------:R-:W-:-:S02]  /*2de0*/  IMAD.MOV R9, RZ, RZ, -R9 ;  /* 0x000000ffff097224 */ /* 0x000fc400078e0a09 */
[C---:B------:R-:W-:Y:S02]  /*2df0*/  VIADD R169, R132.reuse, 0x60 ;  /* 0x0000006084a97836 */ /* 0x040fe40000000000 */
[----:B------:R-:W-:Y:S02]  /*2e00*/  VIADD R167, R132, 0x62 ;  /* 0x0000006284a77836 */ /* 0x000fe40000000000 */
[C---:B------:R-:W-:Y:S01]  /*2e10*/  IMAD.HI.U32 R2, R4.reuse, R43, RZ ;  /* 0x0000002b04027227 */ /* 0x040fe200078e00ff */
[----:B------:R-:W-:Y:S03]  /*2e20*/  STL [R1+0xa7c], R169 ;  /* 0x000a7ca901007387 */ /* 0x000fe60000100800 */
[----:B------:R-:W-:-:S04]  /*2e30*/  IMAD.HI.U32 R7, R4, R41, RZ ;  /* 0x0000002904077227 */ /* 0x000fc800078e00ff */
[C---:B------:R-:W-:Y:S01]  /*2e40*/  IMAD R42, R0.reuse, R3, R11 ;  /* 0x00000003002a7224 */ /* 0x040fe200078e020b */
[----:B------:R-:W-:Y:S01]  /*2e50*/  IABS R11, R169 ;  /* 0x000000a9000b7213 */ /* 0x000fe20000000000 */
[C---:B------:R-:W-:Y:S01]  /*2e60*/  IMAD R40, R0.reuse, R8, R13 ;  /* 0x0000000800287224 */ /* 0x040fe200078e020d */
[----:B------:R-:W-:Y:S01]  /*2e70*/  IABS R13, R167 ;  /* 0x000000a7000d7213 */ /* 0x000fe20000000000 */
[----:B------:R-:W-:Y:S02]  /*2e80*/  IMAD R39, R0, R9, R39 ;  /* 0x0000000900277224 */ /* 0x000fe400078e0227 */
[----:B------:R-:W-:Y:S02]  /*2e90*/  IMAD.MOV R2, RZ, RZ, -R2 ;  /* 0x000000ffff027224 */ /* 0x000fe400078e0a02 */
[----:B------:R-:W-:Y:S02]  /*2ea0*/  IMAD.MOV R7, RZ, RZ, -R7 ;  /* 0x000000ffff077224 */ /* 0x000fe400078e0a07 */
[----:B------:R-:W-:-:S02]  /*2eb0*/  VIADD R168, R132, 0x61 ;  /* 0x0000006184a87836 */ /* 0x000fc40000000000 */
[----:B------:R-:W-:-:S03]  /*2ec0*/  IMAD.HI.U32 R9, R4, R15, RZ ;  /* 0x0000000f04097227 */ /* 0x000fc600078e00ff */
[----:B------:R-:W-:Y:S01]  /*2ed0*/  IABS R37, R168 ;  /* 0x000000a800257213 */ /* 0x000fe20000000000 */
[C---:B------:R-:W-:Y:S01]  /*2ee0*/  IMAD R43, R0.reuse, R2, R43 ;  /* 0x00000002002b7224 */ /* 0x040fe200078e022b */
[----:B------:R-:W-:Y:S01]  /*2ef0*/  STL [R1+0xa78], R168 ;  /* 0x000a78a801007387 */ /* 0x000fe20000100800 */
[----:B------:R-:W-:Y:S02]  /*2f00*/  IMAD R41, R0, R7, R41 ;  /* 0x0000000700297224 */ /* 0x000fe400078e0229 */
[----:B------:R-:W-:Y:S01]  /*2f10*/  IMAD.MOV R9, RZ, RZ, -R9 ;  /* 0x000000ffff097224 */ /* 0x000fe200078e0a09 */
[----:B------:R-:W-:Y:S01]  /*2f20*/  STL [R1+0xa74], R167 ;  /* 0x000a74a701007387 */ /* 0x000fe20000100800 */
[C---:B------:R-:W-:Y:S02]  /*2f30*/  VIADD R164, R132.reuse, 0x65 ;  /* 0x0000006584a47836 */ /* 0x040fe40000000000 */
[----:B------:R-:W-:Y:S02]  /*2f40*/  VIADD R166, R132, 0x63 ;  /* 0x0000006384a67836 */ /* 0x000fe40000000000 */
[----:B------:R-:W-:-:S03]  /*2f50*/  IMAD.HI.U32 R2, R4, R11, RZ ;  /* 0x0000000b04027227 */ /* 0x000fc600078e00ff */
[----:B------:R-:W-:Y:S01]  /*2f60*/  IABS R35, R166 ;  /* 0x000000a600237213 */ /* 0x000fe20000000000 */
[----:B------:R-:W-:Y:S01]  /*2f70*/  IMAD.HI.U32 R7, R4, R13, RZ ;  /* 0x0000000d04077227 */ /* 0x000fe200078e00ff */
[----:B------:R-:W-:Y:S03]  /*2f80*/  STL [R1+0xa70], R166 ;  /* 0x000a70a601007387 */ /* 0x000fe60000100800 */
        /* <DEDUP_REMOVED lines=8> */
[----:B------:R-:W-:Y:S01]  /*3010*/  IMAD.HI.U32 R3, R4, R37, RZ ;  /* 0x0000002504037227 */ /* 0x000fe200078e00ff */
[----:B------:R-:W-:Y:S02]  /*3020*/  STL [R1+0xa64], R163 ;  /* 0x000a64a301007387 */ /* 0x000fe40000100800 */
[----:B------:R-:W-:Y:S01]  /*3030*/  IABS R15, R161 ;  /* 0x000000a1000f7213 */ /* 0x000fe20000000000 */
[C---:B------:R-:W-:Y:S01]  /*3040*/  IMAD R38, R0.reuse, R2, R11 ;  /* 0x0000000200267224 */ /* 0x040fe200078e020b */
[----:B------:R-:W-:Y:S01]  /*3050*/  IABS R11, R163 ;  /* 0x000000a3000b7213 */ /* 0x000fe20000000000 */
[----:B------:R-:W-:Y:S01]  /*3060*/  IMAD R36, R0, R7, R13 ;  /* 0x0000000700247224 */ /* 0x000fe200078e020d */
[----:B------:R-:W-:Y:S01]  /*3070*/  IABS R13, R162 ;  /* 0x000000a2000d7213 */ /* 0x000fe20000000000 */
[----:B------:R-:W-:Y:S01]  /*3080*/  IMAD.MOV R3, RZ, RZ, -R3 ;  /* 0x000000ffff037224 */ /* 0x000fe200078e0a03 */
[----:B------:R-:W-:Y:S01]  /*3090*/  STL [R1+0xa60], R162 ;  /* 0x000a60a201007387 */ /* 0x000fe20000100800 */
[----:B------:R-:W-:-:S02]  /*30a0*/  VIADD R160, R132, 0x69 ;  /* 0x0000006984a07836 */ /* 0x000fc40000000000 */
[C---:B------:R-:W-:Y:S01]  /*30b0*/  IMAD.HI.U32 R2, R4.reuse, R9, RZ ;  /* 0x0000000904027227 */ /* 0x040fe200078e00ff */
[----:B------:R-:W-:Y:S02]  /*30c0*/  STL [R1+0xa5c], R161 ;  /* 0x000a5ca101007387 */ /* 0x000fe40000100800 */
[----:B------:R-:W-:Y:S01]  /*30d0*/  IABS R17, R160 ;  /* 0x000000a000117213 */ /* 0x000fe20000000000 */
[----:B------:R-:W-:Y:S01]  /*30e0*/  IMAD.HI.U32 R8, R4, R35, RZ ;  /* 0x0000002304087227 */ /* 0x000fe200078e00ff */
[----:B------:R-:W-:Y:S03]  /*30f0*/  STL [R1+0xa58], R160 ;  /* 0x000a58a001007387 */ /* 0x000fe60000100800 */
[----:B------:R-:W-:Y:S02]  /*3100*/  IMAD R37, R0, R3, R37 ;  /* 0x0000000300257224 */ /* 0x000fe400078e0225 */
[----:B------:R-:W-:-:S02]  /*3110*/  IMAD.MOV R32, RZ, RZ, -R2 ;  /* 0x000000ffff207224 */ /* 0x000fc400078e0a02 */
[----:B------:R-:W-:Y:S02]  /*3120*/  VIADD R159, R132, 0x6a ;  /* 0x0000006a849f7836 */ /* 0x000fe40000000000 */
[----:B------:R-:W-:Y:S02]  /*3130*/  IMAD.MOV R8, RZ, RZ, -R8 ;  /* 0x000000ffff087224 */ /* 0x000fe400078e0a08 */
[C---:B------:R-:W-:Y:S01]  /*3140*/  IMAD.HI.U32 R3, R4.reuse, R11, RZ ;  /* 0x0000000b04037227 */ /* 0x040fe200078e00ff */
[----:B------:R-:W-:Y:S03]  /*3150*/  STL [R1+0xa54], R159 ;  /* 0x000a549f01007387 */ /* 0x000fe60000100800 */
[----:B------:R-:W-:-:S04]  /*3160*/  IMAD.HI.U32 R7, R4, R13, RZ ;  /* 0x0000000d04077227 */ /* 0x000fc800078e00ff */
[----:B------:R-:W-:-:S04]  /*3170*/  IMAD.HI.U32 R2, R4, R15, RZ ;  /* 0x0000000f04027227 */ /* 0x000fc800078e00ff */
[C---:B------:R-:W-:Y:S01]  /*3180*/  IMAD R32, R0.reuse, R32, R9 ;  /* 0x0000002000207224 */ /* 0x040fe200078e0209 */
[----:B------:R-:W-:Y:S01]  /*3190*/  IABS R9, R159 ;  /* 0x0000009f00097213 */ /* 0x000fe20000000000 */
[----:B------:R-:W-:Y:S02]  /*31a0*/  IMAD R35, R0, R8, R35 ;  /* 0x0000000800237224 */ /* 0x000fe400078e0223 */
[----:B------:R-:W-:Y:S02]  /*31b0*/  IMAD.MOV R3, RZ, RZ, -R3 ;  /* 0x000000ffff037224 */ /* 0x000fe400078e0a03 */
[----:B------:R-:W-:Y:S02]  /*31c0*/  IMAD.MOV R7, RZ, RZ, -R7 ;  /* 0x000000ffff077224 */ /* 0x000fe400078e0a07 */
[----:B------:R-:W-:Y:S02]  /*31d0*/  IMAD.MOV R2, RZ, RZ, -R2 ;  /* 0x000000ffff027224 */ /* 0x000fe400078e0a02 */
[----:B------:R-:W-:-:S02]  /*31e0*/  VIADD R158, R132, 0x6b ;  /* 0x0000006b849e7836 */ /* 0x000fc40000000000 */
[----:B------:R-:W-:Y:S02]  /*31f0*/  VIADD R157, R132, 0x6c ;  /* 0x0000006c849d7836 */ /* 0x000fe40000000000 */
[----:B------:R-:W-:Y:S01]  /*3200*/  IMAD.HI.U32 R8, R4, R17, RZ ;  /* 0x0000001104087227 */ /* 0x000fe200078e00ff */
[----:B------:R-:W-:Y:S03]  /*3210*/  STL [R1+0xa50], R158 ;  /* 0x000a509e01007387 */ /* 0x000fe60000100800 */
[C---:B------:R-:W-:Y:S01]  /*3220*/  IMAD R30, R0.reuse, R3, R11 ;  /* 0x00000003001e7224 */ /* 0x040fe200078e020b */
[----:B------:R-:W-:Y:S01]  /*3230*/  IABS R11, R158 ;  /* 0x0000009e000b7213 */ /* 0x000fe20000000000 */
[C---:B------:R-:W-:Y:S01]  /*3240*/  IMAD R28, R0.reuse, R7, R13 ;  /* 0x00000007001c7224 */ /* 0x040fe200078e020d */
[----:B------:R-:W-:Y:S01]  /*3250*/  IABS R13, R157 ;  /* 0x0000009d000d7213 */ /* 0x000fe20000000000 */
[----:B------:R-:W-:Y:S01]  /*3260*/  IMAD R26, R0, R2, R15 ;  /* 0x00000002001a7224 */ /* 0x000fe200078e020f */
[----:B------:R-:W-:Y:S01]  /*3270*/  STL [R1+0xa4c], R157 ;  /* 0x000a4c9d01007387 */ /* 0x000fe20000100800 */
[----:B------:R-:W-:-:S02]  /*3280*/  IMAD.MOV R8, RZ, RZ, -R8 ;  /* 0x000000ffff087224 */ /* 0x000fc400078e0a08 */
[----:B------:R-:W-:-:S04]  /*3290*/  IMAD.HI.U32 R2, R4, R9, RZ ;  /* 0x0000000904027227 */ /* 0x000fc800078e00ff */
[----:B------:R-:W-:Y:S01]  /*32a0*/  IMAD R24, R0, R8, R17 ;  /* 0x0000000800187224 */ /* 0x000fe200078e0211 */
[----:B------:R-:W-:Y:S01]  /*32b0*/  IABS R17, R155 ;  /* 0x0000009b00117213 */ /* 0x000fe20000000000 */
[----:B------:R-:W-:Y:S02]  /*32c0*/  IMAD.MOV R22, RZ, RZ, -R2 ;  /* 0x000000ffff167224 */ /* 0x000fe400078e0a02 */
[----:B------:R-:W-:-:S04]  /*32d0*/  IMAD.HI.U32 R3, R4, R11, RZ ;  /* 0x0000000b04037227 */ /* 0x000fc800078e00ff */
[----:B------:R-:W-:-:S04]  /*32e0*/  IMAD.HI.U32 R2, R4, R13, RZ ;  /* 0x0000000d04027227 */ /* 0x000fc800078e00ff */
[----:B------:R-:W-:Y:S02]  /*32f0*/  IMAD.MOV R8, RZ, RZ, -R3 ;  /* 0x000000ffff087224 */ /* 0x000fe400078e0a03 */
[----:B------:R-:W-:Y:S02]  /*3300*/  IMAD.MOV R18, RZ, RZ, -R2 ;  /* 0x000000ffff127224 */ /* 0x000fe400078e0a02 */
[----:B------:R-:W-:Y:S02]  /*3310*/  VIADD R154, R132, 0x6f ;  /* 0x0000006f849a7836 */ /* 0x000fe40000000000 */
[----:B------:R-:W-:-:S04]  /*3320*/  IMAD.HI.U32 R3, R4, R17, RZ ;  /* 0x0000001104037227 */ /* 0x000fc800078e00ff */
[----:B------:R-:W-:Y:S01]  /*3330*/  IMAD R18, R0, R18, R13 ;  /* 0x0000001200127224 */ /* 0x000fe200078e020d */
[----:B------:R-:W-:Y:S01]  /*3340*/  IABS R13, R154 ;  /* 0x0000009a000d7213 */ /* 0x000fe20000000000 */
[----:B------:R-:W-:Y:S02]  /*3350*/  IMAD.MOV R3, RZ, RZ, -R3 ;  /* 0x000000ffff037224 */ /* 0x000fe400078e0a03 */
[----:B------:R-:W-:Y:S02]  /*3360*/  VIADD R152, R132, 0x71 ;  /* 0x0000007184987836 */ /* 0x000fe40000000000 */
[C---:B------:R-:W-:Y:S02]  /*3370*/  IMAD R2, R0.reuse, R8, R11 ;  /* 0x0000000800027224 */ /* 0x040fe400078e020b */
[----:B-1----:R-:W-:Y:S01]  /*3380*/  IMAD R14, R0, R3, R17 ;  /* 0x00000003000e7224 */ /* 0x002fe200078e0211 */
[----:B------:R-:W-:Y:S01]  /*3390*/  IABS R3, R152 ;  /* 0x0000009800037213 */ /* 0x000fe20000000000 */
[----:B------:R-:W-:-:S04]  /*33a0*/  IMAD.HI.U32 R8, R4, R13, RZ ;  /* 0x0000000d04087227 */ /* 0x000fc800078e00ff */
[----:B------:R-:W-:Y:S02]  /*33b0*/  VIADD R151, R132, 0x72 ;  /* 0x0000007284977836 */ /* 0x000fe40000000000 */
[----:B--2---:R-:W-:Y:S02]  /*33c0*/  IMAD.MOV R12, RZ, RZ, -R8 ;  /* 0x000000ffff0c7224 */ /* 0x004fe400078e0a08 */
[----:B------:R-:W-:-:S04]  /*33d0*/  IMAD.HI.U32 R8, R4, R3, RZ ;  /* 0x0000000304087227 */ /* 0x000fc800078e00ff */
[C---:B------:R-:W-:Y:S01]  /*33e0*/  IMAD R22, R0.reuse, R22, R9 ;  /* 0x0000001600167224 */ /* 0x040fe200078e0209 */
[----:B------:R-:W-:Y:S01]  /*33f0*/  IABS R9, R151 ;  /* 0x0000009700097213 */ /* 0x000fe20000000000 */
[----:B------:R-:W-:Y:S01]  /*3400*/  IMAD R12, R0, R12, R13 ;  /* 0x0000000c000c7224 */ /* 0x000fe200078e020d */
[----:B------:R-:W-:Y:S01]  /*3410*/  IADD3 R8, PT, PT, -R8, RZ, RZ ;  /* 0x000000ff08087210 */ /* 0x000fe20007ffe1ff */
[----:B------:R-:W-:Y:S02]  /*3420*/  VIADD R149, R132, 0x74 ;  /* 0x0000007484957836 */ /* 0x000fe40000000000 */
[----:B------:R-:W-:-:S04]  /*3430*/  IMAD.HI.U32 R13, R4, R9, RZ ;  /* 0x00000009040d7227 */ /* 0x000fc800078e00ff */
[----:B------:R-:W-:Y:S01]  /*3440*/  IMAD R8, R0, R8, R3 ;  /* 0x0000000800087224 */ /* 0x000fe200078e0203 */
[----:B------:R-:W-:Y:S01]  /*3450*/  IABS R3, R149 ;  /* 0x0000009500037213 */ /* 0x000fe20000000000 */
[----:B------:R-:W-:Y:S02]  /*3460*/  IMAD.MOV R13, RZ, RZ, -R13 ;  /* 0x000000ffff0d7224 */ /* 0x000fe400078e0a0d */
[----:B---3--:R-:W-:Y:S01]  /*3470*/  IMAD R252, R138, 0x80, R133 ;  /* 0x000000808afc7824 */ /* 0x008fe200078e0285 */
[----:B------:R-:W-:Y:S01]  /*3480*/  SHF.R.U32.HI R138, RZ, 0x5, R247 ;  /* 0x00000005ff8a7819 */ /* 0x000fe200000116f7 */
[C---:B------:R-:W-:Y:S02]  /*3490*/  IMAD R9, R0.reuse, R13, R9 ;  /* 0x0000000d00097224 */ /* 0x040fe400078e0209 */
[----:B------:R-:W-:Y:S01]  /*34a0*/  IMAD.MOV.U32 R13, RZ, RZ, R3 ;  /* 0x000000ffff0d7224 */ /* 0x000fe200078e0003 */
[----:B------:R-:W-:Y:S01]  /*34b0*/  IABS R3, R252 ;  /* 0x000000fc00037213 */ /* 0x000fe20000000000 */
[--C-:B------:R-:W-:Y:S01]  /*34c0*/  @!P1 IMAD.IADD R137, R137, 0x1, -R0.reuse ;  /* 0x0000000189899824 */ /* 0x100fe200078e0a00 */
[----:B------:R-:W-:Y:S01]  /*34d0*/  ISETP.GT.U32.AND P1, PT, R0, R130, PT ;  /* 0x000000820000720c */ /* 0x000fe20003f24070 */
[----:B------:R-:W-:Y:S01]  /*34e0*/  @!P6 IMAD.IADD R136, R136, 0x1, -R0 ;  /* 0x000000018888e824 */ /* 0x000fe200078e0a00 */
[----:B------:R-:W-:Y:S01]  /*34f0*/  ISETP.GT.U32.AND P6, PT, R0, R128, PT ;  /* 0x000000800000720c */ /* 0x000fe20003fc4070 */
[----:B------:R-:W-:-:S04]  /*3500*/  IMAD.HI.U32 R6, R6, R3, RZ ;  /* 0x0000000306067227 */ /* 0x000fc800078e00ff */
[----:B------:R-:W-:Y:S02]  /*3510*/  IMAD.MOV R6, RZ, RZ, -R6 ;  /* 0x000000ffff067224 */ /* 0x000fe400078e0a06 */
[--C-:B------:R-:W-:Y:S01]  /*3520*/  @!P2 IMAD.IADD R135, R135, 0x1, -R0.reuse ;  /* 0x000000018787a824 */ /* 0x100fe200078e0a00 */
[----:B------:R-:W-:Y:S01]  /*3530*/  ISETP.GT.U32.AND P2, PT, R0, R126, PT ;  /* 0x0000007e0000720c */ /* 0x000fe20003f44070 */
[C---:B------:R-:W-:Y:S02]  /*3540*/  IMAD R3, R5.reuse, R6, R3 ;  /* 0x0000000605037224 */ /* 0x040fe400078e0203 */
[--C-:B------:R-:W-:Y:S01]  /*3550*/  @!P1 IMAD.IADD R130, R130, 0x1, -R0.reuse ;  /* 0x0000000182829824 */ /* 0x100fe200078e0a00 */
[----:B------:R-:W-:Y:S01]  /*3560*/  ISETP.GT.U32.AND P1, PT, R0, R123, PT ;  /* 0x0000007b0000720c */ /* 0x000fe20003f24070 */
[--C-:B------:R-:W-:Y:S01]  /*3570*/  @!P5 IMAD.IADD R134, R134, 0x1, -R0.reuse ;  /* 0x000000018686d824 */ /* 0x100fe200078e0a00 */
[----:B------:R-:W-:Y:S01]  /*3580*/  ISETP.GT.U32.AND P0, PT, R5, R3, PT ;  /* 0x000000030500720c */ /* 0x000fe20003f04070 */
[--C-:B------:R-:W-:Y:S01]  /*3590*/  @!P4 IMAD.IADD R131, R131, 0x1, -R0.reuse ;  /* 0x000000018383c824 */ /* 0x100fe200078e0a00 */
[----:B------:R-:W-:Y:S01]  /*35a0*/  ISETP.GT.U32.AND P5, PT, R0, R125, PT ;  /* 0x0000007d0000720c */ /* 0x000fe20003fa4070 */
[--C-:B------:R-:W-:Y:S01]  /*35b0*/  @!P6 IMAD.IADD R128, R128, 0x1, -R0.reuse ;  /* 0x000000018080e824 */ /* 0x100fe200078e0a00 */
[----:B------:R-:W-:Y:S01]  /*35c0*/  ISETP.GT.U32.AND P4, PT, R0, R124, PT ;  /* 0x0000007c0000720c */ /* 0x000fe20003f84070 */
[----:B------:R-:W-:Y:S01]  /*35d0*/  VIADD R156, R132, 0x6d ;  /* 0x0000006d849c7836 */ /* 0x000fe20000000000 */
[----:B------:R-:W-:Y:S01]  /*35e0*/  ISETP.GT.U32.AND P6, PT, R0, R136, PT ;  /* 0x000000880000720c */ /* 0x000fe20003fc4070 */
[--C-:B------:R-:W-:Y:S01]  /*35f0*/  @!P2 IMAD.IADD R126, R126, 0x1, -R0.reuse ;  /* 0x000000017e7ea824 */ /* 0x100fe200078e0a00 */
[----:B------:R-:W-:Y:S01]  /*3600*/  ISETP.GT.U32.AND P2, PT, R0, R134, PT ;  /* 0x000000860000720c */ /* 0x000fe20003f44070 */
[C---:B------:R-:W-:Y:S01]  /*3610*/  VIADD R153, R132.reuse, 0x70 ;  /* 0x0000007084997836 */ /* 0x040fe20000000000 */
[----:B------:R-:W-:Y:S01]  /*3620*/  IABS R15, R156 ;  /* 0x0000009c000f7213 */ /* 0x000fe20000000000 */
[----:B------:R-:W-:Y:S01]  /*3630*/  VIADD R147, R132, 0x76 ;  /* 0x0000007684937836 */ /* 0x000fe20000000000 */
[----:B------:R-:W-:Y:S01]  /*3640*/  @!P1 IADD3 R123, PT, PT, R123, -R0, RZ ;  /* 0x800000007b7b9210 */ /* 0x000fe20007ffe0ff */
[----:B------:R-:W-:Y:S01]  /*3650*/  @!P0 IMAD.IADD R3, R3, 0x1, -R5 ;  /* 0x0000000103038824 */ /* 0x000fe200078e0a05 */
[C---:B------:R-:W-:Y:S01]  /*3660*/  ISETP.GT.U32.AND P0, PT, R0.reuse, R137, PT ;  /* 0x000000890000720c */ /* 0x040fe20003f04070 */
        /* <DEDUP_REMOVED lines=8> */
[----:B------:R-:W-:Y:S01]  /*36f0*/  IMAD.HI.U32 R7, R4, R15, RZ ;  /* 0x0000000f04077227 */ /* 0x000fe200078e00ff */
[----:B------:R-:W-:Y:S01]  /*3700*/  IABS R17, R147 ;  /* 0x0000009300117213 */ /* 0x000fe20000000000 */
[----:B------:R-:W-:Y:S02]  /*3710*/  STL [R1+0xa48], R156 ;  /* 0x000a489c01007387 */ /* 0x000fe40000100800 */
[--C-:B------:R-:W-:Y:S01]  /*3720*/  @!P0 IMAD.IADD R137, R137, 0x1, -R0.reuse ;  /* 0x0000000189898824 */ /* 0x100fe200078e0a00 */
[C---:B------:R-:W-:Y:S01]  /*3730*/  ISETP.GT.U32.AND P0, PT, R0.reuse, R127, PT ;  /* 0x0000007f0000720c */ /* 0x040fe20003f04070 */
[--C-:B------:R-:W-:Y:S01]  /*3740*/  @!P5 IMAD.IADD R131, R131, 0x1, -R0.reuse ;  /* 0x000000018383d824 */ /* 0x100fe200078e0a00 */
[----:B------:R-:W-:Y:S01]  /*3750*/  ISETP.GT.U32.AND P5, PT, R0, R125, PT ;  /* 0x0000007d0000720c */ /* 0x000fe20003fa4070 */
[----:B------:R-:W-:Y:S01]  /*3760*/  IMAD.MOV R7, RZ, RZ, -R7 ;  /* 0x000000ffff077224 */ /* 0x000fe200078e0a07 */
[----:B------:R-:W-:Y:S01]  /*3770*/  @!P3 IADD3 R3, PT, PT, R3, -R5, RZ ;  /* 0x800000050303b210 */ /* 0x000fe20007ffe0ff */
[--C-:B------:R-:W-:Y:S01]  /*3780*/  @!P4 IMAD.IADD R130, R130, 0x1, -R0.reuse ;  /* 0x000000018282c824 */ /* 0x100fe200078e0a00 */
[----:B------:R-:W-:Y:S01]  /*3790*/  ISETP.GT.U32.AND P3, PT, R0, R129, PT ;  /* 0x000000810000720c */ /* 0x000fe20003f64070 */
[--C-:B------:R-:W-:Y:S01]  /*37a0*/  @!P2 IMAD.IADD R126, R126, 0x1, -R0.reuse ;  /* 0x000000017e7ea824 */ /* 0x100fe200078e0a00 */
[C---:B------:R-:W-:Y:S01]  /*37b0*/  ISETP.GT.U32.AND P4, PT, R0.reuse, R124, PT ;  /* 0x0000007c0000720c */ /* 0x040fe20003f84070 */
[C---:B------:R-:W-:Y:S01]  /*37c0*/  IMAD R16, R0.reuse, R7, R15 ;  /* 0x0000000700107224 */ /* 0x040fe200078e020f */
[----:B------:R-:W-:Y:S01]  /*37d0*/  ISETP.GT.U32.AND P2, PT, R0, R119, PT ;  /* 0x000000770000720c */ /* 0x000fe20003f44070 */
[----:B------:R-:W-:Y:S01]  /*37e0*/  VIADD R150, R132, 0x73 ;  /* 0x0000007384967836 */ /* 0x000fe20000000000 */
[----:B------:R-:W-:Y:S01]  /*37f0*/  IABS R7, R153 ;  /* 0x0000009900077213 */ /* 0x000fe20000000000 */
[--C-:B------:R-:W-:Y:S01]  /*3800*/  @!P0 IMAD.IADD R127, R127, 0x1, -R0.reuse ;  /* 0x000000017f7f8824 */ /* 0x100fe200078e0a00 */
[C---:B------:R-:W-:Y:S01]  /*3810*/  ISETP.GT.U32.AND P0, PT, R0.reuse, R135, PT ;  /* 0x000000870000720c */ /* 0x040fe20003f04070 */
[--C-:B------:R-:W-:Y:S01]  /*3820*/  @!P5 IMAD.IADD R125, R125, 0x1, -R0.reuse ;  /* 0x000000017d7dd824 */ /* 0x100fe200078e0a00 */
[----:B------:R-:W-:Y:S01]  /*3830*/  ISETP.GT.U32.AND P5, PT, R0, R118, PT ;  /* 0x000000760000720c */ /* 0x000fe20003fa4070 */
[----:B------:R-:W-:Y:S01]  /*3840*/  IMAD.HI.U32 R10, R4, R7, RZ ;  /* 0x00000007040a7227 */ /* 0x000fe200078e00ff */
[----:B------:R-:W-:Y:S01]  /*3850*/  IABS R11, R150 ;  /* 0x00000096000b7213 */ /* 0x000fe20000000000 */
[----:B------:R-:W-:Y:S02]  /*3860*/  STL [R1+0xa44], R155 ;  /* 0x000a449b01007387 */ /* 0x000fe40000100800 */
[--C-:B------:R-:W-:Y:S01]  /*3870*/  @!P3 IMAD.IADD R129, R129, 0x1, -R0.reuse ;  /* 0x000000018181b824 */ /* 0x100fe200078e0a00 */
[----:B------:R-:W-:Y:S01]  /*3880*/  ISETP.GT.U32.AND P3, PT, R0, R122, PT ;  /* 0x0000007a0000720c */ /* 0x000fe20003f64070 */
[--C-:B------:R-:W-:Y:S01]  /*3890*/  @!P2 IMAD.IADD R119, R119, 0x1, -R0.reuse ;  /* 0x000000017777a824 */ /* 0x100fe200078e0a00 */
[----:B------:R-:W-:Y:S01]  /*38a0*/  @!P4 IADD3 R124, PT, PT, R124, -R0, RZ ;  /* 0x800000007c7cc210 */ /* 0x000fe20007ffe0ff */
[----:B------:R-:W-:Y:S01]  /*38b0*/  VIADD R143, R132, 0x7a ;  /* 0x0000007a848f7836 */ /* 0x000fe20000000000 */
[C---:B------:R-:W-:Y:S01]  /*38c0*/  ISETP.GT.U32.AND P1, PT, R0.reuse, R129, PT ;  /* 0x000000810000720c */ /* 0x040fe20003f24070 */
[--C-:B------:R-:W-:Y:S01]  /*38d0*/  @!P0 IMAD.IADD R135, R135, 0x1, -R0.reuse ;  /* 0x0000000187878824 */ /* 0x100fe200078e0a00 */
[----:B------:R-:W-:Y:S01]  /*38e0*/  ISETP.GT.U32.AND P0, PT, R0, R127, PT ;  /* 0x0000007f0000720c */ /* 0x000fe20003f04070 */
[--C-:B------:R-:W-:Y:S01]  /*38f0*/  @!P5 IMAD.IADD R118, R118, 0x1, -R0.reuse ;  /* 0x000000017676d824 */ /* 0x100fe200078e0a00 */
[----:B------:R-:W-:Y:S01]  /*3900*/  ISETP.GT.U32.AND P4, PT, R0, R117, PT ;  /* 0x000000750000720c */ /* 0x000fe20003f84070 */
[----:B------:R-:W-:Y:S01]  /*3910*/  IMAD.HI.U32 R23, R4, R17, RZ ;  /* 0x0000001104177227 */ /* 0x000fe200078e00ff */
[C---:B------:R-:W-:Y:S01]  /*3920*/  ISETP.GT.U32.AND P2, PT, R0.reuse, R112, PT ;  /* 0x000000700000720c */ /* 0x040fe20003f44070 */
[----:B------:R-:W-:Y:S01]  /*3930*/  STL [R1+0xa40], R154 ;  /* 0x000a409a01007387 */ /* 0x000fe20000100800 */
[----:B------:R-:W-:Y:S01]  /*3940*/  ISETP.GT.U32.AND P5, PT, R0, R111, PT ;  /* 0x0000006f0000720c */ /* 0x000fe20003fa4070 */
[----:B------:R-:W-:Y:S01]  /*3950*/  @!P3 IMAD.IADD R122, R122, 0x1, -R0 ;  /* 0x000000017a7ab824 */ /* 0x000fe200078e0a00 */
[C---:B------:R-:W-:Y:S01]  /*3960*/  ISETP.GT.U32.AND P3, PT, R0.reuse, R128, PT ;  /* 0x000000800000720c */ /* 0x040fe20003f64070 */
[----:B------:R-:W-:Y:S01]  /*3970*/  IMAD.MOV R10, RZ, RZ, -R10 ;  /* 0x000000ffff0a7224 */ /* 0x000fe200078e0a0a */
[----:B------:R-:W-:Y:S01]  /*3980*/  IABS R29, R143 ;  /* 0x0000008f001d7213 */ /* 0x000fe20000000000 */
[--C-:B------:R-:W-:Y:S01]  /*3990*/  @!P1 IMAD.IADD R129, R129, 0x1, -R0.reuse ;  /* 0x0000000181819824 */ /* 0x100fe200078e0a00 */
[C---:B------:R-:W-:Y:S01]  /*39a0*/  ISETP.GT.U32.AND P1, PT, R0.reuse, R123, PT ;  /* 0x0000007b0000720c */ /* 0x040fe20003f24070 */
[--C-:B------:R-:W-:Y:S01]  /*39b0*/  @!P0 IMAD.IADD R127, R127, 0x1, -R0.reuse ;  /* 0x000000017f7f8824 */ /* 0x100fe200078e0a00 */
[C---:B------:R-:W-:Y:S01]  /*39c0*/  ISETP.GT.U32.AND P6, PT, R0.reuse, R122, PT ;  /* 0x0000007a0000720c */ /* 0x040fe20003fc4070 */
[--C-:B------:R-:W-:Y:S01]  /*39d0*/  @!P4 IMAD.IADD R117, R117, 0x1, -R0.reuse ;  /* 0x000000017575c824 */ /* 0x100fe200078e0a00 */
[----:B------:R-:W-:Y:S01]  /*39e0*/  ISETP.GT.U32.AND P0, PT, R0, R120, PT ;  /* 0x000000780000720c */ /* 0x000fe20003f04070 */
[--C-:B------:R-:W-:Y:S01]  /*39f0*/  @!P2 IMAD.IADD R112, R112, 0x1, -R0.reuse ;  /* 0x000000017070a824 */ /* 0x100fe200078e0a00 */
[C---:B------:R-:W-:Y:S01]  /*3a00*/  ISETP.GT.U32.AND P4, PT, R0.reuse, R110, PT ;  /* 0x0000006e0000720c */ /* 0x040fe20003f84070 */
[----:B------:R-:W-:Y:S01]  /*3a10*/  IMAD.MOV R23, RZ, RZ, -R23 ;  /* 0x000000ffff177224 */ /* 0x000fe200078e0a17 */
[----:B------:R-:W-:Y:S01]  /*3a20*/  ISETP.GT.U32.AND P2, PT, R0, R118, PT ;  /* 0x000000760000720c */ /* 0x000fe20003f44070 */
[--C-:B------:R-:W-:Y:S01]  /*3a30*/  @!P3 IMAD.IADD R128, R128, 0x1, -R0.reuse ;  /* 0x000000018080b824 */ /* 0x100fe200078e0a00 */
[C---:B------:R-:W-:Y:S01]  /*3a40*/  ISETP.GT.U32.AND P3, PT, R0.reuse, R121, PT ;  /* 0x000000790000720c */ /* 0x040fe20003f64070 */
[C---:B------:R-:W-:Y:S01]  /*3a50*/  IMAD R10, R0.reuse, R10, R7 ;  /* 0x0000000a000a7224 */ /* 0x040fe200078e0207 */
[----:B------:R-:W-:Y:S01]  /*3a60*/  @!P5 IADD3 R111, PT, PT, R111, -R0, RZ ;  /* 0x800000006f6fd210 */ /* 0x000fe20007ffe0ff */
        /* <DEDUP_REMOVED lines=8> */
[--C-:B------:R-:W-:Y:S01]  /*3af0*/  @!P2 IMAD.IADD R118, R118, 0x1, -R0.reuse ;  /* 0x000000017676a824 */ /* 0x100fe200078e0a00 */
[C---:B------:R-:W-:Y:S01]  /*3b00*/  ISETP.GT.U32.AND P2, PT, R0.reuse, R112, PT ;  /* 0x000000700000720c */ /* 0x040fe20003f44070 */
[--C-:B------:R-:W-:Y:S01]  /*3b10*/  @!P3 IMAD.IADD R121, R121, 0x1, -R0.reuse ;  /* 0x000000017979b824 */ /* 0x100fe200078e0a00 */
[----:B------:R-:W-:Y:S01]  /*3b20*/  ISETP.GT.U32.AND P3, PT, R0, R114, PT ;  /* 0x000000720000720c */ /* 0x000fe20003f64070 */
[----:B------:R-:W-:Y:S01]  /*3b30*/  VIADD R146, R132, 0x77 ;  /* 0x0000007784927836 */ /* 0x000fe20000000000 */
[----:B------:R-:W-:Y:S01]  /*3b40*/  STL [R1+0xa3c], R153 ;  /* 0x000a3c9901007387 */ /* 0x000fe20000100800 */
[--C-:B------:R-:W-:Y:S01]  /*3b50*/  @!P1 IMAD.IADD R116, R116, 0x1, -R0.reuse ;  /* 0x0000000174749824 */ /* 0x100fe200078e0a00 */
[C---:B------:R-:W-:Y:S01]  /*3b60*/  ISETP.GT.U32.AND P1, PT, R0.reuse, R109, PT ;  /* 0x0000006d0000720c */ /* 0x040fe20003f24070 */
[--C-:B------:R-:W-:Y:S01]  /*3b70*/  @!P6 IMAD.IADD R115, R115, 0x1, -R0.reuse ;  /* 0x000000017373e824 */ /* 0x100fe200078e0a00 */
[C---:B------:R-:W-:Y:S01]  /*3b80*/  ISETP.GT.U32.AND P6, PT, R0.reuse, R121, PT ;  /* 0x000000790000720c */ /* 0x040fe20003fc4070 */
[--C-:B------:R-:W-:Y:S01]  /*3b90*/  @!P0 IMAD.IADD R113, R113, 0x1, -R0.reuse ;  /* 0x0000000171718824 */ /* 0x100fe200078e0a00 */
[C---:B------:R-:W-:Y:S01]  /*3ba0*/  ISETP.GT.U32.AND P0, PT, R0.reuse, R119, PT ;  /* 0x000000770000720c */ /* 0x040fe20003f04070 */
[--C-:B------:R-:W-:Y:S01]  /*3bb0*/  @!P5 IMAD.IADD R117, R117, 0x1, -R0.reuse ;  /* 0x000000017575d824 */ /* 0x100fe200078e0a00 */
[----:B------:R-:W-:Y:S01]  /*3bc0*/  ISETP.GT.U32.AND P4, PT, R0, R116, PT ;  /* 0x000000740000720c */ /* 0x000fe20003f84070 */
[--C-:B------:R-:W-:Y:S01]  /*3bd0*/  @!P2 IMAD.IADD R112, R112, 0x1, -R0.reuse ;  /* 0x000000017070a824 */ /* 0x100fe200078e0a00 */
[----:B------:R-:W-:Y:S01]  /*3be0*/  ISETP.GT.U32.AND P5, PT, R0, R111, PT ;  /* 0x0000006f0000720c */ /* 0x000fe20003fa4070 */
[--C-:B------:R-:W-:Y:S01]  /*3bf0*/  @!P3 IMAD.IADD R114, R114, 0x1, -R0.reuse ;  /* 0x000000017272b824 */ /* 0x100fe200078e0a00 */
[----:B------:R-:W-:Y:S01]  /*3c00*/  ISETP.GT.U32.AND P3, PT, R0, R120, PT ;  /* 0x000000780000720c */ /* 0x000fe20003f64070 */
[----:B------:R-:W-:Y:S01]  /*3c10*/  IMAD.HI.U32 R7, R4, R13, RZ ;  /* 0x0000000d04077227 */ /* 0x000fe200078e00ff */
[C---:B------:R-:W-:Y:S01]  /*3c20*/  ISETP.GT.U32.AND P2, PT, R0.reuse, R105, PT ;  /* 0x000000690000720c */ /* 0x040fe20003f44070 */
[----:B------:R-:W-:Y:S01]  /*3c30*/  STL [R1+0xa38], R152 ;  /* 0x000a389801007387 */ /* 0x000fe20000100800 */
[----:B------:R-:W-:Y:S01]  /*3c40*/  IABS R19, R146 ;  /* 0x0000009200137213 */ /* 0x000fe20000000000 */
[--C-:B------:R-:W-:Y:S01]  /*3c50*/  @!P1 IMAD.IADD R109, R109, 0x1, -R0.reuse ;  /* 0x000000016d6d9824 */ /* 0x100fe200078e0a00 */
[C---:B------:R-:W-:Y:S01]  /*3c60*/  ISETP.GT.U32.AND P1, PT, R0.reuse, R115, PT ;  /* 0x000000730000720c */ /* 0x040fe20003f24070 */
[--C-:B------:R-:W-:Y:S01]  /*3c70*/  @!P0 IMAD.IADD R119, R119, 0x1, -R0.reuse ;  /* 0x0000000177778824 */ /* 0x100fe200078e0a00 */
[----:B------:R-:W-:Y:S01]  /*3c80*/  ISETP.GT.U32.AND P0, PT, R0, R113, PT ;  /* 0x000000710000720c */ /* 0x000fe20003f04070 */
[--C-:B------:R-:W-:Y:S01]  /*3c90*/  @!P4 IMAD.IADD R116, R116, 0x1, -R0.reuse ;  /* 0x000000017474c824 */ /* 0x100fe200078e0a00 */
[C---:B------:R-:W-:Y:S01]  /*3ca0*/  ISETP.GT.U32.AND P4, PT, R0.reuse, R110, PT ;  /* 0x0000006e0000720c */ /* 0x040fe20003f84070 */
[--C-:B------:R-:W-:Y:S01]  /*3cb0*/  @!P6 IMAD.IADD R121, R121, 0x1, -R0.reuse ;  /* 0x000000017979e824 */ /* 0x100fe200078e0a00 */
[----:B------:R-:W-:Y:S01]  /*3cc0*/  ISETP.GT.U32.AND P6, PT, R0, R109, PT ;  /* 0x0000006d0000720c */ /* 0x000fe20003fc4070 */
[--C-:B------:R-:W-:Y:S01]  /*3cd0*/  @!P3 IMAD.IADD R120, R120, 0x1, -R0.reuse ;  /* 0x000000017878b824 */ /* 0x100fe200078e0a00 */
[----:B------:R-:W-:Y:S01]  /*3ce0*/  ISETP.GT.U32.AND P3, PT, R0, R114, PT ;  /* 0x000000720000720c */ /* 0x000fe20003f64070 */
[--C-:B------:R-:W-:Y:S01]  /*3cf0*/  @!P2 IMAD.IADD R105, R105, 0x1, -R0.reuse ;  /* 0x000000016969a824 */ /* 0x100fe200078e0a00 */
[----:B------:R-:W-:Y:S01]  /*3d00*/  @!P5 IADD3 R111, PT, PT, R111, -R0, RZ ;  /* 0x800000006f6fd210 */ /* 0x000fe20007ffe0ff */
[----:B------:R-:W-:Y:S01]  /*3d10*/  IMAD.HI.U32 R15, R4, R11, RZ ;  /* 0x0000000b040f7227 */ /* 0x000fe200078e00ff */
[C---:B------:R-:W-:Y:S01]  /*3d20*/  ISETP.GT.U32.AND P5, PT, R0.reuse, R104, PT ;  /* 0x000000680000720c */ /* 0x040fe20003fa4070 */
[----:B------:R-:W-:Y:S01]  /*3d30*/  STL [R1+0xa34], R151 ;  /* 0x000a349701007387 */ /* 0x000fe20000100800 */
        /* <DEDUP_REMOVED lines=11> */
[--C-:B------:R-:W-:Y:S01]  /*3df0*/  @!P5 IMAD.IADD R104, R104, 0x1, -R0.reuse ;  /* 0x000000016868d824 */ /* 0x100fe200078e0a00 */
[C---:B------:R-:W-:Y:S01]  /*3e00*/  ISETP.GT.U32.AND P5, PT, R0.reuse, R97, PT ;  /* 0x000000610000720c */ /* 0x040fe20003fa4070 */
[----:B------:R-:W-:Y:S01]  /*3e10*/  IMAD R17, R0, R23, R17 ;  /* 0x0000001700117224 */ /* 0x000fe200078e0211 */
[----:B------:R-:W-:Y:S01]  /*3e20*/  @!P2 IADD3 R98, PT, PT, R98, -R0, RZ ;  /* 0x800000006262a210 */ /* 0x000fe20007ffe0ff */
[--C-:B------:R-:W-:Y:S01]  /*3e30*/  @!P1 IMAD.IADD R108, R108, 0x1, -R0.reuse ;  /* 0x000000016c6c9824 */ /* 0x100fe200078e0a00 */
[----:B------:R-:W-:Y:S01]  /*3e40*/  ISETP.GT.U32.AND P1, PT, R0, R101, PT ;  /* 0x000000650000720c */ /* 0x000fe20003f24070 */
        /* <DEDUP_REMOVED lines=10> */
[----:B------:R-:W-:Y:S01]  /*3ef0*/  IMAD.HI.U32 R23, R4, R29, RZ ;  /* 0x0000001d04177227 */ /* 0x000fe200078e00ff */
[C---:B------:R-:W-:Y:S01]  /*3f00*/  ISETP.GT.U32.AND P6, PT, R0.reuse, R108, PT ;  /* 0x0000006c0000720c */ /* 0x040fe20003fc4070 */
[----:B------:R-:W-:Y:S02]  /*3f10*/  STL [R1+0xa30], R150 ;  /* 0x000a309601007387 */ /* 0x000fe40000100800 */
        /* <DEDUP_REMOVED lines=30> */
[----:B------:R-:W-:Y:S01]  /*4100*/  IMAD.MOV R7, RZ, RZ, -R7 ;  /* 0x000000ffff077224 */ /* 0x000fe200078e0a07 */
[----:B------:R-:W-:Y:S01]  /*4110*/  @!P0 IADD3 R99, PT, PT, R99, -R0, RZ ;  /* 0x8000000063638210 */ /* 0x000fe20007ffe0ff */
        /* <DEDUP_REMOVED lines=12> */
[----:B------:R-:W-:Y:S01]  /*41e0*/  IMAD.MOV R15, RZ, RZ, -R15 ;  /* 0x000000ffff0f7224 */ /* 0x000fe200078e0a0f */
        /* <DEDUP_REMOVED lines=15> */
[----:B------:R-:W-:Y:S01]  /*42e0*/  VIADD R148, R132, 0x75 ;  /* 0x0000007584947836 */ /* 0x000fe20000000000 */
[----:B------:R-:W-:Y:S01]  /*42f0*/  @!P3 IADD3 R86, PT, PT, R86, -R0, RZ ;  /* 0x800000005656b210 */ /* 0x000fe20007ffe0ff */
        /* <DEDUP_REMOVED lines=11> */
[C---:B------:R-:W-:Y:S01]  /*43b0*/  ISETP.GT.U32.AND P5, PT, R0.reuse, R82, PT ;  /* 0x000000520000720c */ /* 0x040fe20003fa4070 */
[----:B------:R-:W-:Y:S01]  /*43c0*/  IMAD.MOV R23, RZ, RZ, -R23 ;  /* 0x000000ffff177224 */ /* 0x000fe200078e0a17 */
        /* <DEDUP_REMOVED lines=23> */
[C---:B------:R-:W-:Y:S01]  /*4540*/  IMAD R13, R0.reuse, R7, R13 ;  /* 0x00000007000d7224 */ /* 0x040fe200078e020d */
        /* <DEDUP_REMOVED lines=24> */
[----:B------:R-:W-:Y:S01]  /*46d0*/  ISETP.GT.U32.AND P5, PT, R0, R74, PT ;  /* 0x0000004a0000720c */ /* 0x000fe20003fa4070 */
[----:B------:R-:W-:Y:S01]  /*46e0*/  STL [R1+0xa2c], R149 ;  /* 0x000a2c9501007387 */ /* 0x000fe20000100800 */
        /* <DEDUP_REMOVED lines=13> */
[----:B------:R-:W-:Y:S01]  /*47c0*/  VIADD R145, R132, 0x78 ;  /* 0x0000007884917836 */ /* 0x000fe20000000000 */
[----:B------:R-:W-:Y:S01]  /*47d0*/  @!P5 IADD3 R74, PT, PT, R74, -R0, RZ ;  /* 0x800000004a4ad210 */ /* 0x000fe20007ffe0ff */
        /* <DEDUP_REMOVED lines=13> */
[----:B------:R-:W-:Y:S01]  /*48b0*/  ISETP.GT.U32.AND P2, PT, R0, R62, PT ;  /* 0x0000003e0000720c */ /* 0x000fe20003f44070 */
[--C-:B------:R-:W-:Y:S01]  /*48c0*/  @!P5 IMAD.IADD R67, R67, 0x1, -R0.reuse ;  /* 0x000000014343d824 */ /* 0x100fe200078e0a00 */
[----:B------:R-:W-:Y:S01]  /*48d0*/  IADD3 R7, PT, PT, -R7, RZ, RZ ;  /* 0x000000ff07077210 */ /* 0x000fe20007ffe1ff */
        /* <DEDUP_REMOVED lines=8> */
[----:B------:R-:W-:Y:S01]  /*4960*/  IMAD R29, R0, R23, R29 ;  /* 0x00000017001d7224 */ /* 0x000fe200078e021d */
[----:B------:R-:W-:Y:S01]  /*4970*/  @!P6 IADD3 R61, PT, PT, R61, -R0, RZ ;  /* 0x800000003d3de210 */ /* 0x000fe20007ffe0ff */
[--C-:B------:R-:W-:Y:S01]  /*4980*/  @!P2 IMAD.IADD R62, R62, 0x1, -R0.reuse ;  /* 0x000000013e3ea824 */ /* 0x100fe200078e0a00 */
[----:B------:R-:W-:Y:S01]  /*4990*/  ISETP.GT.U32.AND P6, PT, R0, R67, PT ;  /* 0x000000430000720c */ /* 0x000fe20003fc4070 */
[----:B------:R-:W-:Y:S01]  /*49a0*/  IMAD.HI.U32 R25, R4, R15, RZ ;  /* 0x0000000f04197227 */ /* 0x000fe200078e00ff */
[C---:B------:R-:W-:Y:S01]  /*49b0*/  ISETP.GT.U32.AND P2, PT, R0.reuse, R68, PT ;  /* 0x000000440000720c */ /* 0x040fe20003f44070 */
[----:B------:R-:W-:Y:S01]  /*49c0*/  STL [R1+0xa28], R148 ;  /* 0x000a289401007387 */ /* 0x000fe20000100800 */
[----:B------:R-:W-:Y:S01]  /*49d0*/  IABS R23, R140 ;  /* 0x0000008c00177213 */ /* 0x000fe20000000000 */
[--C-:B------:R-:W-:Y:S01]  /*49e0*/  @!P1 IMAD.IADD R59, R59, 0x1, -R0.reuse ;  /* 0x000000013b3b9824 */ /* 0x100fe200078e0a00 */
[----:B------:R-:W-:Y:S01]  /*49f0*/  ISETP.GT.U32.AND P1, PT, R0, R65, PT ;  /* 0x000000410000720c */ /* 0x000fe20003f24070 */
[--C-:B------:R-:W-:Y:S01]  /*4a00*/  @!P3 IMAD.IADD R58, R58, 0x1, -R0.reuse ;  /* 0x000000013a3ab824 */ /* 0x100fe200078e0a00 */
[C---:B------:R-:W-:Y:S01]  /*4a10*/  ISETP.GT.U32.AND P3, PT, R0.reuse, R64, PT ;  /* 0x000000400000720c */ /* 0x040fe20003f64070 */
[--C-:B------:R-:W-:Y:S01]  /*4a20*/  @!P4 IMAD.IADD R57, R57, 0x1, -R0.reuse ;  /* 0x000000013939c824 */ /* 0x100fe200078e0a00 */
[----:B------:R-:W-:Y:S01]  /*4a30*/  IABS R33, R145 ;  /* 0x0000009100217213 */ /* 0x000fe20000000000 */
[--C-:B------:R-:W-:Y:S01]  /*4a40*/  @!P0 IMAD.IADD R69, R69, 0x1, -R0.reuse ;  /* 0x0000000145458824 */ /* 0x100fe200078e0a00 */
[C---:B------:R-:W-:Y:S01]  /*4a50*/  ISETP.GT.U32.AND P0, PT, R0.reuse, R63, PT ;  /* 0x0000003f0000720c */ /* 0x040fe20003f04070 */
[--C-:B------:R-:W-:Y:S01]  /*4a60*/  @!P6 IMAD.IADD R67, R67, 0x1, -R0.reuse ;  /* 0x000000014343e824 */ /* 0x100fe200078e0a00 */
[----:B------:R-:W-:Y:S01]  /*4a70*/  ISETP.GT.U32.AND P6, PT, R0, R58, PT ;  /* 0x0000003a0000720c */ /* 0x000fe20003fc4070 */
[----:B------:R-:W-:Y:S01]  /*4a80*/  @!P2 IMAD.IADD R68, R68, 0x1, -R0 ;  /* 0x000000014444a824 */ /* 0x000fe200078e0a00 */
[----:B------:R-:W-:Y:S01]  /*4a90*/  ISETP.GT.U32.AND P2, PT, R0, R62, PT ;  /* 0x0000003e0000720c */ /* 0x000fe20003f44070 */
[----:B------:R-:W-:Y:S01]  /*4aa0*/  IMAD.HI.U32 R5, R4, R23, RZ ;  /* 0x0000001704057227 */ /* 0x000fe200078e00ff */
[----:B------:R-:W-:Y:S01]  /*4ab0*/  IABS R31, R144 ;  /* 0x00000090001f7213 */ /* 0x000fe20000000000 */
[----:B------:R-:W-:Y:S02]  /*4ac0*/  STL [R1+0xa24], R147 ;  /* 0x000a249301007387 */ /* 0x000fe40000100800 */
[----:B------:R-:W-:-:S02]  /*4ad0*/  VIADD R142, R132, 0x7b ;  /* 0x0000007b848e7836 */ /* 0x000fc40000000000 */
[----:B------:R-:W-:Y:S01]  /*4ae0*/  VIADD R141, R132, 0x7c ;  /* 0x0000007c848d7836 */ /* 0x000fe20000000000 */
[----:B------:R-:W-:Y:S01]  /*4af0*/  STL [R1+0xa20], R146 ;  /* 0x000a209201007387 */ /* 0x000fe20000100800 */
        /* <DEDUP_REMOVED lines=8> */
[----:B------:R-:W-:Y:S01]  /*4b80*/  IMAD.MOV R25, RZ, RZ, -R25 ;  /* 0x000000ffff197224 */ /* 0x000fe200078e0a19 */
[----:B------:R-:W-:Y:S01]  /*4b90*/  @!P2 IADD3 R62, PT, PT, R62, -R0, RZ ;  /* 0x800000003e3ea210 */ /* 0x000fe20007ffe0ff */
[C---:B------:R-:W-:Y:S01]  /*4ba0*/  IMAD R19, R0.reuse, R7, R19 ;  /* 0x0000000700137224 */ /* 0x040fe200078e0213 */
[----:B------:R-:W-:Y:S01]  /*4bb0*/  ISETP.GT.U32.AND P2, PT, R0, R55, PT ;  /* 0x000000370000720c */ /* 0x000fe20003f44070 */
[----:B------:R-:W-:Y:S01]  /*4bc0*/  IMAD.HI.U32 R7, R4, R33, RZ ;  /* 0x0000002104077227 */ /* 0x000fe200078e00ff */
[----:B------:R-:W-:Y:S01]  /*4bd0*/  IABS R27, R142 ;  /* 0x0000008e001b7213 */ /* 0x000fe20000000000 */
[----:B------:R-:W-:Y:S02]  /*4be0*/  STL [R1+0x9e8], R252 ;  /* 0x0009e8fc01007387 */ /* 0x000fe40000100800 */
[----:B------:R-:W-:Y:S01]  /*4bf0*/  VIADD R139, R132, 0x7e ;  /* 0x0000007e848b7836 */ /* 0x000fe20000000000 */
[----:B------:R-:W-:Y:S01]  /*4c00*/  R2UR UR8, R138 ;  /* 0x000000008a0872ca */ /* 0x000fe200000e0000 */
        /* <DEDUP_REMOVED lines=8> */
[----:B------:R-:W-:Y:S01]  /*4c90*/  @!P2 IMAD.IADD R55, R55, 0x1, -R0 ;  /* 0x000000013737a824 */ /* 0x000fe200078e0a00 */
[----:B------:R-:W-:Y:S01]  /*4ca0*/  STL [R1+0xa1c], R145 ;  /* 0x000a1c9101007387 */ /* 0x000fe20000100800 */
[----:B------:R-:W-:Y:S01]  /*4cb0*/  IMAD.HI.U32 R6, R4, R31, RZ ;  /* 0x0000001f04067227 */ /* 0x000fe200078e00ff */
[----:B------:R-:W-:-:S02]  /*4cc0*/  ISETP.GT.U32.AND P5, PT, R0, R60, PT ;  /* 0x0000003c0000720c */ /* 0x000fc40003fa4070 */
[----:B------:R-:W-:Y:S01]  /*4cd0*/  STL [R1+0xa18], R144 ;  /* 0x000a189001007387 */ /* 0x000fe20000100800 */
[--C-:B------:R-:W-:Y:S01]  /*4ce0*/  @!P1 IMAD.IADD R52, R52, 0x1, -R0.reuse ;  /* 0x0000000134349824 */ /* 0x100fe200078e0a00 */
[----:B------:R-:W-:Y:S01]  /*4cf0*/  ISETP.GT.U32.AND P1, PT, R0, R45, PT ;  /* 0x0000002d0000720c */ /* 0x000fe20003f24070 */
[--C-:B------:R-:W-:Y:S01]  /*4d00*/  @!P3 IMAD.IADD R50, R50, 0x1, -R0.reuse ;  /* 0x000000013232b824 */ /* 0x100fe200078e0a00 */
[----:B------:R-:W-:Y:S01]  /*4d10*/  ISETP.GT.U32.AND P3, PT, R0, R56, PT ;  /* 0x000000380000720c */ /* 0x000fe20003f64070 */
[----:B------:R-:W-:Y:S01]  /*4d20*/  IMAD.MOV R5, RZ, RZ, -R5 ;  /* 0x000000ffff057224 */ /* 0x000fe200078e0a05 */
[----:B------:R-:W-:Y:S01]  /*4d30*/  @!P0 IADD3 R49, PT, PT, R49, -R0, RZ ;  /* 0x8000000031318210 */ /* 0x000fe20007ffe0ff */
[----:B------:R-:W-:Y:S01]  /*4d40*/  @!P6 IMAD.IADD R44, R44, 0x1, -R0 ;  /* 0x000000012c2ce824 */ /* 0x000fe200078e0a00 */
[C---:B------:R-:W-:Y:S01]  /*4d50*/  ISETP.GT.U32.AND P0, PT, R0.reuse, R55, PT ;  /* 0x000000370000720c */ /* 0x040fe20003f04070 */
[C---:B------:R-:W-:Y:S01]  /*4d60*/  IMAD R15, R0.reuse, R25, R15 ;  /* 0x00000019000f7224 */ /* 0x040fe200078e020f */
[----:B------:R-:W-:Y:S01]  /*4d70*/  IABS R25, R141 ;  /* 0x0000008d00197213 */ /* 0x000fe20000000000 */
[----:B------:R-:W-:Y:S01]  /*4d80*/  IMAD.MOV R7, RZ, RZ, -R7 ;  /* 0x000000ffff077224 */ /* 0x000fe200078e0a07 */
[----:B------:R-:W-:Y:S01]  /*4d90*/  STL [R1+0xa14], R143 ;  /* 0x000a148f01007387 */ /* 0x000fe20000100800 */
[----:B------:R-:W-:Y:S01]  /*4da0*/  IMAD.MOV R6, RZ, RZ, -R6 ;  /* 0x000000ffff067224 */ /* 0x000fe200078e0a06 */
[C---:B------:R-:W-:Y:S01]  /*4db0*/  ISETP.GT.U32.AND P4, PT, R0.reuse, R61, PT ;  /* 0x0000003d0000720c */ /* 0x040fe20003f84070 */
[--C-:B------:R-:W-:Y:S01]  /*4dc0*/  @!P1 IMAD.IADD R45, R45, 0x1, -R0.reuse ;  /* 0x000000012d2d9824 */ /* 0x100fe200078e0a00 */
[----:B------:R-:W-:Y:S01]  /*4dd0*/  ISETP.GT.U32.AND P1, PT, R0, R51, PT ;  /* 0x000000330000720c */ /* 0x000fe20003f24070 */
[--C-:B------:R-:W-:Y:S01]  /*4de0*/  @!P3 IMAD.IADD R56, R56, 0x1, -R0.reuse ;  /* 0x000000013838b824 */ /* 0x100fe200078e0a00 */
[C---:B------:R-:W-:Y:S01]  /*4df0*/  ISETP.GT.U32.AND P3, PT, R0.reuse, R50, PT ;  /* 0x000000320000720c */ /* 0x040fe20003f64070 */
[C---:B------:R-:W-:Y:S01]  /*4e00*/  IMAD R23, R0.reuse, R5, R23 ;  /* 0x0000000500177224 */ /* 0x040fe200078e0217 */
[----:B------:R-:W-:Y:S01]  /*4e10*/  IABS R5, R139 ;  /* 0x0000008b00057213 */ /* 0x000fe20000000000 */
[----:B------:R-:W-:Y:S01]  /*4e20*/  @!P0 IMAD.IADD R55, R55, 0x1, -R0 ;  /* 0x0000000137378824 */ /* 0x000fe200078e0a00 */
[C---:B------:R-:W-:Y:S01]  /*4e30*/  ISETP.GT.U32.AND P0, PT, R0.reuse, R49, PT ;  /* 0x000000310000720c */ /* 0x040fe20003f04070 */
[C---:B------:R-:W-:Y:S01]  /*4e40*/  IMAD R33, R0.reuse, R7, R33 ;  /* 0x0000000700217224 */ /* 0x040fe200078e0221 */
[----:B------:R-:W-:Y:S01]  /*4e50*/  STL [R1+0xa10], R142 ;  /* 0x000a108e01007387 */ /* 0x000fe20000100800 */
[C---:B------:R-:W-:Y:S01]  /*4e60*/  IMAD R31, R0.reuse, R6, R31 ;  /* 0x00000006001f7224 */ /* 0x040fe200078e021f */
[----:B------:R-:W-:Y:S01]  /*4e70*/  ISETP.GT.U32.AND P2, PT, R0, R48, PT ;  /* 0x000000300000720c */ /* 0x000fe20003f44070 */
[----:B------:R-:W-:Y:S01]  /*4e80*/  IMAD.HI.U32 R7, R4, R27, RZ ;  /* 0x0000001b04077227 */ /* 0x000fe200078e00ff */
[----:B------:R-:W-:Y:S01]  /*4e90*/  STL [R1+0xa0c], R141 ;  /* 0x000a0c8d01007387 */ /* 0x000fe20000100800 */
[----:B------:R-:W-:-:S02]  /*4ea0*/  ISETP.GT.U32.AND P6, PT, R0, R45, PT ;  /* 0x0000002d0000720c */ /* 0x000fc40003fc4070 */
[--C-:B------:R-:W-:Y:S01]  /*4eb0*/  @!P1 IMAD.IADD R51, R51, 0x1, -R0.reuse ;  /* 0x0000000133339824 */ /* 0x100fe200078e0a00 */
[----:B------:R-:W-:Y:S01]  /*4ec0*/  ISETP.GT.U32.AND P1, PT, R0, R44, PT ;  /* 0x0000002c0000720c */ /* 0x000fe20003f24070 */
[----:B------:R-:W-:Y:S01]  /*4ed0*/  @!P3 IMAD.IADD R50, R50, 0x1, -R0 ;  /* 0x000000013232b824 */ /* 0x000fe200078e0a00 */
[----:B------:R-:W-:Y:S01]  /*4ee0*/  ISETP.GT.U32.AND P3, PT, R0, R43, PT ;  /* 0x0000002b0000720c */ /* 0x000fe20003f64070 */
[----:B------:R-:W-:Y:S01]  /*4ef0*/  IMAD.HI.U32 R6, R4, R25, RZ ;  /* 0x0000001904067227 */ /* 0x000fe200078e00ff */
[----:B------:R-:W-:Y:S01]  /*4f00*/  @!P0 IADD3 R49, PT, PT, R49, -R0, RZ ;  /* 0x8000000031318210 */ /* 0x000fe20007ffe0ff */
[----:B------:R-:W-:Y:S01]  /*4f10*/  STL [R1+0xa08], R140 ;  /* 0x000a088c01007387 */ /* 0x000fe20000100800 */
[----:B------:R-:W-:Y:S01]  /*4f20*/  ISETP.GT.U32.AND P0, PT, R0, R42, PT ;  /* 0x0000002a0000720c */ /* 0x000fe20003f04070 */
[----:B------:R-:W-:Y:S02]  /*4f30*/  IMAD.HI.U32 R4, R4, R5, RZ ;  /* 0x0000000504047227 */ /* 0x000fe400078e00ff */
[----:B------:R-:W-:Y:S02]  /*4f40*/  STL [R1+0xa04], R139 ;  /* 0x000a048b01007387 */ /* 0x000fe40000100800 */
[----:B------:R-:W-:-:S02]  /*4f50*/  IMAD.MOV R4, RZ, RZ, -R4 ;  /* 0x000000ffff047224 */ /* 0x000fc400078e0a04 */
[--C-:B------:R-:W-:Y:S01]  /*4f60*/  @!P1 IMAD.IADD R44, R44, 0x1, -R0.reuse ;  /* 0x000000012c2c9824 */ /* 0x100fe200078e0a00 */
[C---:B------:R-:W-:Y:S01]  /*4f70*/  ISETP.GT.U32.AND P1, PT, R0.reuse, R37, PT ;  /* 0x000000250000720c */ /* 0x040fe20003f24070 */
[--C-:B------:R-:W-:Y:S01]  /*4f80*/  @!P3 IMAD.IADD R43, R43, 0x1, -R0.reuse ;  /* 0x000000012b2bb824 */ /* 0x100fe200078e0a00 */
[C---:B------:R-:W-:Y:S01]  /*4f90*/  ISETP.GT.U32.AND P3, PT, R0.reuse, R36, PT ;  /* 0x000000240000720c */ /* 0x040fe20003f64070 */
[----:B------:R-:W-:Y:S01]  /*4fa0*/  IMAD R5, R0, R4, R5 ;  /* 0x0000000400057224 */ /* 0x000fe200078e0205 */
[----:B------:R-:W2:Y:S01]  /*4fb0*/  LDL R247, [R1+0xa00] ;  /* 0x000a000001f77983 */ /* 0x000ea20000100800 */
[--C-:B------:R-:W-:Y:S01]  /*4fc0*/  @!P0 IMAD.IADD R42, R42, 0x1, -R0.reuse ;  /* 0x000000012a2a8824 */ /* 0x100fe200078e0a00 */
[----:B------:R-:W-:Y:S01]  /*4fd0*/  ISETP.GT.U32.AND P0, PT, R0, R35, PT ;  /* 0x000000230000720c */ /* 0x000fe20003f04070 */
[--C-:B------:R-:W-:Y:S01]  /*4fe0*/  @!P5 IMAD.IADD R60, R60, 0x1, -R0.reuse ;  /* 0x000000013c3cd824 */ /* 0x100fe200078e0a00 */
[----:B------:R-:W1:Y:S01]  /*4ff0*/  LDS R4, [UR9] ;  /* 0x00000009ff047984 */ /* 0x000e620008000800 */
[C---:B------:R-:W-:Y:S01]  /*5000*/  ISETP.GT.U32.AND P5, PT, R0.reuse, R66, PT ;  /* 0x000000420000720c */ /* 0x040fe20003fa4070 */
[--C-:B------:R-:W-:Y:S01]  /*5010*/  @!P4 IMAD.IADD R61, R61, 0x1, -R0.reuse ;  /* 0x000000013d3dc824 */ /* 0x100fe200078e0a00 */
[C---:B------:R-:W-:Y:S01]  /*5020*/  ISETP.GT.U32.AND P4, PT, R0.reuse, R54, PT ;  /* 0x000000360000720c */ /* 0x040fe20003f84070 */
[----:B------:R-:W3:Y:S01]  /*5030*/  LDL R138, [R1+0x9f8] ;  /* 0x0009f800018a7983 */ /* 0x000ee20000100800 */
[--C-:B------:R-:W-:Y:S01]  /*5040*/  @!P1 IMAD.IADD R37, R37, 0x1, -R0.reuse ;  /* 0x0000000125259824 */ /* 0x100fe200078e0a00 */
[----:B------:R-:W-:Y:S01]  /*5050*/  ISETP.GT.U32.AND P1, PT, R0, R43, PT ;  /* 0x0000002b0000720c */ /* 0x000fe20003f24070 */
[--C-:B------:R-:W-:Y:S01]  /*5060*/  @!P2 IMAD.IADD R48, R48, 0x1, -R0.reuse ;  /* 0x000000013030a824 */ /* 0x100fe200078e0a00 */
[----:B------:R-:W-:Y:S01]  /*5070*/  @!P3 IADD3 R36, PT, PT, R36, -R0, RZ ;  /* 0x800000002424b210 */ /* 0x000fe20007ffe0ff */
[----:B-----5:R-:W5:Y:S01]  /*5080*/  LDL R246, [R1+0x9f4] ;  /* 0x0009f40001f67983 */ /* 0x020f620000100800 */
[C---:B------:R-:W-:Y:S01]  /*5090*/  ISETP.GT.U32.AND P3, PT, R0.reuse, R42, PT ;  /* 0x0000002a0000720c */ /* 0x040fe20003f64070 */
[--C-:B------:R-:W-:Y:S01]  /*50a0*/  @!P6 IMAD.IADD R45, R45, 0x1, -R0.reuse ;  /* 0x000000012d2de824 */ /* 0x100fe200078e0a00 */
[----:B------:R-:W-:Y:S01]  /*50b0*/  ISETP.GT.U32.AND P6, PT, R0, R38, PT ;  /* 0x000000260000720c */ /* 0x000fe20003fc4070 */
[----:B------:R-:W4:Y:S01]  /*50c0*/  LDL R248, [R1+0x9f0] ;  /* 0x0009f00001f87983 */ /* 0x000f220000100800 */
[--C-:B------:R-:W-:Y:S01]  /*50d0*/  @!P5 IMAD.IADD R66, R66, 0x1, -R0.reuse ;  /* 0x000000014242d824 */ /* 0x100fe200078e0a00 */
[----:B------:R-:W-:Y:S01]  /*50e0*/  ISETP.GT.U32.AND P5, PT, R0, R60, PT ;  /* 0x0000003c0000720c */ /* 0x000fe20003fa4070 */
[--C-:B------:R-:W-:Y:S01]  /*50f0*/  @!P4 IMAD.IADD R54, R54, 0x1, -R0.reuse ;  /* 0x000000013636c824 */ /* 0x100fe200078e0a00 */
[----:B------:R-:W4:Y:S01]  /*5100*/  LDL R249, [R1+0x9ec] ;  /* 0x0009ec0001f97983 */ /* 0x000f220000100800 */
[C---:B------:R-:W-:Y:S01]  /*5110*/  ISETP.GT.U32.AND P4, PT, R0.reuse, R47, PT ;  /* 0x0000002f0000720c */ /* 0x040fe20003f84070 */
[--C-:B------:R-:W-:Y:S01]  /*5120*/  @!P1 IMAD.IADD R43, R43, 0x1, -R0.reuse ;  /* 0x000000012b2b9824 */ /* 0x100fe200078e0a00 */
[C---:B------:R-:W-:Y:S01]  /*5130*/  ISETP.GT.U32.AND P1, PT, R0.reuse, R37, PT ;  /* 0x000000250000720c */ /* 0x040fe20003f24070 */
[----:B------:R-:W4:Y:S01]  /*5140*/  LDL R250, [R1+0xaa8] ;  /* 0x000aa80001fa7983 */ /* 0x000f220000100800 */
[----:B------:R-:W-:Y:S01]  /*5150*/  ISETP.GT.U32.AND P2, PT, R0, R54, PT ;  /* 0x000000360000720c */ /* 0x000fe20003f44070 */
[--C-:B------:R-:W-:Y:S01]  /*5160*/  @!P3 IMAD.IADD R42, R42, 0x1, -R0.reuse ;  /* 0x000000012a2ab824 */ /* 0x100fe200078e0a00 */
[----:B------:R-:W-:Y:S01]  /*5170*/  ISETP.GT.U32.AND P3, PT, R0, R36, PT ;  /* 0x000000240000720c */ /* 0x000fe20003f64070 */
[----:B------:R-:W4:Y:S01]  /*5180*/  LDL R251, [R1+0xaac] ;  /* 0x000aac0001fb7983 */ /* 0x000f220000100800 */
[----:B------:R-:W-:-:S02]  /*5190*/  @!P0 IMAD.IADD R35, R35, 0x1, -R0 ;  /* 0x0000000123238824 */ /* 0x000fc400078e0a00 */
[--C-:B------:R-:W-:Y:S01]  /*51a0*/  @!P5 IMAD.IADD R60, R60, 0x1, -R0.reuse ;  /* 0x000000013c3cd824 */ /* 0x100fe200078e0a00 */
[----:B------:R-:W-:Y:S01]  /*51b0*/  ISETP.GT.U32.AND P5, PT, R0, R53, PT ;  /* 0x000000350000720c */ /* 0x000fe20003fa4070 */
[--C-:B------:R-:W-:Y:S01]  /*51c0*/  @!P6 IMAD.IADD R38, R38, 0x1, -R0.reuse ;  /* 0x000000012626e824 */ /* 0x100fe200078e0a00 */
[C---:B------:R-:W-:Y:S01]  /*51d0*/  ISETP.GT.U32.AND P6, PT, R0.reuse, R28, PT ;  /* 0x0000001c0000720c */ /* 0x040fe20003fc4070 */
[--C-:B------:R-:W-:Y:S02]  /*51e0*/  @!P4 IMAD.IADD R47, R47, 0x1, -R0.reuse ;  /* 0x000000012f2fc824 */ /* 0x100fe400078e0a00 */
[--C-:B------:R-:W-:Y:S01]  /*51f0*/  @!P1 IMAD.IADD R37, R37, 0x1, -R0.reuse ;  /* 0x0000000125259824 */ /* 0x100fe200078e0a00 */
[----:B------:R-:W-:Y:S01]  /*5200*/  ISETP.GT.U32.AND P1, PT, R0, R26, PT ;  /* 0x0000001a0000720c */ /* 0x000fe20003f24070 */
[----:B------:R-:W-:Y:S01]  /*5210*/  @!P2 IMAD.IADD R54, R54, 0x1, -R0 ;  /* 0x000000013636a824 */ /* 0x000fe200078e0a00 */
[----:B------:R-:W-:Y:S01]  /*5220*/  @!P3 IADD3 R36, PT, PT, R36, -R0, RZ ;  /* 0x800000002424b210 */ /* 0x000fe20007ffe0ff */
[----:B------:R-:W-:Y:S01]  /*5230*/  IMAD.MOV R7, RZ, RZ, -R7 ;  /* 0x000000ffff077224 */ /* 0x000fe200078e0a07 */
[----:B------:R-:W-:Y:S01]  /*5240*/  ISETP.GT.U32.AND P3, PT, R0, R24, PT ;  /* 0x000000180000720c */ /* 0x000fe20003f64070 */
[----:B------:R-:W-:Y:S01]  /*5250*/  IMAD.MOV R6, RZ, RZ, -R6 ;  /* 0x000000ffff067224 */ /* 0x000fe200078e0a06 */
[----:B-1----:R-:W-:Y:S01]  /*5260*/  R2UR UR10, R4 ;  /* 0x00000000040a72ca */ /* 0x002fe200000e0000 */
[--C-:B------:R-:W-:Y:S01]  /*5270*/  @!P5 IMAD.IADD R53, R53, 0x1, -R0.reuse ;  /* 0x000000013535d824 */ /* 0x100fe200078e0a00 */
[----:B------:R-:W4:Y:S01]  /*5280*/  LDL R4, [R1+0x9fc] ;  /* 0x0009fc0001047983 */ /* 0x000f220000100800 */
[----:B------:R-:W-:Y:S01]  /*5290*/  ISETP.GT.U32.AND P5, PT, R0, R46, PT ;  /* 0x0000002e0000720c */ /* 0x000fe20003fa4070 */
[--C-:B------:R-:W-:Y:S01]  /*52a0*/  @!P6 IMAD.IADD R28, R28, 0x1, -R0.reuse ;  /* 0x000000011c1ce824 */ /* 0x100fe200078e0a00 */
[----:B------:R-:W-:Y:S02]  /*52b0*/  BAR.SYNC.DEFER_BLOCKING 0x0 ;  /* 0x0000000000007b1d */ /* 0x000fe40000010000 */
[--C-:B------:R-:W-:Y:S01]  /*52c0*/  @!P1 IMAD.IADD R26, R26, 0x1, -R0.reuse ;  /* 0x000000011a1a9824 */ /* 0x100fe200078e0a00 */
[C---:B------:R-:W-:Y:S01]  /*52d0*/  ISETP.GT.U32.AND P1, PT, R0.reuse, R12, PT ;  /* 0x0000000c0000720c */ /* 0x040fe20003f24070 */
[C---:B------:R-:W-:Y:S01]  /*52e0*/  IMAD R27, R0.reuse, R7, R27 ;  /* 0x00000007001b7224 */ /* 0x040fe200078e021b */
[----:B------:R-:W-:Y:S01]  /*52f0*/  ISETP.GT.U32.AND P4, PT, R0, R53, PT ;  /* 0x000000350000720c */ /* 0x000fe20003f84070 */
[--C-:B------:R-:W-:Y:S01]  /*5300*/  @!P3 IMAD.IADD R24, R24, 0x1, -R0.reuse ;  /* 0x000000011818b824 */ /* 0x100fe200078e0a00 */
[C---:B------:R-:W-:Y:S01]  /*5310*/  ISETP.GT.U32.AND P2, PT, R0.reuse, R48, PT ;  /* 0x000000300000720c */ /* 0x040fe20003f44070 */
[C---:B------:R-:W-:Y:S01]  /*5320*/  IMAD R25, R0.reuse, R6, R25 ;  /* 0x0000000600197224 */ /* 0x040fe200078e0219 */
[----:B------:R-:W-:Y:S01]  /*5330*/  ISETP.GT.U32.AND P3, PT, R0, R10, PT ;  /* 0x0000000a0000720c */ /* 0x000fe20003f64070 */
[----:B------:R-:W1:Y:S01]  /*5340*/  LDC.64 R6, c[0x0][0x3a8] ;  /* 0x0000ea00ff067b82 */ /* 0x000e620000000a00 */
[----:B------:R-:W-:Y:S01]  /*5350*/  @!P5 IMAD.IADD R46, R46, 0x1, -R0 ;  /* 0x000000012e2ed824 */ /* 0x000fe200078e0a00 */
[----:B------:R-:W-:-:S04]  /*5360*/  ISETP.GT.U32.AND P5, PT, R0, R52, PT ;  /* 0x000000340000720c */ /* 0x000fc80003fa4070 */
[----:B------:R-:W-:Y:S02]  /*5370*/  @!P1 IADD3 R12, PT, PT, R12, -R0, RZ ;  /* 0x800000000c0c9210 */ /* 0x000fe40007ffe0ff */
[C---:B------:R-:W-:Y:S01]  /*5380*/  ISETP.GT.U32.AND P1, PT, R0.reuse, R24, PT ;  /* 0x000000180000720c */ /* 0x040fe20003f24070 */
[--C-:B------:R-:W-:Y:S01]  /*5390*/  @!P4 IMAD.IADD R53, R53, 0x1, -R0.reuse ;  /* 0x000000013535c824 */ /* 0x100fe200078e0a00 */
[----:B------:R-:W-:Y:S01]  /*53a0*/  ISETP.GT.U32.AND P4, PT, R0, R47, PT ;  /* 0x0000002f0000720c */ /* 0x000fe20003f84070 */
[--C-:B------:R-:W-:Y:S01]  /*53b0*/  @!P2 IMAD.IADD R48, R48, 0x1, -R0.reuse ;  /* 0x000000013030a824 */ /* 0x100fe200078e0a00 */
[----:B------:R-:W-:Y:S01]  /*53c0*/  ISETP.GT.U32.AND P2, PT, R0, R41, PT ;  /* 0x000000290000720c */ /* 0x000fe20003f44070 */
[--C-:B------:R-:W-:Y:S02]  /*53d0*/  @!P3 IMAD.IADD R10, R10, 0x1, -R0.reuse ;  /* 0x000000010a0ab824 */ /* 0x100fe400078e0a00 */
[----:B------:R-:W-:Y:S01]  /*53e0*/  @!P5 IMAD.IADD R52, R52, 0x1, -R0 ;  /* 0x000000013434d824 */ /* 0x000fe200078e0a00 */
[----:B------:R-:W-:-:S05]  /*53f0*/  ISETP.GT.U32.AND P5, PT, R0, R46, PT ;  /* 0x0000002e0000720c */ /* 0x000fca0003fa4070 */
[--C-:B------:R-:W-:Y:S01]  /*5400*/  @!P1 IMAD.IADD R24, R24, 0x1, -R0.reuse ;  /* 0x0000000118189824 */ /* 0x100fe200078e0a00 */
[C---:B------:R-:W-:Y:S01]  /*5410*/  ISETP.GT.U32.AND P1, PT, R0.reuse, R12, PT ;  /* 0x0000000c0000720c */ /* 0x040fe20003f24070 */
[--C-:B------:R-:W-:Y:S01]  /*5420*/  @!P4 IMAD.IADD R47, R47, 0x1, -R0.reuse ;  /* 0x000000012f2fc824 */ /* 0x100fe200078e0a00 */
[C---:B------:R-:W-:Y:S01]  /*5430*/  ISETP.GT.U32.AND P4, PT, R0.reuse, R40, PT ;  /* 0x000000280000720c */ /* 0x040fe20003f84070 */
[----:B------:R-:W-:Y:S01]  /*5440*/  @!P2 IMAD.IADD R41, R41, 0x1, -R0 ;  /* 0x000000012929a824 */ /* 0x000fe200078e0a00 */
[----:B------:R-:W-:-:S03]  /*5450*/  ISETP.GT.U32.AND P2, PT, R0, R34, PT ;  /* 0x000000220000720c */ /* 0x000fc60003f44070 */
[----:B------:R-:W-:Y:S01]  /*5460*/  @!P5 IMAD.IADD R46, R46, 0x1, -R0 ;  /* 0x000000012e2ed824 */ /* 0x000fe200078e0a00 */
[C---:B------:R-:W-:Y:S02]  /*5470*/  ISETP.GT.U32.AND P5, PT, R0.reuse, R39, PT ;  /* 0x000000270000720c */ /* 0x040fe40003fa4070 */
[----:B------:R-:W-:-:S03]  /*5480*/  ISETP.GT.U32.AND P0, PT, R0, R41, PT ;  /* 0x000000290000720c */ /* 0x000fc60003f04070 */
[----:B------:R-:W-:Y:S02]  /*5490*/  @!P1 IADD3 R12, PT, PT, R12, -R0, RZ ;  /* 0x800000000c0c9210 */ /* 0x000fe40007ffe0ff */
[----:B------:R-:W-:Y:S01]  /*54a0*/  ISETP.GT.U32.AND P1, PT, R0, R17, PT ;  /* 0x000000110000720c */ /* 0x000fe20003f24070 */
[--C-:B------:R-:W-:Y:S01]  /*54b0*/  @!P4 IMAD.IADD R40, R40, 0x1, -R0.reuse ;  /* 0x000000012828c824 */ /* 0x100fe200078e0a00 */
[----:B------:R-:W-:Y:S01]  /*54c0*/  ISETP.GT.U32.AND P4, PT, R0, R32, PT ;  /* 0x000000200000720c */ /* 0x000fe20003f84070 */
[----:B------:R-:W-:-:S03]  /*54d0*/  @!P2 IMAD.IADD R34, R34, 0x1, -R0 ;  /* 0x000000012222a824 */ /* 0x000fc600078e0a00 */
[--C-:B------:R-:W-:Y:S01]  /*54e0*/  @!P5 IMAD.IADD R39, R39, 0x1, -R0.reuse ;  /* 0x000000012727d824 */ /* 0x100fe200078e0a00 */
[C---:B------:R-:W-:Y:S01]  /*54f0*/  ISETP.GT.U32.AND P5, PT, R0.reuse, R30, PT ;  /* 0x0000001e0000720c */ /* 0x040fe20003fa4070 */
[--C-:B------:R-:W-:Y:S01]  /*5500*/  @!P0 IMAD.IADD R41, R41, 0x1, -R0.reuse ;  /* 0x0000000129298824 */ /* 0x100fe200078e0a00 */
[C---:B------:R-:W-:Y:S02]  /*5510*/  ISETP.GT.U32.AND P2, PT, R0.reuse, R40, PT ;  /* 0x000000280000720c */ /* 0x040fe40003f44070 */
[C---:B------:R-:W-:Y:S02]  /*5520*/  ISETP.GT.U32.AND P0, PT, R0.reuse, R35, PT ;  /* 0x000000230000720c */ /* 0x040fe40003f04070 */
[--C-:B------:R-:W-:Y:S01]  /*5530*/  @!P1 IMAD.IADD R17, R17, 0x1, -R0.reuse ;  /* 0x0000000111119824 */ /* 0x100fe200078e0a00 */
[----:B------:R-:W-:Y:S01]  /*5540*/  ISETP.GT.U32.AND P1, PT, R0, R23, PT ;  /* 0x000000170000720c */ /* 0x000fe20003f24070 */
[----:B------:R-:W-:Y:S01]  /*5550*/  @!P4 IMAD.IADD R32, R32, 0x1, -R0 ;  /* 0x000000012020c824 */ /* 0x000fe200078e0a00 */
[----:B------:R-:W-:-:S04]  /*5560*/  ISETP.GT.U32.AND P4, PT, R0, R39, PT ;  /* 0x000000270000720c */ /* 0x000fc80003f84070 */
[--C-:B------:R-:W-:Y:S01]  /*5570*/  @!P5 IMAD.IADD R30, R30, 0x1, -R0.reuse ;  /* 0x000000011e1ed824 */ /* 0x100fe200078e0a00 */
[----:B------:R-:W-:Y:S01]  /*5580*/  ISETP.GT.U32.AND P5, PT, R0, R38, PT ;  /* 0x000000260000720c */ /* 0x000fe20003fa4070 */
[--C-:B------:R-:W-:Y:S01]  /*5590*/  @!P2 IMAD.IADD R40, R40, 0x1, -R0.reuse ;  /* 0x000000012828a824 */ /* 0x100fe200078e0a00 */
[C---:B------:R-:W-:Y:S01]  /*55a0*/  ISETP.GT.U32.AND P2, PT, R0.reuse, R34, PT ;  /* 0x000000220000720c */ /* 0x040fe20003f44070 */
[--C-:B------:R-:W-:Y:S01]  /*55b0*/  @!P0 IMAD.IADD R35, R35, 0x1, -R0.reuse ;  /* 0x0000000123238824 */ /* 0x100fe200078e0a00 */
[----:B------:R-:W-:Y:S02]  /*55c0*/  ISETP.GT.U32.AND P6, PT, R0, R30, PT ;  /* 0x0000001e0000720c */ /* 0x000fe40003fc4070 */
[--C-:B------:R-:W-:Y:S01]  /*55d0*/  @!P1 IMAD.IADD R23, R23, 0x1, -R0.reuse ;  /* 0x0000000117179824 */ /* 0x100fe200078e0a00 */
[----:B------:R-:W-:Y:S01]  /*55e0*/  ISETP.GE.AND P1, PT, R252, RZ, PT ;  /* 0x000000fffc00720c */ /* 0x000fe20003f26270 */
[----:B------:R-:W-:Y:S01]  /*55f0*/  @!P4 IMAD.IADD R39, R39, 0x1, -R0 ;  /* 0x000000012727c824 */ /* 0x000fe200078e0a00 */
[----:B------:R-:W4:Y:S01]  /*5600*/  LDL R252, [R1+0xaa4] ;  /* 0x000aa40001fc7983 */ /* 0x000f220000100800 */
[----:B------:R-:W-:-:S02]  /*5610*/  ISETP.GT.U32.AND P4, PT, R0, R32, PT ;  /* 0x000000200000720c */ /* 0x000fc40003f84070 */
[----:B------:R-:W-:Y:S01]  /*5620*/  ISETP.GT.U32.AND P0, PT, R0, R22, PT ;  /* 0x000000160000720c */ /* 0x000fe20003f04070 */
[--C-:B------:R-:W-:Y:S01]  /*5630*/  @!P5 IMAD.IADD R38, R38, 0x1, -R0.reuse ;  /* 0x000000012626d824 */ /* 0x100fe200078e0a00 */
[----:B------:R-:W-:Y:S01]  /*5640*/  ISETP.GT.U32.AND P5, PT, R0, R28, PT ;  /* 0x0000001c0000720c */ /* 0x000fe20003fa4070 */
[--C-:B------:R-:W-:Y:S01]  /*5650*/  @!P2 IMAD.IADD R34, R34, 0x1, -R0.reuse ;  /* 0x000000012222a824 */ /* 0x100fe200078e0a00 */
[----:B------:R-:W-:Y:S01]  /*5660*/  ISETP.GT.U32.AND P2, PT, R0, R2, PT ;  /* 0x000000020000720c */ /* 0x000fe20003f44070 */
[----:B------:R-:W-:Y:S01]  /*5670*/  @!P6 IMAD.IADD R30, R30, 0x1, -R0 ;  /* 0x000000011e1ee824 */ /* 0x000fe200078e0a00 */
[----:B------:R-:W-:-:S05]  /*5680*/  ISETP.GT.U32.AND P6, PT, R0, R16, PT ;  /* 0x000000100000720c */ /* 0x000fca0003fc4070 */
        /* <DEDUP_REMOVED lines=8> */
[----:B------:R-:W-:Y:S01]  /*5710*/  @!P6 IMAD.IADD R16, R16, 0x1, -R0 ;  /* 0x000000011010e824 */ /* 0x000fe200078e0a00 */
[C---:B------:R-:W-:Y:S02]  /*5720*/  ISETP.GT.U32.AND P6, PT, R0.reuse, R13, PT ;  /* 0x0000000d0000720c */ /* 0x040fe40003fc4070 */
[----:B------:R-:W-:-:S03]  /*5730*/  ISETP.GT.U32.AND P3, PT, R0, R22, PT ;  /* 0x000000160000720c */ /* 0x000fc60003f64070 */
        /* <DEDUP_REMOVED lines=8> */
[--C-:B------:R-:W-:Y:S02]  /*57c0*/  @!P6 IMAD.IADD R13, R13, 0x1, -R0.reuse ;  /* 0x000000010d0de824 */ /* 0x100fe400078e0a00 */
[----:B------:R-:W-:Y:S01]  /*57d0*/  @!P3 IMAD.IADD R22, R22, 0x1, -R0 ;  /* 0x000000011616b824 */ /* 0x000fe200078e0a00 */
[----:B------:R-:W-:-:S03]  /*57e0*/  ISETP.GT.U32.AND P3, PT, R0, R10, PT ;  /* 0x0000000a0000720c */ /* 0x000fc60003f64070 */
[--C-:B------:R-:W-:Y:S01]  /*57f0*/  @!P4 IMAD.IADD R11, R11, 0x1, -R0.reuse ;  /* 0x000000010b0bc824 */ /* 0x100fe200078e0a00 */
[----:B------:R-:W-:Y:S01]  /*5800*/  ISETP.GT.U32.AND P4, PT, R0, R16, PT ;  /* 0x000000100000720c */ /* 0x000fe20003f84070 */
[--C-:B------:R-:W-:Y:S01]  /*5810*/  @!P0 IMAD.IADD R2, R2, 0x1, -R0.reuse ;  /* 0x0000000102028824 */ /* 0x100fe200078e0a00 */
[----:B------:R-:W-:Y:S01]  /*5820*/  ISETP.GT.U32.AND P0, PT, R0, R8, PT ;  /* 0x000000080000720c */ /* 0x000fe20003f04070 */
[--C-:B------:R-:W-:Y:S01]  /*5830*/  @!P5 IMAD.IADD R26, R26, 0x1, -R0.reuse ;  /* 0x000000011a1ad824 */ /* 0x100fe200078e0a00 */
[----:B------:R-:W-:Y:S01]  /*5840*/  ISETP.GT.U32.AND P5, PT, R0, R14, PT ;  /* 0x0000000e0000720c */ /* 0x000fe20003fa4070 */
[--C-:B------:R-:W-:Y:S01]  /*5850*/  @!P2 IMAD.IADD R18, R18, 0x1, -R0.reuse ;  /* 0x000000011212a824 */ /* 0x100fe200078e0a00 */
[C---:B------:R-:W-:Y:S02]  /*5860*/  ISETP.GT.U32.AND P2, PT, R0.reuse, R9, PT ;  /* 0x000000090000720c */ /* 0x040fe40003f44070 */
[----:B------:R-:W-:Y:S01]  /*5870*/  ISETP.GT.U32.AND P6, PT, R0, R11, PT ;  /* 0x0000000b0000720c */ /* 0x000fe20003fc4070 */
[----:B------:R-:W-:Y:S01]  /*5880*/  @!P3 IMAD.IADD R10, R10, 0x1, -R0 ;  /* 0x000000010a0ab824 */ /* 0x000fe200078e0a00 */
        /* <DEDUP_REMOVED lines=11> */
[----:B------:R-:W-:Y:S01]  /*5940*/  @!P3 IMAD.IADD R19, R19, 0x1, -R0 ;  /* 0x000000011313b824 */ /* 0x000fe200078e0a00 */
[----:B------:R-:W-:-:S03]  /*5950*/  ISETP.GT.U32.AND P3, PT, R0, R5, PT ;  /* 0x000000050000720c */ /* 0x000fc60003f64070 */
[--C-:B------:R-:W-:Y:S01]  /*5960*/  @!P4 IMAD.IADD R13, R13, 0x1, -R0.reuse ;  /* 0x000000010d0dc824 */ /* 0x100fe200078e0a00 */
[C---:B------:R-:W-:Y:S01]  /*5970*/  ISETP.GT.U32.AND P4, PT, R0.reuse, R27, PT ;  /* 0x0000001b0000720c */ /* 0x040fe20003f84070 */
[--C-:B------:R-:W-:Y:S02]  /*5980*/  @!P0 IMAD.IADD R33, R33, 0x1, -R0.reuse ;  /* 0x0000000121218824 */ /* 0x100fe400078e0a00 */
[--C-:B------:R-:W-:Y:S01]  /*5990*/  @!P5 IMAD.IADD R15, R15, 0x1, -R0.reuse ;  /* 0x000000010f0fd824 */ /* 0x100fe200078e0a00 */
[C---:B------:R-:W-:Y:S01]  /*59a0*/  ISETP.GT.U32.AND P5, PT, R0.reuse, R25, PT ;  /* 0x000000190000720c */ /* 0x040fe20003fa4070 */
[--C-:B------:R-:W-:Y:S01]  /*59b0*/  @!P2 IMAD.IADD R31, R31, 0x1, -R0.reuse ;  /* 0x000000011f1fa824 */ /* 0x100fe200078e0a00 */
[C---:B------:R-:W-:Y:S01]  /*59c0*/  ISETP.GT.U32.AND P2, PT, R0.reuse, R17, PT ;  /* 0x000000110000720c */ /* 0x040fe20003f44070 */
[----:B------:R-:W-:Y:S01]  /*59d0*/  @!P6 IMAD.IADD R29, R29, 0x1, -R0 ;  /* 0x000000011d1de824 */ /* 0x000fe200078e0a00 */
[C---:B------:R-:W-:Y:S02]  /*59e0*/  ISETP.GT.U32.AND P0, PT, R0.reuse, R15, PT ;  /* 0x0000000f0000720c */ /* 0x040fe40003f04070 */
[----:B------:R-:W-:-:S03]  /*59f0*/  ISETP.GT.U32.AND P6, PT, R0, R19, PT ;  /* 0x000000130000720c */ /* 0x000fc60003fc4070 */
[----:B------:R-:W-:Y:S01]  /*5a00*/  @!P4 IMAD.IADD R27, R27, 0x1, -R0 ;  /* 0x000000011b1bc824 */ /* 0x000fe200078e0a00 */
[----:B------:R-:W-:-:S03]  /*5a10*/  ISETP.GT.U32.AND P4, PT, R0, R33, PT ;  /* 0x000000210000720c */ /* 0x000fc60003f84070 */
[----:B------:R-:W-:Y:S02]  /*5a20*/  @!P5 IADD3 R25, PT, PT, R25, -R0, RZ ;  /* 0x800000001919d210 */ /* 0x000fe40007ffe0ff */
[C---:B------:R-:W-:Y:S01]  /*5a30*/  ISETP.GT.U32.AND P5, PT, R0.reuse, R31, PT ;  /* 0x0000001f0000720c */ /* 0x040fe20003fa4070 */
[--C-:B------:R-:W-:Y:S01]  /*5a40*/  @!P3 IMAD.IADD R5, R5, 0x1, -R0.reuse ;  /* 0x000000010505b824 */ /* 0x100fe200078e0a00 */
[C---:B------:R-:W-:Y:S01]  /*5a50*/  ISETP.GT.U32.AND P3, PT, R0.reuse, R25, PT ;  /* 0x000000190000720c */ /* 0x040fe20003f64070 */
[--C-:B------:R-:W-:Y:S01]  /*5a60*/  @!P0 IMAD.IADD R15, R15, 0x1, -R0.reuse ;  /* 0x000000010f0f8824 */ /* 0x100fe200078e0a00 */
[----:B------:R-:W-:Y:S01]  /*5a70*/  ISETP.GT.U32.AND P0, PT, R0, R29, PT ;  /* 0x0000001d0000720c */ /* 0x000fe20003f04070 */
[----:B------:R-:W-:-:S03]  /*5a80*/  @!P2 IMAD.IADD R17, R17, 0x1, -R0 ;  /* 0x000000011111a824 */ /* 0x000fc600078e0a00 */
[--C-:B------:R-:W-:Y:S01]  /*5a90*/  @!P4 IMAD.IADD R33, R33, 0x1, -R0.reuse ;  /* 0x000000012121c824 */ /* 0x100fe200078e0a00 */
[----:B------:R-:W-:Y:S01]  /*5aa0*/  ISETP.GT.U32.AND P4, PT, R0, R5, PT ;  /* 0x000000050000720c */ /* 0x000fe20003f84070 */
[----:B------:R-:W-:-:S03]  /*5ab0*/  @!P6 IMAD.IADD R19, R19, 0x1, -R0 ;  /* 0x000000011313e824 */ /* 0x000fc600078e0a00 */
[--C-:B------:R-:W-:Y:S01]  /*5ac0*/  @!P5 IMAD.IADD R31, R31, 0x1, -R0.reuse ;  /* 0x000000011f1fd824 */ /* 0x100fe200078e0a00 */
[----:B------:R-:W-:Y:S02]  /*5ad0*/  ISETP.NE.AND P5, PT, R20, RZ, PT ;  /* 0x000000ff1400720c */ /* 0x000fe40003fa5270 */
[C---:B------:R-:W-:Y:S02]  /*5ae0*/  ISETP.GT.U32.AND P2, PT, R0.reuse, R27, PT ;  /* 0x0000001b0000720c */ /* 0x040fe40003f44070 */
[----:B------:R-:W-:Y:S01]  /*5af0*/  ISETP.GT.U32.AND P6, PT, R0, R23, PT ;  /* 0x000000170000720c */ /* 0x000fe20003fc4070 */
[--C-:B------:R-:W-:Y:S01]  /*5b00*/  @!P3 IMAD.IADD R25, R25, 0x1, -R0.reuse ;  /* 0x000000011919b824 */ /* 0x100fe200078e0a00 */
[----:B------:R-:W-:Y:S01]  /*5b10*/  ISETP.GE.AND P3, PT, R132, RZ, PT ;  /* 0x000000ff8400720c */ /* 0x000fe20003f66270 */
[----:B------:R-:W-:Y:S01]  /*5b20*/  @!P1 IMAD.MOV R3, RZ, RZ, -R3 ;  /* 0x000000ffff039224 */ /* 0x000fe200078e0a03 */
[----:B------:R-:W-:Y:S01]  /*5b30*/  @!P4 IADD3 R5, PT, PT, R5, -R0, RZ ;  /* 0x800000000505c210 */ /* 0x000fe20007ffe0ff */
[----:B------:R-:W-:-:S04]  /*5b40*/  @!P0 IMAD.IADD R29, R29, 0x1, -R0 ;  /* 0x000000011d1d8824 */ /* 0x000fc800078e0a00 */
[----:B------:R-:W-:Y:S02]  /*5b50*/  @!P5 LOP3.LUT R3, RZ, R20, RZ, 0x33, !PT ;  /* 0x00000014ff03d212 */ /* 0x000fe400078e33ff */
[--C-:B------:R-:W-:Y:S01]  /*5b60*/  @!P2 IMAD.IADD R27, R27, 0x1, -R0.reuse ;  /* 0x000000011b1ba824 */ /* 0x100fe200078e0a00 */
[----:B------:R-:W4:Y:S01]  /*5b70*/  LDL R20, [R1+0xab4] ;  /* 0x000ab40001147983 */ /* 0x000f220000100800 */
[----:B------:R-:W-:Y:S02]  /*5b80*/  @!P6 IMAD.IADD R23, R23, 0x1, -R0 ;  /* 0x000000011717e824 */ /* 0x000fe400078e0a00 */
[----:B-1----:R-:W-:Y:S02]  /*5b90*/  IMAD R0, R133, R7, RZ ;  /* 0x0000000785007224 */ /* 0x002fe400078e02ff */
[----:B------:R-:W4:Y:S01]  /*5ba0*/  LDL R133, [R1+0xab0] ;  /* 0x000ab00001857983 */ /* 0x000f220000100800 */
[----:B------:R-:W-:Y:S01]  /*5bb0*/  @!P3 IMAD.MOV R137, RZ, RZ, -R137 ;  /* 0x000000ffff89b224 */ /* 0x000fe200078e0a89 */
[----:B--2---:R-:W-:-:S02]  /*5bc0*/  ISETP.GE.AND P4, PT, R247, RZ, PT ;  /* 0x000000fff700720c */ /* 0x004fc40003f86270 */
[----:B------:R-:W2:Y:S01]  /*5bd0*/  LDL R247, [R1+0xaa0] ;  /* 0x000aa00001f77983 */ /* 0x000ea20000100800 */
[----:B---3--:R-:W-:-:S03]  /*5be0*/  ISETP.GE.AND P1, PT, R138, RZ, PT ;  /* 0x000000ff8a00720c */ /* 0x008fc60003f26270 */
[----:B------:R-:W3:Y:S01]  /*5bf0*/  LDL R138, [R1+0xb94] ;  /* 0x000b9400018a7983 */ /* 0x000ee20000100800 */
[----:B-----5:R-:W-:-:S06]  /*5c00*/  ISETP.GE.AND P2, PT, R246, RZ, PT ;  /* 0x000000fff600720c */ /* 0x020fcc0003f46270 */
[----:B------:R-:W-:Y:S01]  /*5c10*/  @!P4 IMAD.MOV R136, RZ, RZ, -R136 ;  /* 0x000000ffff88c224 */ /* 0x000fe200078e0a88 */
[----:B----4-:R-:W-:Y:S02]  /*5c20*/  ISETP.GE.AND P3, PT, R248, RZ, PT ;  /* 0x000000fff800720c */ /* 0x010fe40003f66270 */
[----:B------:R-:W-:Y:S01]  /*5c30*/  ISETP.GE.AND P4, PT, R249, RZ, PT ;  /* 0x000000fff900720c */ /* 0x000fe20003f86270 */
[----:B------:R-:W-:-:S03]  /*5c40*/  @!P1 IMAD.MOV R134, RZ, RZ, -R134 ;  /* 0x000000ffff869224 */ /* 0x000fc600078e0a86 */
[----:B------:R-:W-:Y:S01]  /*5c50*/  @!P2 IMAD.MOV R131, RZ, RZ, -R131 ;  /* 0x000000ffff83a224 */ /* 0x000fe200078e0a83 */
[----:B------:R-:W-:Y:S02]  /*5c60*/  ISETP.GE.AND P1, PT, R251, RZ, PT ;  /* 0x000000fffb00720c */ /* 0x000fe40003f26270 */
[----:B------:R-:W-:Y:S02]  /*5c70*/  ISETP.GE.AND P5, PT, R4, RZ, PT ;  /* 0x000000ff0400720c */ /* 0x000fe40003fa6270 */
[----:B------:R-:W4:Y:S04]  /*5c80*/  LDL R4, [R1+0xa9c] ;  /* 0x000a9c0001047983 */ /* 0x000f280000100800 */
[----:B------:R-:W5:Y:S04]  /*5c90*/  LDL.LU R246, [R1+0xbfc] ;  /* 0x000bfc0001f67983 */ /* 0x000f680000300800 */
[----:B------:R-:W5:Y:S03]  /*5ca0*/  LDL.LU R248, [R1+0xbf8] ;  /* 0x000bf80001f87983 */ /* 0x000f660000300800 */
[----:B------:R-:W-:Y:S01]  /*5cb0*/  @!P5 IMAD.MOV R135, RZ, RZ, -R135 ;  /* 0x000000ffff87d224 */ /* 0x000fe200078e0a87 */
[----:B------:R-:W5:Y:S01]  /*5cc0*/  LDL.LU R249, [R1+0xbf4] ;  /* 0x000bf40001f97983 */ /* 0x000f620000300800 */
[----:B------:R-:W-:-:S03]  /*5cd0*/  ISETP.GE.AND P5, PT, R250, RZ, PT ;  /* 0x000000fffa00720c */ /* 0x000fc60003fa6270 */
[----:B------:R-:W5:Y:S04]  /*5ce0*/  LDL.LU R250, [R1+0xbf0] ;  /* 0x000bf00001fa7983 */ /* 0x000f680000300800 */
[----:B------:R-:W5:Y:S01]  /*5cf0*/  LDL.LU R251, [R1+0xbec] ;  /* 0x000bec0001fb7983 */ /* 0x000f620000300800 */
[----:B------:R-:W-:-:S03]  /*5d00*/  ISETP.GE.AND P2, PT, R252, RZ, PT ;  /* 0x000000fffc00720c */ /* 0x000fc60003f46270 */
[----:B------:R-:W5:Y:S01]  /*5d10*/  LDL.LU R252, [R1+0xbe8] ;  /* 0x000be80001fc7983 */ /* 0x000f620000300800 */
[----:B------:R-:W-:Y:S02]  /*5d20*/  @!P3 IMAD.MOV R130, RZ, RZ, -R130 ;  /* 0x000000ffff82b224 */ /* 0x000fe400078e0a82 */
[----:B------:R-:W-:Y:S02]  /*5d30*/  @!P4 IMAD.MOV R129, RZ, RZ, -R129 ;  /* 0x000000ffff81c224 */ /* 0x000fe400078e0a81 */
[----:B------:R-:W-:Y:S02]  /*5d40*/  @!P5 IMAD.MOV R128, RZ, RZ, -R128 ;  /* 0x000000ffff80d224 */ /* 0x000fe400078e0a80 */
[----:B------:R-:W-:-:S03]  /*5d50*/  @!P1 IMAD.MOV R127, RZ, RZ, -R127 ;  /* 0x000000ffff7f9224 */ /* 0x000fc600078e0a7f */
[----:B------:R-:W-:Y:S01]  /*5d60*/  @!P2 IMAD.MOV R126, RZ, RZ, -R126 ;  /* 0x000000ffff7ea224 */ /* 0x000fe200078e0a7e */
[----:B------:R-:W-:Y:S02]  /*5d70*/  ISETP.GE.AND P3, PT, R133, RZ, PT ;  /* 0x000000ff8500720c */ /* 0x000fe40003f66270 */
[----:B------:R-:W-:-:S11]  /*5d80*/  ISETP.GE.AND P5, PT, R20, RZ, PT ;  /* 0x000000ff1400720c */ /* 0x000fd60003fa6270 */
[----:B------:R-:W-:Y:S02]  /*5d90*/  @!P3 IMAD.MOV R125, RZ, RZ, -R125 ;  /* 0x000000ffff7db224 */ /* 0x000fe400078e0a7d */
[----:B------:R-:W-:Y:S02]  /*5da0*/  @!P5 IADD3 R123, PT, PT, -R123, RZ, RZ ;  /* 0x000000ff7b7bd210 */ /* 0x000fe40007ffe1ff */
[----:B--2---:R-:W-:Y:S02]  /*5db0*/  ISETP.GE.AND P4, PT, R247, RZ, PT ;  /* 0x000000fff700720c */ /* 0x004fe40003f86270 */
[----:B---3--:R-:W-:-:S11]  /*5dc0*/  ISETP.GE.AND P2, PT, R138, RZ, PT ;  /* 0x000000ff8a00720c */ /* 0x008fd60003f46270 */
[----:B------:R-:W-:Y:S02]  /*5dd0*/  @!P4 IMAD.MOV R124, RZ, RZ, -R124 ;  /* 0x000000ffff7cc224 */ /* 0x000fe400078e0a7c */
[----:B------:R-:W-:Y:S01]  /*5de0*/  @!P2 IMAD.MOV R121, RZ, RZ, -R121 ;  /* 0x000000ffff79a224 */ /* 0x000fe200078e0a79 */
[----:B----4-:R-:W-:Y:S02]  /*5df0*/  ISETP.GE.AND P1, PT, R4, RZ, PT ;  /* 0x000000ff0400720c */ /* 0x010fe40003f26270 */
[----:B-----5:R-:W-:-:S11]  /*5e00*/  ISETP.GE.AND P4, PT, R251, RZ, PT ;  /* 0x000000fffb00720c */ /* 0x020fd60003f86270 */
[----:B------:R-:W-:Y:S01]  /*5e10*/  @!P1 IMAD.MOV R122, RZ, RZ, -R122 ;  /* 0x000000ffff7a9224 */ /* 0x000fe200078e0a7a */
[----:B------:R-:W-:Y:S02]  /*5e20*/  ISETP.GE.AND P5, PT, R250, RZ, PT ;  /* 0x000000fffa00720c */ /* 0x000fe40003fa6270 */
[----:B------:R-:W-:Y:S02]  /*5e30*/  ISETP.GE.AND P1, PT, R249, RZ, PT ;  /* 0x000000fff900720c */ /* 0x000fe40003f26270 */
[----:B------:R-:W-:Y:S01]  /*5e40*/  ISETP.GE.AND P2, PT, R248, RZ, PT ;  /* 0x000000fff800720c */ /* 0x000fe20003f46270 */
[----:B------:R-:W-:Y:S01]  /*5e50*/  @!P4 IMAD.MOV R119, RZ, RZ, -R119 ;  /* 0x000000ffff77c224 */ /* 0x000fe200078e0a77 */
[----:B------:R-:W-:-:S07]  /*5e60*/  ISETP.GE.AND P4, PT, R245, RZ, PT ;  /* 0x000000fff500720c */ /* 0x000fce0003f86270 */
[----:B------:R-:W-:Y:S01]  /*5e70*/  @!P5 IMAD.MOV R118, RZ, RZ, -R118 ;  /* 0x000000ffff76d224 */ /* 0x000fe200078e0a76 */
[----:B------:R-:W-:Y:S01]  /*5e80*/  ISETP.GE.AND P5, PT, R244, RZ, PT ;  /* 0x000000fff400720c */ /* 0x000fe20003fa6270 */
[----:B------:R-:W-:Y:S01]  /*5e90*/  @!P1 IMAD.MOV R117, RZ, RZ, -R117 ;  /* 0x000000ffff759224 */ /* 0x000fe200078e0a75 */
[----:B------:R-:W-:Y:S01]  /*5ea0*/  ISETP.GE.AND P1, PT, R243, RZ, PT ;  /* 0x000000fff300720c */ /* 0x000fe20003f26270 */
[----:B------:R-:W-:Y:S01]  /*5eb0*/  @!P2 IMAD.MOV R116, RZ, RZ, -R116 ;  /* 0x000000ffff74a224 */ /* 0x000fe200078e0a74 */
[----:B------:R-:W-:Y:S01]  /*5ec0*/  ISETP.GE.AND P2, PT, R242, RZ, PT ;  /* 0x000000fff200720c */ /* 0x000fe20003f46270 */
[----:B------:R-:W-:Y:S01]  /*5ed0*/  @!P4 IMAD.MOV R114, RZ, RZ, -R114 ;  /* 0x000000ffff72c224 */ /* 0x000fe200078e0a72 */
[----:B------:R-:W-:Y:S02]  /*5ee0*/  ISETP.GE.AND P4, PT, R240, RZ, PT ;  /* 0x000000fff000720c */ /* 0x000fe40003f86270 */
[----:B------:R-:W-:-:S13]  /*5ef0*/  ISETP.GE.AND P3, PT, R252, RZ, PT ;  /* 0x000000fffc00720c */ /* 0x000fda0003f66270 */
[----:B------:R-:W-:Y:S01]  /*5f00*/  @!P3 IMAD.MOV R120, RZ, RZ, -R120 ;  /* 0x000000ffff78b224 */ /* 0x000fe200078e0a78 */
[----:B------:R-:W-:-:S13]  /*5f10*/  ISETP.GE.AND P3, PT, R246, RZ, PT ;  /* 0x000000fff600720c */ /* 0x000fda0003f66270 */
[----:B------:R-:W-:Y:S01]  /*5f20*/  @!P3 IMAD.MOV R115, RZ, RZ, -R115 ;  /* 0x000000ffff73b224 */ /* 0x000fe200078e0a73 */
[----:B------:R-:W-:Y:S01]  /*5f30*/  ISETP.GE.AND P3, PT, R241, RZ, PT ;  /* 0x000000fff100720c */ /* 0x000fe20003f66270 */
[----:B------:R-:W-:Y:S01]  /*5f40*/  @!P5 IMAD.MOV R113, RZ, RZ, -R113 ;  /* 0x000000ffff71d224 */ /* 0x000fe200078e0a71 */
[----:B------:R-:W-:Y:S01]  /*5f50*/  ISETP.GE.AND P5, PT, R239, RZ, PT ;  /* 0x000000ffef00720c */ /* 0x000fe20003fa6270 */
[----:B------:R-:W-:Y:S01]  /*5f60*/  @!P1 IMAD.MOV R112, RZ, RZ, -R112 ;  /* 0x000000ffff709224 */ /* 0x000fe200078e0a70 */
[----:B------:R-:W-:Y:S01]  /*5f70*/  ISETP.GE.AND P1, PT, R238, RZ, PT ;  /* 0x000000ffee00720c */ /* 0x000fe20003f26270 */
[----:B------:R-:W-:Y:S01]  /*5f80*/  @!P2 IMAD.MOV R111, RZ, RZ, -R111 ;  /* 0x000000ffff6fa224 */ /* 0x000fe200078e0a6f */
[----:B------:R-:W-:Y:S01]  /*5f90*/  ISETP.GE.AND P2, PT, R237, RZ, PT ;  /* 0x000000ffed00720c */ /* 0x000fe20003f46270 */
[----:B------:R-:W-:Y:S01]  /*5fa0*/  @!P4 IMAD.MOV R109, RZ, RZ, -R109 ;  /* 0x000000ffff6dc224 */ /* 0x000fe200078e0a6d */
[----:B------:R-:W-:-:S05]  /*5fb0*/  ISETP.GE.AND P4, PT, R235, RZ, PT ;  /* 0x000000ffeb00720c */ /* 0x000fca0003f86270 */
[----:B------:R-:W-:Y:S02]  /*5fc0*/  @!P3 IADD3 R110, PT, PT, -R110, RZ, RZ ;  /* 0x000000ff6e6eb210 */ /* 0x000fe40007ffe1ff */
        /* <DEDUP_REMOVED lines=22> */
[----:B------:R-:W-:Y:S02]  /*6130*/  ISETP.GE.AND P5, PT, R224, RZ, PT ;  /* 0x000000ffe000720c */ /* 0x000fe40003fa6270 */
[----:B------:R-:W-:Y:S01]  /*6140*/  @!P1 IADD3 R97, PT, PT, -R97, RZ, RZ ;  /* 0x000000ff61619210 */ /* 0x000fe20007ffe1ff */
[----:B------:R-:W-:Y:S01]  /*6150*/  @!P2 IMAD.MOV R96, RZ, RZ, -R96 ;  /* 0x000000ffff60a224 */ /* 0x000fe200078e0a60 */
[----:B------:R-:W-:Y:S01]  /*6160*/  ISETP.GE.AND P1, PT, R223, RZ, PT ;  /* 0x000000ffdf00720c */ /* 0x000fe20003f26270 */
[----:B------:R-:W-:Y:S01]  /*6170*/  @!P4 IMAD.MOV R94, RZ, RZ, -R94 ;  /* 0x000000ffff5ec224 */ /* 0x000fe200078e0a5e */
[----:B------:R-:W-:Y:S02]  /*6180*/  ISETP.GE.AND P2, PT, R222, RZ, PT ;  /* 0x000000ffde00720c */ /* 0x000fe40003f46270 */
[----:B------:R-:W-:-:S03]  /*6190*/  ISETP.GE.AND P4, PT, R220, RZ, PT ;  /* 0x000000ffdc00720c */ /* 0x000fc60003f86270 */
[----:B------:R-:W-:Y:S01]  /*61a0*/  @!P3 IMAD.MOV R95, RZ, RZ, -R95 ;  /* 0x000000ffff5fb224 */ /* 0x000fe200078e0a5f */
[----:B------:R-:W-:Y:S01]  /*61b0*/  ISETP.GE.AND P3, PT, R221, RZ, PT ;  /* 0x000000ffdd00720c */ /* 0x000fe20003f66270 */
[----:B------:R-:W-:Y:S01]  /*61c0*/  @!P5 IMAD.MOV R93, RZ, RZ, -R93 ;  /* 0x000000ffff5dd224 */ /* 0x000fe200078e0a5d */
[----:B------:R-:W-:-:S03]  /*61d0*/  ISETP.GE.AND P5, PT, R219, RZ, PT ;  /* 0x000000ffdb00720c */ /* 0x000fc60003fa6270 */
[----:B------:R-:W-:Y:S01]  /*61e0*/  @!P1 IMAD.MOV R92, RZ, RZ, -R92 ;  /* 0x000000ffff5c9224 */ /* 0x000fe200078e0a5c */
[----:B------:R-:W-:Y:S01]  /*61f0*/  ISETP.GE.AND P1, PT, R218, RZ, PT ;  /* 0x000000ffda00720c */ /* 0x000fe20003f26270 */
[----:B------:R-:W-:Y:S01]  /*6200*/  @!P2 IMAD.MOV R91, RZ, RZ, -R91 ;  /* 0x000000ffff5ba224 */ /* 0x000fe200078e0a5b */
[----:B------:R-:W-:Y:S01]  /*6210*/  ISETP.GE.AND P2, PT, R217, RZ, PT ;  /* 0x000000ffd900720c */ /* 0x000fe20003f46270 */
[----:B------:R-:W-:Y:S01]  /*6220*/  @!P4 IMAD.MOV R89, RZ, RZ, -R89 ;  /* 0x000000ffff59c224 */ /* 0x000fe200078e0a59 */
        /* <DEDUP_REMOVED lines=8> */
[----:B------:R-:W-:Y:S02]  /*62b0*/  ISETP.GE.AND P2, PT, R212, RZ, PT ;  /* 0x000000ffd400720c */ /* 0x000fe40003f46270 */
[----:B------:R-:W-:Y:S02]  /*62c0*/  @!P4 IADD3 R84, PT, PT, -R84, RZ, RZ ;  /* 0x000000ff5454c210 */ /* 0x000fe40007ffe1ff */
        /* <DEDUP_REMOVED lines=26> */
[----:B------:R-:W-:Y:S02]  /*6470*/  ISETP.GE.AND P1, PT, R198, RZ, PT ;  /* 0x000000ffc600720c */ /* 0x000fe40003f26270 */
[----:B------:R-:W-:Y:S02]  /*6480*/  @!P2 IADD3 R71, PT, PT, -R71, RZ, RZ ;  /* 0x000000ff4747a210 */ /* 0x000fe40007ffe1ff */
[----:B------:R-:W-:Y:S01]  /*6490*/  ISETP.GE.AND P2, PT, R197, RZ, PT ;  /* 0x000000ffc500720c */ /* 0x000fe20003f46270 */
[----:B------:R-:W-:Y:S01]  /*64a0*/  @!P4 IMAD.MOV R69, RZ, RZ, -R69 ;  /* 0x000000ffff45c224 */ /* 0x000fe200078e0a45 */
[----:B------:R-:W-:Y:S01]  /*64b0*/  ISETP.GE.AND P4, PT, R195, RZ, PT ;  /* 0x000000ffc300720c */ /* 0x000fe20003f86270 */
[----:B------:R-:W-:Y:S01]  /*64c0*/  @!P3 IMAD.MOV R70, RZ, RZ, -R70 ;  /* 0x000000ffff46b224 */ /* 0x000fe200078e0a46 */
[----:B------:R-:W-:Y:S01]  /*64d0*/  ISETP.GE.AND P3, PT, R196, RZ, PT ;  /* 0x000000ffc400720c */ /* 0x000fe20003f66270 */
[----:B------:R-:W-:Y:S01]  /*64e0*/  @!P5 IMAD.MOV R68, RZ, RZ, -R68 ;  /* 0x000000ffff44d224 */ /* 0x000fe200078e0a44 */
[----:B------:R-:W-:-:S03]  /*64f0*/  ISETP.GE.AND P5, PT, R194, RZ, PT ;  /* 0x000000ffc200720c */ /* 0x000fc60003fa6270 */
[----:B------:R-:W-:Y:S01]  /*6500*/  @!P1 IMAD.MOV R67, RZ, RZ, -R67 ;  /* 0x000000ffff439224 */ /* 0x000fe200078e0a43 */
[----:B------:R-:W-:-:S03]  /*6510*/  ISETP.GE.AND P1, PT, R193, RZ, PT ;  /* 0x000000ffc100720c */ /* 0x000fc60003f26270 */
[----:B------:R-:W-:Y:S01]  /*6520*/  @!P2 IMAD.MOV R66, RZ, RZ, -R66 ;  /* 0x000000ffff42a224 */ /* 0x000fe200078e0a42 */
        /* <DEDUP_REMOVED lines=14> */
[----:B------:R-:W-:Y:S02]  /*6610*/  ISETP.GE.AND P3, PT, R186, RZ, PT ;  /* 0x000000ffba00720c */ /* 0x000fe40003f66270 */
[----:B------:R-:W-:Y:S02]  /*6620*/  @!P5 IADD3 R58, PT, PT, -R58, RZ, RZ ;  /* 0x000000ff3a3ad210 */ /* 0x000fe40007ffe1ff */
        /* <DEDUP_REMOVED lines=59> */
[----:B------:R-:W-:Y:S02]  /*69e0*/  IMAD.MOV.U32 R20, RZ, RZ, R2 ;  /* 0x000000ffff147224 */ /* 0x000fe400078e0002 */
        /* <DEDUP_REMOVED lines=18> */
[----:B------:R-:W-:Y:S02]  /*6b10*/  @!P3 IADD3 R9, PT, PT, -R9, RZ, RZ ;  /* 0x000000ff0909b210 */ /* 0x000fe40007ffe1ff */
[----:B------:R-:W-:Y:S02]  /*6b20*/  ISETP.GE.AND P3, PT, R146, RZ, PT ;  /* 0x000000ff9200720c */ /* 0x000fe40003f66270 */
[----:B------:R-:W-:Y:S01]  /*6b30*/  @!P5 IMAD.MOV R13, RZ, RZ, -R13 ;  /* 0x000000ffff0dd224 */ /* 0x000fe200078e0a0d */
[----:B------:R-:W-:Y:S01]  /*6b40*/  ISETP.GE.AND P5, PT, R144, RZ, PT ;  /* 0x000000ff9000720c */ /* 0x000fe20003fa6270 */
[----:B------:R-:W-:Y:S01]  /*6b50*/  @!P1 IMAD.MOV R15, RZ, RZ, -R15 ;  /* 0x000000ffff0f9224 */ /* 0x000fe200078e0a0f */
[----:B------:R-:W-:Y:S01]  /*6b60*/  ISETP.GE.AND P1, PT, R143, RZ, PT ;  /* 0x000000ff8f00720c */ /* 0x000fe20003f26270 */
[----:B------:R-:W-:Y:S01]  /*6b70*/  @!P2 IMAD.MOV R17, RZ, RZ, -R17 ;  /* 0x000000ffff11a224 */ /* 0x000fe200078e0a11 */
[----:B------:R-:W-:Y:S01]  /*6b80*/  ISETP.GE.AND P2, PT, R142, RZ, PT ;  /* 0x000000ff8e00720c */ /* 0x000fe20003f46270 */
[----:B------:R-:W-:Y:S01]  /*6b90*/  @!P4 IMAD.MOV R33, RZ, RZ, -R33 ;  /* 0x000000ffff21c224 */ /* 0x000fe200078e0a21 */
[----:B------:R-:W-:-:S02]  /*6ba0*/  ISETP.GE.AND P4, PT, R140, RZ, PT ;  /* 0x000000ff8c00720c */ /* 0x000fc40003f86270 */
[----:B------:R-:W-:Y:S02]  /*6bb0*/  ISETP.GE.AND P6, PT, R139, RZ, PT ;  /* 0x000000ff8b00720c */ /* 0x000fe40003fc6270 */
[----:B------:R-:W-:Y:S01]  /*6bc0*/  @!P3 IMAD.MOV R19, RZ, RZ, -R19 ;  /* 0x000000ffff13b224 */ /* 0x000fe200078e0a13 */
[----:B------:R-:W-:Y:S02]  /*6bd0*/  ISETP.GE.AND P3, PT, R141, RZ, PT ;  /* 0x000000ff8d00720c */ /* 0x000fe40003f66270 */
[----:B------:R-:W-:Y:S02]  /*6be0*/  ISETP.NE.AND P0, PT, R21, RZ, PT ;  /* 0x000000ff1500720c */ /* 0x000fe40003f05270 */
[----:B------:R-:W-:Y:S01]  /*6bf0*/  LOP3.LUT R21, RZ, R21, RZ, 0x33, !PT ;  /* 0x00000015ff157212 */ /* 0x000fe200078e33ff */
[----:B------:R-:W-:-:S03]  /*6c00*/  @!P5 IMAD.MOV R31, RZ, RZ, -R31 ;  /* 0x000000ffff1fd224 */ /* 0x000fc600078e0a1f */
[----:B------:R-:W-:Y:S01]  /*6c10*/  SEL R137, R21, R137, !P0 ;  /* 0x0000008915897207 */ /* 0x000fe20004000000 */
[----:B------:R-:W-:Y:S02]  /*6c20*/  @!P1 IMAD.MOV R29, RZ, RZ, -R29 ;  /* 0x000000ffff1d9224 */ /* 0x000fe400078e0a1d */
[----:B------:R-:W-:Y:S02]  /*6c30*/  @!P2 IMAD.MOV R27, RZ, RZ, -R27 ;  /* 0x000000ffff1ba224 */ /* 0x000fe400078e0a1b */
[----:B------:R-:W-:Y:S02]  /*6c40*/  @!P3 IMAD.MOV R25, RZ, RZ, -R25 ;  /* 0x000000ffff19b224 */ /* 0x000fe400078e0a19 */
[----:B------:R-:W-:Y:S02]  /*6c50*/  @!P4 IMAD.MOV R23, RZ, RZ, -R23 ;  /* 0x000000ffff17c224 */ /* 0x000fe400078e0a17 */
[----:B------:R-:W-:Y:S01]  /*6c60*/  @!P6 IMAD.MOV R5, RZ, RZ, -R5 ;  /* 0x000000ffff05e224 */ /* 0x000fe200078e0a05 */
[----:B------:R-:W-:Y:S01]  /*6c70*/  LEA R2, P5, R0, UR14, 0x2 ;  /* 0x0000000e00027c11 */ /* 0x000fe2000f8a10ff */
[----:B------:R-:W-:Y:S01]  /*6c80*/  IMAD R137, R137, UR6, RZ ;  /* 0x0000000689897c24 */ /* 0x000fe2000f8e02ff */
[----:B------:R-:W-:-:S02]  /*6c90*/  SEL R136, R21, R136, !P0 ;  /* 0x0000008815887207 */ /* 0x000fc40004000000 */
[C---:B------:R-:W-:Y:S02]  /*6ca0*/  SEL R135, R21.reuse, R135, !P0 ;  /* 0x0000008715877207 */ /* 0x040fe40004000000 */
[C---:B------:R-:W-:Y:S02]  /*6cb0*/  SEL R134, R21.reuse, R134, !P0 ;  /* 0x0000008615867207 */ /* 0x040fe40004000000 */
[C---:B------:R-:W-:Y:S02]  /*6cc0*/  SEL R131, R21.reuse, R131, !P0 ;  /* 0x0000008315837207 */ /* 0x040fe40004000000 */
[C---:B------:R-:W-:Y:S02]  /*6cd0*/  SEL R130, R21.reuse, R130, !P0 ;  /* 0x0000008215827207 */ /* 0x040fe40004000000 */
[C---:B------:R-:W-:Y:S02]  /*6ce0*/  SEL R129, R21.reuse, R129, !P0 ;  /* 0x0000008115817207 */ /* 0x040fe40004000000 */
        /* <DEDUP_REMOVED lines=119> */
[----:B------:R-:W-:Y:S01]  /*7460*/  SEL R23, R21, R23, !P0 ;  /* 0x0000001715177207 */ /* 0x000fe20004000000 */
[----:B------:R-:W-:Y:S01]  /*7470*/  IMAD R3, R3, UR4, RZ ;  /* 0x0000000403037c24 */ /* 0x000fe2000f8e02ff */
[----:B------:R-:W-:-:S02]  /*7480*/  SEL R21, R21, R5, !P0 ;  /* 0x0000000515157207 */ /* 0x000fc40004000000 */
[----:B------:R-:W-:Y:S02]  /*7490*/  LEA.HI.X.SX32 R0, R0, UR15, 0x2, P5 ;  /* 0x0000000f00007c11 */ /* 0x000fe4000a8f16ff */
[----:B------:R-:W-:Y:S01]  /*74a0*/  LEA R138, P0, R137, R2, 0x2 ;  /* 0x00000002898a7211 */ /* 0x000fe200078010ff */
[----:B------:R-:W-:Y:S01]  /*74b0*/  IMAD R136, R136, UR6, RZ ;  /* 0x0000000688887c24 */ /* 0x000fe2000f8e02ff */
[----:B------:R-:W-:Y:S01]  /*74c0*/  LEA R4, P1, R3, UR12, 0x2 ;  /* 0x0000000c03047c11 */ /* 0x000fe2000f8210ff */
[----:B------:R-:W-:Y:S01]  /*74d0*/  IMAD R135, R135, UR6, RZ ;  /* 0x0000000687877c24 */ /* 0x000fe2000f8e02ff */
[----:B------:R-:W-:Y:S01]  /*74e0*/  LEA.HI.X.SX32 R139, R137, R0, 0x2, P0 ;  /* 0x00000000898b7211 */ /* 0x000fe200000f16ff */
[----:B------:R-:W-:Y:S01]  /*74f0*/  IMAD R134, R134, UR6, RZ ;  /* 0x0000000686867c24 */ /* 0x000fe2000f8e02ff */
[-C--:B------:R-:W-:Y:S01]  /*7500*/  LEA R142, P3, R136, R2.reuse, 0x2 ;  /* 0x00000002888e7211 */ /* 0x080fe200078610ff */
[----:B------:R-:W-:Y:S01]  /*7510*/  IMAD R131, R131, UR6, RZ ;  /* 0x0000000683837c24 */ /* 0x000fe2000f8e02ff */
[----:B------:R-:W-:Y:S01]  /*7520*/  LEA.HI.X.SX32 R5, R3, UR13, 0x2, P1 ;  /* 0x0000000d03057c11 */ /* 0x000fe200088f16ff */
[----:B------:R1:W-:Y:S01]  /*7530*/  STL.64 [R1+0x248], R138 ;  /* 0x0002488a01007387 */ /* 0x0003e20000100a00 */
[C---:B------:R-:W-:Y:S01]  /*7540*/  LEA R140, P2, R135.reuse, R2, 0x2 ;  /* 0x00000002878c7211 */ /* 0x040fe200078410ff */
[----:B------:R-:W-:Y:S01]  /*7550*/  IMAD R130, R130, UR6, RZ ;  /* 0x0000000682827c24 */ /* 0x000fe2000f8e02ff */
[-C--:B------:R-:W-:Y:S01]  /*7560*/  LEA.HI.X.SX32 R143, R136, R0.reuse, 0x2, P3 ;  /* 0x00000000888f7211 */ /* 0x080fe200018f16ff */
[----:B------:R-:W-:Y:S01]  /*7570*/  IMAD R128, R128, UR6, RZ ;  /* 0x0000000680807c24 */ /* 0x000fe2000f8e02ff */
[----:B------:R-:W-:Y:S01]  /*7580*/  LEA.HI.X.SX32 R141, R135, R0, 0x2, P2 ;  /* 0x00000000878d7211 */ /* 0x000fe200010f16ff */
[----:B------:R-:W-:Y:S01]  /*7590*/  IMAD R129, R129, UR6, RZ ;  /* 0x0000000681817c24 */ /* 0x000fe2000f8e02ff */
[-C--:B------:R-:W-:Y:S01]  /*75a0*/  LEA R150, P0, R131, R2.reuse, 0x2 ;  /* 0x0000000283967211 */ /* 0x080fe200078010ff */
[----:B------:R-:W-:Y:S01]  /*75b0*/  IMAD R127, R127, UR6, RZ ;  /* 0x000000067f7f7c24 */ /* 0x000fe2000f8e02ff */
[----:B------:R-:W2:Y:S01]  /*75c0*/  LDC R3, c[0x0][0x3a0] ;  /* 0x0000e800ff037b82 */ /* 0x000ea20000000800 */
[-C--:B-1----:R-:W-:Y:S01]  /*75d0*/  LEA R138, P1, R134, R2.reuse, 0x2 ;  /* 0x00000002868a7211 */ /* 0x082fe200078210ff */
[----:B------:R-:W-:Y:S01]  /*75e0*/  IMAD R126, R126, UR6, RZ ;  /* 0x000000067e7e7c24 */ /* 0x000fe2000f8e02ff */
[----:B------:R-:W-:Y:S01]  /*75f0*/  LEA R148, P6, R130, R2, 0x2 ;  /* 0x0000000282947211 */ /* 0x000fe200078c10ff */
[----:B------:R-:W-:Y:S01]  /*7600*/  IMAD R125, R125, UR6, RZ ;  /* 0x000000067d7d7c24 */ /* 0x000fe2000f8e02ff */
[----:B------:R-:W-:Y:S01]  /*7610*/  LEA.HI.X.SX32 R139, R134, R0, 0x2, P1 ;  /* 0x00000000868b7211 */ /* 0x000fe200008f16ff */
[----:B------:R-:W-:Y:S01]  /*7620*/  IMAD R124, R124, UR6, RZ ;  /* 0x000000067c7c7c24 */ /* 0x000fe2000f8e02ff */
[-C--:B------:R-:W-:Y:S01]  /*7630*/  LEA R144, P4, R128, R2.reuse, 0x2 ;  /* 0x0000000280907211 */ /* 0x080fe200078810ff */
[----:B------:R-:W-:Y:S01]  /*7640*/  IMAD R123, R123, UR6, RZ ;  /* 0x000000067b7b7c24 */ /* 0x000fe2000f8e02ff */
[----:B------:R-:W-:Y:S01]  /*7650*/  LEA R146, P5, R129, R2, 0x2 ;  /* 0x0000000281927211 */ /* 0x000fe200078a10ff */
[----:B------:R1:W-:Y:S01]  /*7660*/  STL.64 [R1+0x450], R142 ;  /* 0x0004508e01007387 */ /* 0x0003e20000100a00 */
[-C--:B------:R-:W-:Y:S01]  /*7670*/  LEA.HI.X.SX32 R151, R131, R0.reuse, 0x2, P0 ;  /* 0x0000000083977211 */ /* 0x080fe200000f16ff */
[----:B------:R-:W-:Y:S01]  /*7680*/  IMAD R122, R122, UR6, RZ ;  /* 0x000000067a7a7c24 */ /* 0x000fe2000f8e02ff */
[-C--:B------:R-:W-:Y:S01]  /*7690*/  LEA.HI.X.SX32 R149, R130, R0.reuse, 0x2, P6 ;  /* 0x0000000082957211 */ /* 0x080fe200030f16ff */
[----:B------:R3:W-:Y:S01]  /*76a0*/  STL.64 [R1+0x240], R140 ;  /* 0x0002408c01007387 */ /* 0x0007e20000100a00 */
[----:B------:R-:W-:-:S03]  /*76b0*/  LEA.HI.X.SX32 R145, R128, R0, 0x2, P4 ;  /* 0x0000000080917211 */ /* 0x000fc600020f16ff */
[----:B------:R4:W-:Y:S01]  /*76c0*/  STL.64 [R1+0x238], R138 ;  /* 0x0002388a01007387 */ /* 0x0009e20000100a00 */
[-C--:B------:R-:W-:Y:S02]  /*76d0*/  LEA R136, P0, R124, R2.reuse, 0x2 ;  /* 0x000000027c887211 */ /* 0x080fe400078010ff */
[----:B-1----:R-:W-:Y:S01]  /*76e0*/  LEA R142, P3, R127, R2, 0x2 ;  /* 0x000000027f8e7211 */ /* 0x002fe200078610ff */
[----:B------:R-:W-:Y:S01]  /*76f0*/  IMAD R121, R121, UR6, RZ ;  /* 0x0000000679797c24 */ /* 0x000fe2000f8e02ff */
[----:B------:R-:W-:Y:S02]  /*7700*/  LEA.HI.X.SX32 R147, R129, R0, 0x2, P5 ;  /* 0x0000000081937211 */ /* 0x000fe400028f16ff */
[-C--:B---3--:R-:W-:Y:S01]  /*7710*/  LEA R140, P2, R126, R2.reuse, 0x2 ;  /* 0x000000027e8c7211 */ /* 0x088fe200078410ff */
[----:B------:R-:W-:Y:S01]  /*7720*/  IMAD R120, R120, UR6, RZ ;  /* 0x0000000678787c24 */ /* 0x000fe2000f8e02ff */
[-C--:B------:R-:W-:Y:S02]  /*7730*/  LEA R134, P6, R123, R2.reuse, 0x2 ;  /* 0x000000027b867211 */ /* 0x080fe400078c10ff */
[----:B----4-:R-:W-:Y:S01]  /*7740*/  LEA R138, P1, R125, R2, 0x2 ;  /* 0x000000027d8a7211 */ /* 0x010fe200078210ff */
[----:B------:R-:W-:Y:S01]  /*7750*/  STL.64 [R1+0x230], R150 ;  /* 0x0002309601007387 */ /* 0x000fe20000100a00 */
[-C--:B------:R-:W-:Y:S01]  /*7760*/  LEA.HI.X.SX32 R143, R127, R0.reuse, 0x2, P3 ;  /* 0x000000007f8f7211 */ /* 0x080fe200018f16ff */
[----:B------:R-:W-:Y:S01]  /*7770*/  IMAD R119, R119, UR6, RZ ;  /* 0x0000000677777c24 */ /* 0x000fe2000f8e02ff */
[----:B------:R-:W-:Y:S01]  /*7780*/  LEA.HI.X.SX32 R141, R126, R0, 0x2, P2 ;  /* 0x000000007e8d7211 */ /* 0x000fe200010f16ff */
[----:B------:R-:W-:Y:S01]  /*7790*/  STL.64 [R1+0x228], R148 ;  /* 0x0002289401007387 */ /* 0x000fe20000100a00 */
[----:B------:R-:W-:Y:S01]  /*77a0*/  LEA R130, P5, R122, R2, 0x2 ;  /* 0x000000027a827211 */ /* 0x000fe200078a10ff */
[----:B------:R-:W-:Y:S01]  /*77b0*/  IMAD R118, R118, UR6, RZ ;  /* 0x0000000676767c24 */ /* 0x000fe2000f8e02ff */
[-C--:B------:R-:W-:Y:S01]  /*77c0*/  LEA.HI.X.SX32 R139, R125, R0.reuse, 0x2, P1 ;  /* 0x000000007d8b7211 */ /* 0x080fe200008f16ff */
[----:B------:R1:W-:Y:S01]  /*77d0*/  STL.64 [R1+0x338], R144 ;  /* 0x0003389001007387 */ /* 0x0003e20000100a00 */
[-C--:B------:R-:W-:Y:S01]  /*77e0*/  LEA.HI.X.SX32 R137, R124, R0.reuse, 0x2, P0 ;  /* 0x000000007c897211 */ /* 0x080fe200000f16ff */
[----:B------:R-:W-:Y:S01]  /*77f0*/  IMAD R117, R117, UR6, RZ ;  /* 0x0000000675757c24 */ /* 0x000fe2000f8e02ff */
[-C--:B------:R-:W-:Y:S01]  /*7800*/  LEA.HI.X.SX32 R135, R123, R0.reuse, 0x2, P6 ;  /* 0x000000007b877211 */ /* 0x080fe200030f16ff */
[----:B------:R-:W-:Y:S01]  /*7810*/  STL.64 [R1+0x2b8], R146 ;  /* 0x0002b89201007387 */ /* 0x000fe20000100a00 */
[----:B------:R-:W-:Y:S01]  /*7820*/  IMAD R116, R116, UR6, RZ ;  /* 0x0000000674747c24 */ /* 0x000fe2000f8e02ff */
[----:B------:R-:W-:Y:S01]  /*7830*/  LEA.HI.X.SX32 R131, R122, R0, 0x2, P5 ;  /* 0x000000007a837211 */ /* 0x000fe200028f16ff */
[----:B------:R-:W-:Y:S01]  /*7840*/  IMAD R114, R114, UR6, RZ ;  /* 0x0000000672727c24 */ /* 0x000fe2000f8e02ff */
[----:B------:R3:W-:Y:S01]  /*7850*/  STL.64 [R1+0x3b8], R142 ;  /* 0x0003b88e01007387 */ /* 0x0007e20000100a00 */
[----:B------:R-:W-:Y:S01]  /*7860*/  IMAD R115, R115, UR6, RZ ;  /* 0x0000000673737c24 */ /* 0x000fe2000f8e02ff */
[----:B-1----:R-:W-:-:S02]  /*7870*/  LEA R144, P4, R121, R2, 0x2 ;  /* 0x0000000279907211 */ /* 0x002fc400078810ff */
[----:B------:R1:W-:Y:S01]  /*7880*/  STL.64 [R1+0x220], R140 ;  /* 0x0002208c01007387 */ /* 0x0003e20000100a00 */
[----:B------:R-:W-:-:S03]  /*7890*/  IMAD R113, R113, UR6, RZ ;  /* 0x0000000671717c24 */ /* 0x000fc6000f8e02ff */
[----:B------:R4:W-:Y:S01]  /*78a0*/  STL.64 [R1+0x218], R138 ;  /* 0x0002188a01007387 */ /* 0x0009e20000100a00 */
[----:B---3--:R-:W-:-:S03]  /*78b0*/  LEA R142, P3, R120, R2, 0x2 ;  /* 0x00000002788e7211 */ /* 0x008fc600078610ff */
[----:B------:R3:W-:Y:S01]  /*78c0*/  STL.64 [R1+0x210], R136 ;  /* 0x0002108801007387 */ /* 0x0007e20000100a00 */
[----:B------:R-:W-:Y:S01]  /*78d0*/  IMAD R112, R112, UR6, RZ ;  /* 0x0000000670707c24 */ /* 0x000fe2000f8e02ff */
[----:B------:R-:W-:Y:S02]  /*78e0*/  LEA.HI.X.SX32 R145, R121, R0, 0x2, P4 ;  /* 0x0000000079917211 */ /* 0x000fe400020f16ff */
[-C--:B-1----:R-:W-:Y:S01]  /*78f0*/  LEA R140, P2, R119, R2.reuse, 0x2 ;  /* 0x00000002778c7211 */ /* 0x082fe200078410ff */
[----:B------:R1:W-:Y:S01]  /*7900*/  STL.64 [R1+0x208], R134 ;  /* 0x0002088601007387 */ /* 0x0003e20000100a00 */
[----:B------:R-:W-:Y:S01]  /*7910*/  IMAD R111, R111, UR6, RZ ;  /* 0x000000066f6f7c24 */ /* 0x000fe2000f8e02ff */
[----:B----4-:R-:W-:Y:S01]  /*7920*/  LEA R138, P1, R118, R2, 0x2 ;  /* 0x00000002768a7211 */ /* 0x010fe200078210ff */
[----:B------:R-:W-:Y:S01]  /*7930*/  IMAD R110, R110, UR6, RZ ;  /* 0x000000066e6e7c24 */ /* 0x000fe2000f8e02ff */
[----:B------:R-:W-:Y:S02]  /*7940*/  LEA.HI.X.SX32 R143, R120, R0, 0x2, P3 ;  /* 0x00000000788f7211 */ /* 0x000fe400018f16ff */
[-C--:B---3--:R-:W-:Y:S01]  /*7950*/  LEA R136, P0, R117, R2.reuse, 0x2 ;  /* 0x0000000275887211 */ /* 0x088fe200078010ff */
[----:B------:R3:W-:Y:S01]  /*7960*/  STL.64 [R1+0x200], R130 ;  /* 0x0002008201007387 */ /* 0x0007e20000100a00 */
[----:B------:R-:W-:Y:S01]  /*7970*/  LEA R128, P4, R114, R2, 0x2 ;  /* 0x0000000272807211 */ /* 0x000fe200078810ff */
[----:B------:R-:W-:Y:S01]  /*7980*/  IMAD R109, R109, UR6, RZ ;  /* 0x000000066d6d7c24 */ /* 0x000fe2000f8e02ff */
[----:B------:R-:W-:-:S02]  /*7990*/  LEA.HI.X.SX32 R141, R119, R0, 0x2, P2 ;  /* 0x00000000778d7211 */ /* 0x000fc400010f16ff */
[----:B-1----:R-:W-:Y:S02]  /*79a0*/  LEA R134, P6, R116, R2, 0x2 ;  /* 0x0000000274867211 */ /* 0x002fe400078c10ff */
[----:B------:R-:W-:Y:S01]  /*79b0*/  LEA.HI.X.SX32 R139, R118, R0, 0x2, P1 ;  /* 0x00000000768b7211 */ /* 0x000fe200008f16ff */
[----:B------:R-:W-:Y:S01]  /*79c0*/  IMAD R108, R108, UR6, RZ ;  /* 0x000000066c6c7c24 */ /* 0x000fe2000f8e02ff */
[----:B------:R-:W-:Y:S01]  /*79d0*/  LEA R126, P3, R113, R2, 0x2 ;  /* 0x00000002717e7211 */ /* 0x000fe200078610ff */
[----:B------:R-:W-:Y:S01]  /*79e0*/  STL.64 [R1+0x2c0], R144 ;  /* 0x0002c09001007387 */ /* 0x000fe20000100a00 */
[----:B------:R-:W-:Y:S02]  /*79f0*/  LEA.HI.X.SX32 R137, R117, R0, 0x2, P0 ;  /* 0x0000000075897211 */ /* 0x000fe400000f16ff */
[-C--:B---3--:R-:W-:Y:S01]  /*7a00*/  LEA R130, P5, R115, R2.reuse, 0x2 ;  /* 0x0000000273827211 */ /* 0x088fe200078a10ff */
[----:B------:R-:W-:Y:S01]  /*7a10*/  STL.64 [R1+0x340], R142 ;  /* 0x0003408e01007387 */ /* 0x000fe20000100a00 */
[----:B------:R-:W-:-:S02]  /*7a20*/  LEA R124, P2, R112, R2, 0x2 ;  /* 0x00000002707c7211 */ /* 0x000fc400078410ff */
[----:B------:R-:W-:Y:S01]  /*7a30*/  LEA.HI.X.SX32 R135, R116, R0, 0x2, P6 ;  /* 0x0000000074877211 */ /* 0x000fe200030f16ff */
[----:B------:R-:W-:Y:S01]  /*7a40*/  STL.64 [R1+0x3c0], R140 ;  /* 0x0003c08c01007387 */ /* 0x000fe20000100a00 */
[----:B------:R-:W-:Y:S02]  /*7a50*/  LEA R122, P1, R111, R2, 0x2 ;  /* 0x000000026f7a7211 */ /* 0x000fe400078210ff */
[----:B------:R-:W-:Y:S01]  /*7a60*/  LEA.HI.X.SX32 R129, R114, R0, 0x2, P4 ;  /* 0x0000000072817211 */ /* 0x000fe200020f16ff */
[----:B------:R-:W-:Y:S01]  /*7a70*/  IMAD R107, R107, UR6, RZ ;  /* 0x000000066b6b7c24 */ /* 0x000fe2000f8e02ff */
[----:B------:R-:W-:Y:S01]  /*7a80*/  LEA R120, P0, R110, R2, 0x2 ;  /* 0x000000026e787211 */ /* 0x000fe200078010ff */
[----:B------:R-:W-:Y:S01]  /*7a90*/  STL.64 [R1+0x1f8], R138 ;  /* 0x0001f88a01007387 */ /* 0x000fe20000100a00 */
[----:B------:R-:W-:Y:S01]  /*7aa0*/  LEA.HI.X.SX32 R131, R115, R0, 0x2, P5 ;  /* 0x0000000073837211 */ /* 0x000fe200028f16ff */
[----:B------:R-:W-:Y:S01]  /*7ab0*/  IMAD R106, R106, UR6, RZ ;  /* 0x000000066a6a7c24 */ /* 0x000fe2000f8e02ff */
[----:B------:R-:W-:Y:S01]  /*7ac0*/  LEA R118, P6, R109, R2, 0x2 ;  /* 0x000000026d767211 */ /* 0x000fe200078c10ff */
        /* <DEDUP_REMOVED lines=261> */
[----:B-1----:R-:W-:Y:S01]  /*8b20*/  LEA R62, P6, R46, R2, 0x2 ;  /* 0x000000022e3e7211 */ /* 0x002fe200078c10ff */
[----:B------:R-:W-:Y:S01]  /*8b30*/  IMAD R38, R38, UR6, RZ ;  /* 0x0000000626267c24 */ /* 0x000fe2000f8e02ff */
[----:B------:R-:W-:Y:S01]  /*8b40*/  LEA.HI.X.SX32 R67, R48, R0, 0x2, P1 ;  /* 0x0000000030437211 */ /* 0x000fe200008f16ff */
[----:B------:R-:W-:Y:S01]  /*8b50*/  STL.64 [R1+0xd8], R72 ;  /* 0x0000d84801007387 */ /* 0x000fe20000100a00 */
[----:B------:R-:W-:Y:S02]  /*8b60*/  LEA R56, P3, R43, R2, 0x2 ;  /* 0x000000022b387211 */ /* 0x000fe400078610ff */
        /* <DEDUP_REMOVED lines=35> */
[----:B------:R-:W-:Y:S01]  /*8da0*/  IMAD R24, R24, UR6, RZ ;  /* 0x0000000618187c24 */ /* 0x000fe2000f8e02ff */
[----:B---3--:R-:W-:Y:S02]  /*8db0*/  LEA R56, P3, R36, R2, 0x2 ;  /* 0x0000000224387211 */ /* 0x008fe400078610ff */
[----:B------:R3:W-:Y:S01]  /*8dc0*/  STL.64 [R1+0x390], R50 ;  /* 0x0003903201007387 */ /* 0x0007e20000100a00 */
[----:B------:R-:W-:Y:S01]  /*8dd0*/  IMAD R22, R22, UR6, RZ ;  /* 0x0000000616167c24 */ /* 0x000fe2000f8e02ff */
[----:B------:R-:W-:Y:S02]  /*8de0*/  LEA.HI.X.SX32 R59, R37, R0, 0x2, P4 ;  /* 0x00000000253b7211 */ /* 0x000fe400020f16ff */
[-C--:B-1----:R-:W-:Y:S01]  /*8df0*/  LEA R54, P2, R35, R2.reuse, 0x2 ;  /* 0x0000000223367211 */ /* 0x082fe200078410ff */
[----:B------:R1:W-:Y:S01]  /*8e00*/  STL.64 [R1+0x410], R48 ;  /* 0x0004103001007387 */ /* 0x0003e20000100a00 */
[----:B------:R-:W-:Y:S01]  /*8e10*/  IMAD R20, R20, UR6, RZ ;  /* 0x0000000614147c24 */ /* 0x000fe2000f8e02ff */
[----:B----4-:R-:W-:-:S02]  /*8e20*/  LEA R52, P1, R34, R2, 0x2 ;  /* 0x0000000222347211 */ /* 0x010fc400078210ff */
[----:B------:R4:W-:Y:S01]  /*8e30*/  STL.64 [R1+0xb0], R46 ;  /* 0x0000b02e01007387 */ /* 0x0009e20000100a00 */
[----:B------:R-:W-:Y:S02]  /*8e40*/  LEA.HI.X.SX32 R57, R36, R0, 0x2, P3 ;  /* 0x0000000024397211 */ /* 0x000fe400018f16ff */
[----:B---3--:R-:W-:Y:S01]  /*8e50*/  LEA R50, P0, R32, R2, 0x2 ;  /* 0x0000000220327211 */ /* 0x008fe200078010ff */
[----:B------:R-:W-:Y:S01]  /*8e60*/  IMAD R18, R18, UR6, RZ ;  /* 0x0000000612127c24 */ /* 0x000fe2000f8e02ff */
[----:B------:R-:W-:Y:S01]  /*8e70*/  LEA.HI.X.SX32 R55, R35, R0, 0x2, P2 ;  /* 0x0000000023377211 */ /* 0x000fe200010f16ff */
[----:B------:R-:W-:Y:S01]  /*8e80*/  IMAD R16, R16, UR6, RZ ;  /* 0x0000000610107c24 */ /* 0x000fe2000f8e02ff */
[-C--:B------:R-:W-:Y:S02]  /*8e90*/  LEA R44, P4, R26, R2.reuse, 0x2 ;  /* 0x000000021a2c7211 */ /* 0x080fe400078810ff */
[-C--:B-1----:R-:W-:Y:S02]  /*8ea0*/  LEA R48, P6, R30, R2.reuse, 0x2 ;  /* 0x000000021e307211 */ /* 0x082fe400078c10ff */
[----:B----4-:R-:W-:-:S02]  /*8eb0*/  LEA R46, P5, R28, R2, 0x2 ;  /* 0x000000021c2e7211 */ /* 0x010fc400078a10ff */
        /* <DEDUP_REMOVED lines=30> */
[----:B-1----:R-:W-:-:S03]  /*90a0*/  LEA R46, P5, R14, R2, 0x2 ;  /* 0x000000020e2e7211 */ /* 0x002fc600078a10ff */
[----:B------:R1:W-:Y:S01]  /*90b0*/  STL.64 [R1+0x88], R42 ;  /* 0x0000882a01007387 */ /* 0x0003e20000100a00 */
[----:B------:R-:W-:-:S03]  /*90c0*/  IMAD R15, R15, UR6, RZ ;  /* 0x000000060f0f7c24 */ /* 0x000fc6000f8e02ff */
[----:B------:R4:W-:Y:S01]  /*90d0*/  STL.64 [R1+0x80], R40 ;  /* 0x0000802801007387 */ /* 0x0009e20000100a00 */
[----:B---3--:R-:W-:-:S03]  /*90e0*/  LEA R44, P4, R12, R2, 0x2 ;  /* 0x000000020c2c7211 */ /* 0x008fc600078810ff */
[----:B------:R3:W-:Y:S01]  /*90f0*/  STL.64 [R1+0x78], R38 ;  /* 0x0000782601007387 */ /* 0x0007e20000100a00 */
[----:B------:R-:W-:Y:S02]  /*9100*/  LEA.HI.X.SX32 R47, R14, R0, 0x2, P5 ;  /* 0x000000000e2f7211 */ /* 0x000fe400028f16ff */
[----:B-1----:R-:W-:Y:S01]  /*9110*/  LEA R42, P3, R10, R2, 0x2 ;  /* 0x000000020a2a7211 */ /* 0x002fe200078610ff */
[----:B------:R1:W-:Y:S01]  /*9120*/  STL.64 [R1+0x2a0], R36 ;  /* 0x0002a02401007387 */ /* 0x0003e20000100a00 */
[----:B------:R-:W-:Y:S02]  /*9130*/  LEA.HI.X.SX32 R45, R12, R0, 0x2, P4 ;  /* 0x000000000c2d7211 */ /* 0x000fe400020f16ff */
[-C--:B----4-:R-:W-:Y:S01]  /*9140*/  LEA R40, P2, R8, R2.reuse, 0x2 ;  /* 0x0000000208287211 */ /* 0x090fe200078410ff */
[----:B------:R4:W-:Y:S01]  /*9150*/  STL.64 [R1+0x320], R34 ;  /* 0x0003202201007387 */ /* 0x0009e20000100a00 */
[----:B------:R-:W-:Y:S01]  /*9160*/  IMAD R17, R17, UR6, RZ ;  /* 0x0000000611117c24 */ /* 0x000fe2000f8e02ff */
[----:B---3--:R-:W-:Y:S01]  /*9170*/  LEA R38, P1, R9, R2, 0x2 ;  /* 0x0000000209267211 */ /* 0x008fe200078210ff */
[----:B------:R-:W-:Y:S01]  /*9180*/  IMAD R19, R19, UR6, RZ ;  /* 0x0000000613137c24 */ /* 0x000fe2000f8e02ff */
[----:B------:R-:W-:-:S02]  /*9190*/  LEA.HI.X.SX32 R43, R10, R0, 0x2, P3 ;  /* 0x000000000a2b7211 */ /* 0x000fc400018f16ff */
[----:B-1----:R-:W-:Y:S01]  /*91a0*/  LEA R36, P0, R11, R2, 0x2 ;  /* 0x000000020b247211 */ /* 0x002fe200078010ff */
[----:B------:R-:W-:Y:S01]  /*91b0*/  IMAD R33, R33, UR6, RZ ;  /* 0x0000000621217c24 */ /* 0x000fe2000f8e02ff */
[----:B------:R-:W-:Y:S02]  /*91c0*/  LEA.HI.X.SX32 R41, R8, R0, 0x2, P2 ;  /* 0x0000000008297211 */ /* 0x000fe400010f16ff */
[----:B----4-:R-:W-:Y:S01]  /*91d0*/  LEA R34, P6, R13, R2, 0x2 ;  /* 0x000000020d227211 */ /* 0x010fe200078c10ff */
[----:B------:R-:W-:Y:S01]  /*91e0*/  IMAD R31, R31, UR6, RZ ;  /* 0x000000061f1f7c24 */ /* 0x000fe2000f8e02ff */
[-C--:B------:R-:W-:Y:S01]  /*91f0*/  LEA.HI.X.SX32 R39, R9, R0.reuse, 0x2, P1 ;  /* 0x0000000009277211 */ /* 0x080fe200008f16ff */
[----:B------:R1:W-:Y:S01]  /*9200*/  STL.64 [R1+0x3a0], R46 ;  /* 0x0003a02e01007387 */ /* 0x0003e20000100a00 */
[-C--:B------:R-:W-:Y:S01]  /*9210*/  LEA.HI.X.SX32 R37, R11, R0.reuse, 0x2, P0 ;  /* 0x000000000b257211 */ /* 0x080fe200000f16ff */
[----:B------:R-:W-:Y:S01]  /*9220*/  IMAD R29, R29, UR6, RZ ;  /* 0x000000061d1d7c24 */ /* 0x000fe2000f8e02ff */
[----:B------:R-:W-:Y:S01]  /*9230*/  LEA.HI.X.SX32 R35, R13, R0, 0x2, P6 ;  /* 0x000000000d237211 */ /* 0x000fe200030f16ff */
[----:B------:R3:W-:Y:S01]  /*9240*/  STL.64 [R1+0x420], R44 ;  /* 0x0004202c01007387 */ /* 0x0007e20000100a00 */
[----:B------:R-:W-:-:S02]  /*9250*/  IMAD R27, R27, UR6, RZ ;  /* 0x000000061b1b7c24 */ /* 0x000fc4000f8e02ff */
[----:B------:R-:W-:Y:S01]  /*9260*/  IMAD R25, R25, UR6, RZ ;  /* 0x0000000619197c24 */ /* 0x000fe2000f8e02ff */
[----:B------:R4:W-:Y:S01]  /*9270*/  STL.64 [R1+0x70], R42 ;  /* 0x0000702a01007387 */ /* 0x0009e20000100a00 */
[----:B------:R-:W-:Y:S01]  /*9280*/  IMAD R23, R23, UR6, RZ ;  /* 0x0000000617177c24 */ /* 0x000fe2000f8e02ff */
[-C--:B-1----:R-:W-:Y:S01]  /*9290*/  LEA R46, P5, R15, R2.reuse, 0x2 ;  /* 0x000000020f2e7211 */ /* 0x082fe200078a10ff */
[----:B------:R-:W-:Y:S01]  /*92a0*/  IMAD R21, R21, UR6, RZ ;  /* 0x0000000615157c24 */ /* 0x000fe2000f8e02ff */
[----:B------:R1:W-:Y:S01]  /*92b0*/  STL.64 [R1+0x68], R40 ;  /* 0x0000682801007387 */ /* 0x0003e20000100a00 */
[----:B---3--:R-:W-:-:S03]  /*92c0*/  LEA R44, P4, R17, R2, 0x2 ;  /* 0x00000002112c7211 */ /* 0x008fc600078810ff */
[----:B------:R3:W-:Y:S01]  /*92d0*/  STL.64 [R1+0x60], R38 ;  /* 0x0000602601007387 */ /* 0x0007e20000100a00 */
[----:B----4-:R-:W-:-:S03]  /*92e0*/  LEA R42, P3, R19, R2, 0x2 ;  /* 0x00000002132a7211 */ /* 0x010fc600078610ff */
[----:B------:R4:W-:Y:S01]  /*92f0*/  STL.64 [R1+0x58], R36 ;  /* 0x0000582401007387 */ /* 0x0009e20000100a00 */
[----:B------:R-:W-:Y:S02]  /*9300*/  LEA.HI.X.SX32 R47, R15, R0, 0x2, P5 ;  /* 0x000000000f2f7211 */ /* 0x000fe400028f16ff */
[----:B-1----:R-:W-:Y:S01]  /*9310*/  LEA R40, P2, R33, R2, 0x2 ;  /* 0x0000000221287211 */ /* 0x002fe200078410ff */
[----:B------:R1:W-:Y:S01]  /*9320*/  STL.64 [R1+0x2a8], R34 ;  /* 0x0002a82201007387 */ /* 0x0003e20000100a00 */
[----:B------:R-:W-:Y:S02]  /*9330*/  LEA.HI.X.SX32 R45, R17, R0, 0x2, P4 ;  /* 0x00000000112d7211 */ /* 0x000fe400020f16ff */
[----:B---3--:R-:W-:Y:S02]  /*9340*/  LEA R38, P1, R31, R2, 0x2 ;  /* 0x000000021f267211 */ /* 0x008fe400078210ff */
[----:B------:R-:W-:Y:S02]  /*9350*/  LEA.HI.X.SX32 R43, R19, R0, 0x2, P3 ;  /* 0x00000000132b7211 */ /* 0x000fe400018f16ff */
[----:B----4-:R-:W-:-:S02]  /*9360*/  LEA R36, P0, R29, R2, 0x2 ;  /* 0x000000021d247211 */ /* 0x010fc400078010ff */
[-C--:B------:R-:W-:Y:S02]  /*9370*/  LEA R12, P5, R25, R2.reuse, 0x2 ;  /* 0x00000002190c7211 */ /* 0x080fe400078a10ff */
[-C--:B------:R-:W-:Y:S02]  /*9380*/  LEA R10, P4, R23, R2.reuse, 0x2 ;  /* 0x00000002170a7211 */ /* 0x080fe400078810ff */
[-C--:B-1----:R-:W-:Y:S02]  /*9390*/  LEA R34, P6, R27, R2.reuse, 0x2 ;  /* 0x000000021b227211 */ /* 0x082fe400078c10ff */
[----:B------:R-:W-:Y:S02]  /*93a0*/  LEA R8, P3, R21, R2, 0x2 ;  /* 0x0000000215087211 */ /* 0x000fe400078610ff */
[-C--:B------:R-:W-:Y:S01]  /*93b0*/  LEA.HI.X.SX32 R41, R33, R0.reuse, 0x2, P2 ;  /* 0x0000000021297211 */ /* 0x080fe200010f16ff */
[----:B------:R-:W-:Y:S01]  /*93c0*/  STL.64 [R1+0x328], R46 ;  /* 0x0003282e01007387 */ /* 0x000fe20000100a00 */
[----:B------:R-:W-:-:S02]  /*93d0*/  LEA.HI.X.SX32 R39, R31, R0, 0x2, P1 ;  /* 0x000000001f277211 */ /* 0x000fc400008f16ff */
[-C--:B------:R-:W-:Y:S01]  /*93e0*/  LEA.HI.X.SX32 R37, R29, R0.reuse, 0x2, P0 ;  /* 0x000000001d257211 */ /* 0x080fe200000f16ff */
[----:B------:R-:W-:Y:S01]  /*93f0*/  STL.64 [R1+0x3a8], R44 ;  /* 0x0003a82c01007387 */ /* 0x000fe20000100a00 */
[-C--:B------:R-:W-:Y:S02]  /*9400*/  LEA.HI.X.SX32 R35, R27, R0.reuse, 0x2, P6 ;  /* 0x000000001b237211 */ /* 0x080fe400030f16ff */
[-C--:B------:R-:W-:Y:S01]  /*9410*/  LEA.HI.X.SX32 R13, R25, R0.reuse, 0x2, P5 ;  /* 0x00000000190d7211 */ /* 0x080fe200028f16ff */
[----:B------:R-:W-:Y:S01]  /*9420*/  STL.64 [R1+0x430], R42 ;  /* 0x0004302a01007387 */ /* 0x000fe20000100a00 */
[-C--:B------:R-:W-:Y:S02]  /*9430*/  LEA.HI.X.SX32 R11, R23, R0.reuse, 0x2, P4 ;  /* 0x00000000170b7211 */ /* 0x080fe400020f16ff */
[----:B------:R-:W-:Y:S01]  /*9440*/  LEA.HI.X.SX32 R9, R21, R0, 0x2, P3 ;  /* 0x0000000015097211 */ /* 0x000fe200018f16ff */
[----:B------:R-:W-:Y:S01]  /*9450*/  STL.64 [R1+0x50], R40 ;  /* 0x0000502801007387 */ /* 0x000fe20000100a00 */
[----:B--2---:R-:W-:-:S03]  /*9460*/  VIADD R0, R3, 0xfffffffc ;  /* 0xfffffffc03007836 */ /* 0x004fc60000000000 */
[----:B------:R-:W-:Y:S01]  /*9470*/  STL.64 [R1+0x48], R38 ;  /* 0x0000482601007387 */ /* 0x000fe20000100a00 */
[----:B------:R-:W-:-:S03]  /*9480*/  VIADD R2, R3, 0xfffffffd ;  /* 0xfffffffd03027836 */ /* 0x000fc60000000000 */
[----:B------:R-:W-:Y:S01]  /*9490*/  STL.64 [R1+0x40], R36 ;  /* 0x0000402401007387 */ /* 0x000fe20000100a00 */
[----:B------:R-:W-:-:S03]  /*94a0*/  ISETP.GE.U32.AND P5, PT, R0, 0x7fffff7d, PT ;  /* 0x7fffff7d0000780c */ /* 0x000fc60003fa6070 */
[----:B------:R-:W-:Y:S01]  /*94b0*/  STL.64 [R1+0x38], R34 ;  /* 0x0000382201007387 */ /* 0x000fe20000100a00 */
[----:B------:R-:W-:-:S03]  /*94c0*/  IMAD.SHL.U32 R0, R6, 0x2, RZ ;  /* 0x0000000206007824 */ /* 0x000fc600078e00ff */
[----:B------:R1:W-:Y:S01]  /*94d0*/  STL.64 [R1+0x3b0], R8 ;  /* 0x0003b00801007387 */ /* 0x0003e20000100a00 */
[----:B------:R-:W-:-:S03]  /*94e0*/  LEA R166, P0, R6, R4, 0x3 ;  /* 0x0000000406a67211 */ /* 0x000fc600078018ff */
[----:B------:R-:W-:Y:S04]  /*94f0*/  STL.64 [R1+0x2b0], R12 ;  /* 0x0002b00c01007387 */ /* 0x000fe80000100a00 */
[----:B------:R2:W-:Y:S01]  /*9500*/  STL.64 [R1+0x330], R10 ;  /* 0x0003300a01007387 */ /* 0x0005e20000100a00 */
[----:B------:R-:W-:Y:S01]  /*9510*/  ISETP.GE.U32.AND P2, PT, R2, 0x7fffff7e, PT ;  /* 0x7fffff7e0200780c */ /* 0x000fe20003f46070 */
[----:B------:R-:W-:Y:S01]  /*9520*/  IMAD R2, R6, 0x3, RZ ;  /* 0x0000000306027824 */ /* 0x000fe200078e02ff */
[----:B------:R-:W-:Y:S01]  /*9530*/  LEA.HI.X.SX32 R167, R0, R5, 0x2, P0 ;  /* 0x0000000500a77211 */ /* 0x000fe200000f16ff */
[----:B-1----:R-:W-:Y:S02]  /*9540*/  VIADD R8, R3, 0xfffffffe ;  /* 0xfffffffe03087836 */ /* 0x002fe40000000000 */
[----:B------:R-:W-:-:S02]  /*9550*/  IMAD R25, R6, 0x14, RZ ;  /* 0x0000001406197824 */ /* 0x000fc400078e02ff */
[----:B--2---:R-:W-:Y:S01]  /*9560*/  IMAD R11, R6, 0xc, RZ ;  /* 0x0000000c060b7824 */ /* 0x004fe200078e02ff */
[----:B------:R-:W-:-:S04]  /*9570*/  IADD3 R9, PT, PT, R3, -0x1, RZ ;  /* 0xffffffff03097810 */ /* 0x000fc80007ffe0ff */
[-C--:B------:R-:W-:Y:S01]  /*9580*/  IADD3 R168, P1, PT, R11, R4.reuse, RZ ;  /* 0x000000040ba87210 */ /* 0x080fe20007f3e0ff */
[----:B------:R-:W-:Y:S01]  /*9590*/  IMAD R33, R6, 0x18, RZ ;  /* 0x0000001806217824 */ /* 0x000fe200078e02ff */
[----:B------:R-:W-:Y:S01]  /*95a0*/  ISETP.GE.U32.AND P4, PT, R8, 0x7fffff7f, PT ;  /* 0x7fffff7f0800780c */ /* 0x000fe20003f86070 */
[----:B------:R-:W-:Y:S01]  /*95b0*/  IMAD R8, R6, 0x5, RZ ;  /* 0x0000000506087824 */ /* 0x000fe200078e02ff */
[----:B------:R1:W-:Y:S01]  /*95c0*/  STL.64 [R1+0x28], R166 ;  /* 0x000028a601007387 */ /* 0x0003e20000100a00 */
[----:B------:R-:W-:Y:S01]  /*95d0*/  LEA.HI.X.SX32 R169, R2, R5, 0x2, P1 ;  /* 0x0000000502a97211 */ /* 0x000fe200008f16ff */
[C---:B------:R-:W-:Y:S01]  /*95e0*/  IMAD R41, R6.reuse, 0x1c, RZ ;  /* 0x0000001c06297824 */ /* 0x040fe200078e02ff */
[----:B------:R-:W-:Y:S01]  /*95f0*/  ISETP.GE.U32.AND P3, PT, R9, 0x7fffff80, PT ;  /* 0x7fffff800900780c */ /* 0x000fe20003f66070 */
[C---:B------:R-:W-:Y:S01]  /*9600*/  IMAD R9, R6.reuse, 0x6, RZ ;  /* 0x0000000606097824 */ /* 0x040fe200078e02ff */
[-C--:B------:R-:W-:Y:S01]  /*9610*/  IADD3 R172, P1, PT, R33, R4.reuse, RZ ;  /* 0x0000000421ac7210 */ /* 0x080fe20007f3e0ff */
[C---:B------:R-:W-:Y:S01]  /*9620*/  IMAD R10, R6.reuse, 0x7, RZ ;  /* 0x00000007060a7824 */ /* 0x040fe200078e02ff */
[----:B------:R2:W-:Y:S01]  /*9630*/  STL.64 [R1+0x20], R168 ;  /* 0x000020a801007387 */ /* 0x0005e20000100a00 */
[----:B-1----:R-:W-:Y:S01]  /*9640*/  IADD3 R166, P0, PT, R25, R4, RZ ;  /* 0x0000000419a67210 */ /* 0x002fe20007f1e0ff */
[----:B------:R-:W-:-:S03]  /*9650*/  IMAD R57, R6, 0x24, RZ ;  /* 0x0000002406397824 */ /* 0x000fc600078e02ff */
[-C--:B------:R-:W-:Y:S02]  /*9660*/  LEA.HI.X.SX32 R167, R8, R5.reuse, 0x2, P0 ;  /* 0x0000000508a77211 */ /* 0x080fe400000f16ff */
[-C--:B--2---:R-:W-:Y:S01]  /*9670*/  IADD3 R168, P0, PT, R41, R4.reuse, RZ ;  /* 0x0000000429a87210 */ /* 0x084fe20007f1e0ff */
[C---:B------:R-:W-:Y:S01]  /*9680*/  IMAD.SHL.U32 R12, R6.reuse, 0x8, RZ ;  /* 0x00000008060c7824 */ /* 0x040fe200078e00ff */
[-C--:B------:R-:W-:Y:S01]  /*9690*/  LEA.HI.X.SX32 R173, R9, R5.reuse, 0x2, P1 ;  /* 0x0000000509ad7211 */ /* 0x080fe200008f16ff */
[C---:B------:R-:W-:Y:S01]  /*96a0*/  IMAD R13, R6.reuse, 0x9, RZ ;  /* 0x00000009060d7824 */ /* 0x040fe200078e02ff */
[CC--:B------:R-:W-:Y:S01]  /*96b0*/  LEA R250, P1, R6.reuse, R4.reuse, 0x5 ;  /* 0x0000000406fa7211 */ /* 0x0c0fe200078228ff */
[----:B------:R-:W-:Y:S01]  /*96c0*/  IMAD R65, R6, 0x28, RZ ;  /* 0x0000002806417824 */ /* 0x000fe200078e02ff */
[-C--:B------:R-:W-:Y:S01]  /*96d0*/  LEA.HI.X.SX32 R169, R10, R5.reuse, 0x2, P0 ;  /* 0x000000050aa97211 */ /* 0x080fe200000f16ff */
[C---:B------:R-:W-:Y:S01]  /*96e0*/  IMAD R73, R6.reuse, 0x2c, RZ ;  /* 0x0000002c06497824 */ /* 0x040fe200078e02ff */
[-C--:B------:R-:W-:Y:S01]  /*96f0*/  IADD3 R248, P0, PT, R57, R4.reuse, RZ ;  /* 0x0000000439f87210 */ /* 0x080fe20007f1e0ff */
[----:B------:R-:W-:Y:S01]  /*9700*/  IMAD R14, R6, 0xa, RZ ;  /* 0x0000000a060e7824 */ /* 0x000fe200078e02ff */
[-C--:B------:R-:W-:Y:S01]  /*9710*/  LEA.HI.X.SX32 R251, R12, R5.reuse, 0x2, P1 ;  /* 0x000000050cfb7211 */ /* 0x080fe200008f16ff */
[C---:B------:R-:W-:Y:S01]  /*9720*/  IMAD R15, R6.reuse, 0xb, RZ ;  /* 0x0000000b060f7824 */ /* 0x040fe200078e02ff */
[-C--:B------:R-:W-:Y:S01]  /*9730*/  IADD3 R244, P1, PT, R65, R4.reuse, RZ ;  /* 0x0000000441f47210 */ /* 0x080fe20007f3e0ff */
[C---:B------:R-:W-:Y:S01]  /*9740*/  IMAD R81, R6.reuse, 0x30, RZ ;  /* 0x0000003006517824 */ /* 0x040fe200078e02ff */
[-C--:B------:R-:W-:Y:S01]  /*9750*/  LEA.HI.X.SX32 R249, R13, R5.reuse, 0x2, P0 ;  /* 0x000000050df97211 */ /* 0x080fe200000f16ff */
[C---:B------:R-:W-:Y:S01]  /*9760*/  IMAD R89, R6.reuse, 0x34, RZ ;  /* 0x0000003406597824 */ /* 0x040fe200078e02ff */
[-C--:B------:R-:W-:Y:S01]  /*9770*/  IADD3 R242, P0, PT, R73, R4.reuse, RZ ;  /* 0x0000000449f27210 */ /* 0x080fe20007f1e0ff */
[----:B------:R-:W-:Y:S01]  /*9780*/  IMAD R16, R6, 0xd, RZ ;  /* 0x0000000d06107824 */ /* 0x000fe200078e02ff */
[-C--:B------:R-:W-:Y:S01]  /*9790*/  LEA.HI.X.SX32 R245, R14, R5.reuse, 0x2, P1 ;  /* 0x000000050ef57211 */ /* 0x080fe200008f16ff */
[C---:B------:R-:W-:Y:S01]  /*97a0*/  IMAD R97, R6.reuse, 0x38, RZ ;  /* 0x0000003806617824 */ /* 0x040fe200078e02ff */
[----:B------:R-:W-:Y:S01]  /*97b0*/  IADD3 R8, P1, PT, R81, R4, RZ ;  /* 0x0000000451087210 */ /* 0x000fe20007f3e0ff */
[----:B------:R-:W-:Y:S01]  /*97c0*/  IMAD R105, R6, 0x3c, RZ ;  /* 0x0000003c06697824 */ /* 0x000fe200078e02ff */
[----:B------:R-:W-:-:S02]  /*97d0*/  LEA.HI.X.SX32 R243, R15, R5, 0x2, P0 ;  /* 0x000000050ff37211 */ /* 0x000fc400000f16ff */
[-C--:B------:R-:W-:Y:S01]  /*97e0*/  IADD3 R10, P0, PT, R89, R4.reuse, RZ ;  /* 0x00000004590a7210 */ /* 0x080fe20007f1e0ff */
[C---:B------:R-:W-:Y:S01]  /*97f0*/  IMAD R17, R6.reuse, 0xe, RZ ;  /* 0x0000000e06117824 */ /* 0x040fe200078e02ff */
[-C--:B------:R-:W-:Y:S01]  /*9800*/  LEA.HI.X.SX32 R9, R11, R5.reuse, 0x2, P1 ;  /* 0x000000050b097211 */ /* 0x080fe200008f16ff */
[C---:B------:R-:W-:Y:S01]  /*9810*/  IMAD R18, R6.reuse, 0xf, RZ ;  /* 0x0000000f06127824 */ /* 0x040fe200078e02ff */
[-C--:B------:R-:W-:Y:S01]  /*9820*/  IADD3 R12, P1, PT, R97, R4.reuse, RZ ;  /* 0x00000004610c7210 */ /* 0x080fe20007f3e0ff */
[----:B------:R-:W-:Y:S01]  /*9830*/  IMAD R121, R6, 0x44, RZ ;  /* 0x0000004406797824 */ /* 0x000fe200078e02ff */
[-C--:B------:R-:W-:Y:S02]  /*9840*/  LEA.HI.X.SX32 R11, R16, R5.reuse, 0x2, P0 ;  /* 0x00000005100b7211 */ /* 0x080fe400000f16ff */
[-C--:B------:R-:W-:Y:S01]  /*9850*/  IADD3 R14, P0, PT, R105, R4.reuse, RZ ;  /* 0x00000004690e7210 */ /* 0x080fe20007f1e0ff */
        /* <DEDUP_REMOVED lines=8> */
[C---:B------:R-:W-:Y:S01]  /*98e0*/  IMAD R23, R6.reuse, 0x12, RZ ;  /* 0x0000001206177824 */ /* 0x040fe200078e02ff */
        /* <DEDUP_REMOVED lines=8> */
[----:B------:R-:W-:Y:S01]  /*9970*/  IMAD R27, R6, 0x15, RZ ;  /* 0x00000015061b7824 */ /* 0x000fe200078e02ff */
[-C--:B------:R-:W-:Y:S01]  /*9980*/  LEA.HI.X.SX32 R23, R26, R5.reuse, 0x2, P0 ;  /* 0x000000051a177211 */ /* 0x080fe200000f16ff */
[C---:B------:R-:W-:Y:S01]  /*9990*/  IMAD R179, R6.reuse, 0x5c, RZ ;  /* 0x0000005c06b37824 */ /* 0x040fe200078e02ff */
[-C--:B------:R-:W-:Y:S01]  /*99a0*/  IADD3 R26, P0, PT, R141, R4.reuse, RZ ;  /* 0x000000048d1a7210 */ /* 0x080fe20007f1e0ff */
[C---:B------:R-:W-:Y:S01]  /*99b0*/  IMAD R171, R6.reuse, 0x58, RZ ;  /* 0x0000005806ab7824 */ /* 0x040fe200078e02ff */
[-C--:B------:R-:W-:Y:S01]  /*99c0*/  IADD3 R24, P1, PT, R139, R4.reuse, RZ ;  /* 0x000000048b187210 */ /* 0x080fe20007f3e0ff */
[C---:B------:R-:W-:Y:S01]  /*99d0*/  IMAD R31, R6.reuse, 0x17, RZ ;  /* 0x00000017061f7824 */ /* 0x040fe200078e02ff */
[-C--:B------:R-:W-:Y:S01]  /*99e0*/  LEA.HI.X.SX32 R27, R27, R5.reuse, 0x2, P0 ;  /* 0x000000051b1b7211 */ /* 0x080fe200000f16ff */
        /* <DEDUP_REMOVED lines=31> */
[-C--:B------:R-:W-:Y:S01]  /*9be0*/  IADD3 R46, P0, PT, R246, R4.reuse, RZ ;  /* 0x00000004f62e7210 */ /* 0x080fe20007f1e0ff */
[C---:B------:R-:W-:Y:S01]  /*9bf0*/  IMAD R45, R6.reuse, 0x1e, RZ ;  /* 0x0000001e062d7824 */ /* 0x040fe200078e02ff */
[-C--:B------:R-:W-:Y:S02]  /*9c00*/  LEA.HI.X.SX32 R41, R41, R5.reuse, 0x2, P1 ;  /* 0x0000000529297211 */ /* 0x080fe400008f16ff */
[-C--:B------:R-:W-:Y:S01]  /*9c10*/  IADD3 R44, P1, PT, R235, R4.reuse, RZ ;  /* 0x00000004eb2c7210 */ /* 0x080fe20007f3e0ff */
[C---:B------:R-:W-:Y:S01]  /*9c20*/  IMAD R51, R6.reuse, 0x21, RZ ;  /* 0x0000002106337824 */ /* 0x040fe200078e02ff */
[-C--:B------:R-:W-:Y:S01]  /*9c30*/  LEA.HI.X.SX32 R47, R47, R5.reuse, 0x2, P0 ;  /* 0x000000052f2f7211 */ /* 0x080fe200000f16ff */
[----:B------:R-:W-:Y:S01]  /*9c40*/  IMAD R54, R6, 0x8c, RZ ;  /* 0x0000008c06367824 */ /* 0x000fe200078e02ff */
[-C--:B------:R-:W-:Y:S01]  /*9c50*/  IADD3 R50, P0, PT, R50, R4.reuse, RZ ;  /* 0x0000000432327210 */ /* 0x080fe20007f1e0ff */
[C---:B------:R-:W-:Y:S01]  /*9c60*/  IMAD.SHL.U32 R49, R6.reuse, 0x20, RZ ;  /* 0x0000002006317824 */ /* 0x040fe200078e00ff */
[-C--:B------:R-:W-:Y:S01]  /*9c70*/  LEA.HI.X.SX32 R45, R45, R5.reuse, 0x2, P1 ;  /* 0x000000052d2d7211 */ /* 0x080fe200008f16ff */
[C---:B------:R-:W-:Y:S01]  /*9c80*/  IMAD R52, R6.reuse, 0x88, RZ ;  /* 0x0000008806347824 */ /* 0x040fe200078e02ff */
[CC--:B------:R-:W-:Y:S01]  /*9c90*/  LEA R48, P1, R6.reuse, R4.reuse, 0x7 ;  /* 0x0000000406307211 */ /* 0x0c0fe200078238ff */
[C---:B------:R-:W-:Y:S01]  /*9ca0*/  IMAD R55, R6.reuse, 0x23, RZ ;  /* 0x0000002306377824 */ /* 0x040fe200078e02ff */
[-C--:B------:R-:W-:Y:S01]  /*9cb0*/  LEA.HI.X.SX32 R51, R51, R5.reuse, 0x2, P0 ;  /* 0x0000000533337211 */ /* 0x080fe200000f16ff */
[----:B------:R-:W-:Y:S01]  /*9cc0*/  IMAD R58, R6, 0x94, RZ ;  /* 0x00000094063a7824 */ /* 0x000fe200078e02ff */
[-C--:B------:R-:W-:Y:S01]  /*9cd0*/  IADD3 R54, P0, PT, R54, R4.reuse, RZ ;  /* 0x0000000436367210 */ /* 0x080fe20007f1e0ff */
[C---:B------:R-:W-:Y:S01]  /*9ce0*/  IMAD R53, R6.reuse, 0x22, RZ ;  /* 0x0000002206357824 */ /* 0x040fe200078e02ff */
[-C--:B------:R-:W-:Y:S01]  /*9cf0*/  LEA.HI.X.SX32 R49, R49, R5.reuse, 0x2, P1 ;  /* 0x0000000531317211 */ /* 0x080fe200008f16ff */
[----:B------:R-:W-:Y:S01]  /*9d00*/  IMAD R56, R6, 0x90, RZ ;  /* 0x0000009006387824 */ /* 0x000fe200078e02ff */
[-C--:B------:R-:W-:Y:S01]  /*9d10*/  IADD3 R52, P1, PT, R52, R4.reuse, RZ ;  /* 0x0000000434347210 */ /* 0x080fe20007f3e0ff */
[C---:B------:R-:W-:Y:S01]  /*9d20*/  IMAD R59, R6.reuse, 0x25, RZ ;  /* 0x00000025063b7824 */ /* 0x040fe200078e02ff */
[-C--:B------:R-:W-:Y:S01]  /*9d30*/  LEA.HI.X.SX32 R55, R55, R5.reuse, 0x2, P0 ;  /* 0x0000000537377211 */ /* 0x080fe200000f16ff */
[----:B------:R-:W-:Y:S01]  /*9d40*/  IMAD R62, R6, 0x9c, RZ ;  /* 0x0000009c063e7824 */ /* 0x000fe200078e02ff */
        /* <DEDUP_REMOVED lines=98> */
[----:B------:R-:W-:Y:S01]  /*a370*/  IMAD R109, R6, 0x3e, RZ ;  /* 0x0000003e066d7824 */ /* 0x000fe200078e02ff */
        /* <DEDUP_REMOVED lines=55> */
[----:B------:R-:W-:Y:S01]  /*a6f0*/  IMAD R153, R6, 0x4f, RZ ;  /* 0x0000004f06997824 */ /* 0x000fe200078e02ff */
[-C--:B------:R-:W-:Y:S01]  /*a700*/  LEA.HI.X.SX32 R149, R142, R5.reuse, 0x2, P0 ;  /* 0x000000058e957211 */ /* 0x080fe200000f16ff */
[----:B------:R-:W-:Y:S01]  /*a710*/  IMAD R156, R6, 0x144, RZ ;  /* 0x00000144069c7824 */ /* 0x000fe200078e02ff */
[-C--:B------:R-:W-:Y:S01]  /*a720*/  IADD3 R152, P0, PT, R152, R4.reuse, RZ ;  /* 0x0000000498987210 */ /* 0x080fe20007f1e0ff */
[----:B------:R-:W-:Y:S01]  /*a730*/  IMAD R151, R6, 0x4e, RZ ;  /* 0x0000004e06977824 */ /* 0x000fe200078e02ff */
        /* <DEDUP_REMOVED lines=17> */
[----:B------:R1:W-:Y:S01]  /*a850*/  STL.64 [R1+0x10], R166 ;  /* 0x000010a601007387 */ /* 0x0003e20000100a00 */
[-C--:B------:R-:W-:Y:S01]  /*a860*/  IADD3 R158, P1, PT, R158, R4.reuse, RZ ;  /* 0x000000049e9e7210 */ /* 0x080fe20007f3e0ff */
[----:B------:R-:W-:Y:S01]  /*a870*/  IMAD R165, R6, 0x55, RZ ;  /* 0x0000005506a57824 */ /* 0x000fe200078e02ff */
[----:B------:R-:W-:Y:S01]  /*a880*/  LEA.HI.X.SX32 R161, R161, R5, 0x2, P0 ;  /* 0x00000005a1a17211 */ /* 0x000fe200000f16ff */
[----:B------:R-:W-:Y:S01]  /*a890*/  STL.64 [R1+0x8], R172 ;  /* 0x000008ac01007387 */ /* 0x000fe20000100a00 */
[----:B------:R-:W-:-:S03]  /*a8a0*/  IADD3 R164, P0, PT, R164, R4, RZ ;  /* 0x00000004a4a47210 */ /* 0x000fc60007f1e0ff */
[----:B------:R2:W-:Y:S01]  /*a8b0*/  STL.64 [R1], R168 ;  /* 0x000000a801007387 */ /* 0x0005e20000100a00 */
[-C--:B------:R-:W-:Y:S02]  /*a8c0*/  LEA.HI.X.SX32 R159, R159, R5.reuse, 0x2, P1 ;  /* 0x000000059f9f7211 */ /* 0x080fe400008f16ff */
[-C--:B------:R-:W-:Y:S01]  /*a8d0*/  IADD3 R162, P1, PT, R162, R4.reuse, RZ ;  /* 0x00000004a2a27210 */ /* 0x080fe20007f3e0ff */
[C---:B-1----:R-:W-:Y:S01]  /*a8e0*/  IMAD R166, R6.reuse, 0x158, RZ ;  /* 0x0000015806a67824 */ /* 0x042fe200078e02ff */
[-C--:B------:R-:W-:Y:S01]  /*a8f0*/  LEA.HI.X.SX32 R165, R165, R5.reuse, 0x2, P0 ;  /* 0x00000005a5a57211 */ /* 0x080fe200000f16ff */
[C---:B------:R-:W-:Y:S02]  /*a900*/  IMAD R167, R6.reuse, 0x56, RZ ;  /* 0x0000005606a77824 */ /* 0x040fe400078e02ff */
[C---:B--2---:R-:W-:Y:S02]  /*a910*/  IMAD R168, R6.reuse, 0x15c, RZ ;  /* 0x0000015c06a87824 */ /* 0x044fe400078e02ff */
[C---:B------:R-:W-:Y:S01]  /*a920*/  IMAD R169, R6.reuse, 0x57, RZ ;  /* 0x0000005706a97824 */ /* 0x040fe200078e02ff */
[-C--:B------:R-:W-:Y:S01]  /*a930*/  LEA.HI.X.SX32 R163, R141, R5.reuse, 0x2, P1 ;  /* 0x000000058da37211 */ /* 0x080fe200008f16ff */
[----:B------:R-:W-:Y:S01]  /*a940*/  IMAD R172, R6, 0x164, RZ ;  /* 0x0000016406ac7824 */ /* 0x000fe200078e02ff */
[-C--:B------:R-:W-:Y:S01]  /*a950*/  IADD3 R168, P0, PT, R168, R4.reuse, RZ ;  /* 0x00000004a8a87210 */ /* 0x080fe20007f1e0ff */
        /* <DEDUP_REMOVED lines=61> */
[-C--:B------:R-:W-:Y:S01]  /*ad30*/  IADD3 R198, P1, PT, R198, R4.reuse, RZ ;  /* 0x00000004c6c67210 */ /* 0x080fe20007f3e0ff */
[----:B------:R-:W-:Y:S01]  /*ad40*/  IMAD R136, R6, 0x69, RZ ;  /* 0x0000006906887824 */ /* 0x000fe200078e02ff */
        /* <DEDUP_REMOVED lines=43> */
[-C--:B------:R-:W-:Y:S02]  /*b000*/  IADD3 R222, P1, PT, R222, R4.reuse, RZ ;  /* 0x00000004dede7210 */ /* 0x080fe40007f3e0ff */
[-C--:B------:R-:W-:Y:S01]  /*b010*/  LEA.HI.X.SX32 R225, R0, R5.reuse, 0x2, P0 ;  /* 0x0000000500e17211 */ /* 0x080fe200000f16ff */
[----:B------:R-:W-:Y:S01]  /*b020*/  IMAD R0, R6, 0x75, RZ ;  /* 0x0000007506007824 */ /* 0x000fe200078e02ff */
[----:B------:R-:W-:Y:S01]  /*b030*/  LEA.HI.X.SX32 R223, R2, R5, 0x2, P1 ;  /* 0x0000000502df7211 */ /* 0x000fe200008f16ff */
[----:B------:R-:W-:Y:S01]  /*b040*/  IMAD R230, R6, 0x1d8, RZ ;  /* 0x000001d806e67824 */ /* 0x000fe200078e02ff */
[-C--:B------:R-:W-:Y:S01]  /*b050*/  IADD3 R228, P0, PT, R228, R4.reuse, RZ ;  /* 0x00000004e4e47210 */ /* 0x080fe20007f1e0ff */
[----:B------:R-:W-:Y:S01]  /*b060*/  IMAD R232, R6, 0x1dc, RZ ;  /* 0x000001dc06e87824 */ /* 0x000fe200078e02ff */
[----:B------:R-:W-:-:S02]  /*b070*/  IADD3 R226, P1, PT, R226, R4, RZ ;  /* 0x00000004e2e27210 */ /* 0x000fc40007f3e0ff */
[-C--:B------:R-:W-:Y:S01]  /*b080*/  LEA.HI.X.SX32 R229, R0, R5.reuse, 0x2, P0 ;  /* 0x0000000500e57211 */ /* 0x080fe200000f16ff */
[C---:B------:R-:W-:Y:S01]  /*b090*/  IMAD R0, R6.reuse, 0x76, RZ ;  /* 0x0000007606007824 */ /* 0x040fe200078e02ff */
[-C--:B------:R-:W-:Y:S01]  /*b0a0*/  LEA.HI.X.SX32 R227, R227, R5.reuse, 0x2, P1 ;  /* 0x00000005e3e37211 */ /* 0x080fe200008f16ff */
[----:B------:R-:W-:Y:S01]  /*b0b0*/  IMAD R2, R6, 0x77, RZ ;  /* 0x0000007706027824 */ /* 0x000fe200078e02ff */
[-C--:B------:R-:W-:Y:S01]  /*b0c0*/  IADD3 R230, P1, PT, R230, R4.reuse, RZ ;  /* 0x00000004e6e67210 */ /* 0x080fe20007f3e0ff */
[----:B------:R-:W-:Y:S01]  /*b0d0*/  IMAD R234, R6, 0x1e0, RZ ;  /* 0x000001e006ea7824 */ /* 0x000fe200078e02ff */
[-C--:B------:R-:W-:Y:S01]  /*b0e0*/  IADD3 R232, P0, PT, R232, R4.reuse, RZ ;  /* 0x00000004e8e87210 */ /* 0x080fe20007f1e0ff */
[----:B------:R-:W-:Y:S01]  /*b0f0*/  IMAD R236, R6, 0x1e4, RZ ;  /* 0x000001e406ec7824 */ /* 0x000fe200078e02ff */
[-C--:B------:R-:W-:Y:S01]  /*b100*/  LEA.HI.X.SX32 R231, R0, R5.reuse, 0x2, P1 ;  /* 0x0000000500e77211 */ /* 0x080fe200008f16ff */
[----:B------:R-:W-:Y:S01]  /*b110*/  IMAD R0, R6, 0x79, RZ ;  /* 0x0000007906007824 */ /* 0x000fe200078e02ff */
[----:B------:R-:W-:Y:S01]  /*b120*/  LEA.HI.X.SX32 R233, R2, R5, 0x2, P0 ;  /* 0x0000000502e97211 */ /* 0x000fe200000f16ff */
[----:B------:R-:W-:Y:S01]  /*b130*/  IMAD R238, R6, 0x1e8, RZ ;  /* 0x000001e806ee7824 */ /* 0x000fe200078e02ff */
[----:B------:R-:W-:-:S02]  /*b140*/  IADD3 R234, P1, PT, R234, R4, RZ ;  /* 0x00000004eaea7210 */ /* 0x000fc40007f3e0ff */
[-C--:B------:R-:W-:Y:S01]  /*b150*/  IADD3 R236, P0, PT, R236, R4.reuse, RZ ;  /* 0x00000004ecec7210 */ /* 0x080fe20007f1e0ff */
[----:B------:R-:W-:Y:S01]  /*b160*/  IMAD R2, R6, 0x7a, RZ ;  /* 0x0000007a06027824 */ /* 0x000fe200078e02ff */
[-C--:B------:R-:W-:Y:S02]  /*b170*/  LEA.HI.X.SX32 R235, R235, R5.reuse, 0x2, P1 ;  /* 0x00000005ebeb7211 */ /* 0x080fe400008f16ff */
[----:B------:R-:W-:Y:S01]  /*b180*/  LEA.HI.X.SX32 R237, R0, R5, 0x2, P0 ;  /* 0x0000000500ed7211 */ /* 0x000fe200000f16ff */
[----:B------:R-:W-:Y:S01]  /*b190*/  IMAD R0, R6, 0x1f0, RZ ;  /* 0x000001f006007824 */ /* 0x000fe200078e02ff */
[----:B------:R-:W-:Y:S01]  /*b1a0*/  IADD3 R238, P1, PT, R238, R4, RZ ;  /* 0x00000004eeee7210 */ /* 0x000fe20007f3e0ff */
[----:B------:R-:W-:-:S03]  /*b1b0*/  IMAD R240, R6, 0x1ec, RZ ;  /* 0x000001ec06f07824 */ /* 0x000fc600078e02ff */
        /* <DEDUP_REMOVED lines=8> */
[-C--:B------:R-:W-:Y:S02]  /*b240*/  LEA.HI.X.SX32 R241, R137, R5.reuse, 0x2, P0 ;  /* 0x0000000589f17211 */ /* 0x080fe400000f16ff */
[-C--:B------:R-:W-:Y:S01]  /*b250*/  IADD3 R142, P1, PT, R0, R4.reuse, RZ ;  /* 0x00000004008e7210 */ /* 0x080fe20007f3e0ff */
[----:B------:R-:W-:Y:S01]  /*b260*/  IMAD R0, R6, 0x1fc, RZ ;  /* 0x000001fc06007824 */ /* 0x000fe200078e02ff */
[-C--:B------:R-:W-:Y:S01]  /*b270*/  IADD3 R138, P0, PT, R136, R4.reuse, RZ ;  /* 0x00000004888a7210 */ /* 0x080fe20007f1e0ff */
[----:B------:R-:W1:Y:S03]  /*b280*/  S2R R133, SR_TID.X ;  /* 0x0000000000857919 */ /* 0x000e660000002100 */
[----:B------:R-:W-:Y:S01]  /*b290*/  LEA.HI.X.SX32 R139, R2, R5, 0x2, P0 ;  /* 0x00000005028b7211 */ /* 0x000fe200000f16ff */
[----:B------:R2:W-:Y:S01]  /*b2a0*/  STL.64 [R1+0x428], R140 ;  /* 0x0004288c01007387 */ /* 0x0005e20000100a00 */
[C---:B------:R-:W-:Y:S01]  /*b2b0*/  IMAD R2, R6.reuse, 0x7e, RZ ;  /* 0x0000007e06027824 */ /* 0x040fe200078e02ff */
[----:B------:R-:W-:-:S04]  /*b2c0*/  LEA R136, P6, R6, R4, 0x4 ;  /* 0x0000000406887211 */ /* 0x000fc800078c20ff */
[-C--:B------:R-:W-:Y:S02]  /*b2d0*/  LEA.HI.X.SX32 R143, R2, R5.reuse, 0x2, P1 ;  /* 0x00000005028f7211 */ /* 0x080fe400008f16ff */
[----:B--2---:R-:W-:Y:S01]  /*b2e0*/  IADD3 R140, P0, PT, R0, R4, RZ ;  /* 0x00000004008c7210 */ /* 0x004fe20007f1e0ff */
[----:B------:R-:W-:Y:S01]  /*b2f0*/  IMAD R0, R6, 0x7f, RZ ;  /* 0x0000007f06007824 */ /* 0x000fe200078e02ff */
[----:B------:R2:W-:Y:S04]  /*b300*/  STL.64 [R1+0x438], R138 ;  /* 0x0004388a01007387 */ /* 0x0005e80000100a00 */
[----:B------:R-:W-:Y:S01]  /*b310*/  LEA.HI.X.SX32 R141, R0, R5, 0x2, P0 ;  /* 0x00000005008d7211 */ /* 0x000fe200000f16ff */
[----:B------:R2:W-:Y:S04]  /*b320*/  STL.64 [R1+0x440], R142 ;  /* 0x0004408e01007387 */ /* 0x0005e80000100a00 */
[----:B------:R2:W-:Y:S01]  /*b330*/  STL.64 [R1+0x448], R140 ;  /* 0x0004488c01007387 */ /* 0x0005e20000100a00 */
[----:B------:R-:W3:Y:S03]  /*b340*/  S2R R247, SR_TID.X ;  /* 0x0000000000f77919 */ /* 0x000ee60000002100 */
[----:B------:R2:W-:Y:S01]  /*b350*/  STL [R1+0x18], R136 ;  /* 0x0000188801007387 */ /* 0x0005e20000100800 */
[----:B-1----:R-:W-:Y:S01]  /*b360*/  LOP3.LUT R133, R133, 0x7f, RZ, 0xc0, !PT ;  /* 0x0000007f85857812 */ /* 0x002fe200078ec0ff */
[----:B------:R-:W-:Y:S01]  /*b370*/  USHF.L.U32 UR4, UR8, 0x15, URZ ;  /* 0x0000001508047899 */ /* 0x000fe200080006ff */
[----:B------:R-:W-:-:S02]  /*b380*/  IMAD.SHL.U32 R0, R6, 0x4, RZ ;  /* 0x0000000406007824 */ /* 0x000fc400078e00ff */
[----:B------:R-:W-:Y:S01]  /*b390*/  ISETP.NE.U32.AND P1, PT, R133, RZ, PT ;  /* 0x000000ff8500720c */ /* 0x000fe20003f25070 */
[----:B------:R-:W-:Y:S01]  /*b3a0*/  ULOP3.LUT UR11, UR4, 0x600000, URZ, 0xc0, !UPT ;  /* 0x00600000040b7892 */ /* 0x000fe2000f8ec0ff */
[----:B------:R-:W-:Y:S01]  /*b3b0*/  UMOV UR6, 0x1 ;  /* 0x0000000100067882 */ /* 0x000fe20000000000 */
[----:B------:R-:W-:Y:S10]  /*b3c0*/  BRA.U UP0, `(.L_x_5) ;  /* 0x0000000100187547 */ /* 0x000ff4000b800000 */
[----:B------:R-:W-:Y:S01]  /*b3d0*/  ELECT P0, URZ, PT ;  /* 0x0000000000ff782f */ /* 0x000fe20003800000 */
[----:B------:R-:W-:Y:S01]  /*b3e0*/  IMAD.MOV.U32 R2, RZ, RZ, 0x1 ;  /* 0x00000001ff027424 */ /* 0x000fe200078e00ff */
[----:B------:R-:W-:Y:S01]  /*b3f0*/  UMOV UR4, 0x40 ;  /* 0x0000004000047882 */ /* 0x000fe20000000000 */
[----:B------:R-:W-:Y:S01]  /*b400*/  UVIRTCOUNT.DEALLOC.SMPOOL 0x80 ;  /* 0x000000800000784c */ /* 0x000fe20000000000 */
[----:B------:R-:W-:-:S09]  /*b410*/  ULEA UR4, UR5, UR4, 0x18 ;  /* 0x0000000405047291 */ /* 0x000fd2000f8ec0ff */
[----:B------:R1:W-:Y:S03]  /*b420*/  @P0 STS.U8 [UR4], R2 ;  /* 0x00000002ff000988 */ /* 0x0003e60008000004 */
.L_x_5:
[----:B------:R-:W-:Y:S01]  /*b430*/  UIADD3 UR11, UPT, UPT, UR10, UR11, URZ ;  /* 0x0000000b0a0b7290 */ /* 0x000fe2000fffe0ff */
[----:B------:R4:W-:Y:S01]  /*b440*/  STL.64 [R1+0xce0], R240 ;  /* 0x000ce0f001007387 */ /* 0x0009e20000100a00 */
[----:B------:R-:W-:Y:S01]  /*b450*/  VOTEU.ALL UP1, P1 ;  /* 0x0000000000ff7886 */ /* 0x000fe20000820000 */
[----:B------:R-:W-:Y:S01]  /*b460*/  UIADD3 UR4, UPT, UPT, UR9, 0x50000, URZ ;  /* 0x0005000009047890 */ /* 0x000fe2000fffe0ff */
[----:B------:R-:W1:Y:S01]  /*b470*/  LDCU.64 UR22, c[0x0][0x358] ;  /* 0x00006b00ff1677ac */ /* 0x000e620008000a00 */
[----:B------:R2:W-:Y:S04]  /*b480*/  STL.64 [R1+0xcd8], R142 ;  /* 0x000cd88e01007387 */ /* 0x0005e80000100a00 */
[----:B------:R-:W-:Y:S01]  /*b490*/  STTM.x128 tmem[UR11], RZ ;  /* 0x000000ff000079ed */ /* 0x000fe200083c000b */
[----:B------:R-:W3:Y:S01]  /*b4a0*/  FENCE.VIEW.ASYNC.T ;  /* 0x00000000000073c6 */ /* 0x000ee20000000200 */
[----:B------:R-:W-:-:S04]  /*b4b0*/  @!UP1 UIADD3 UR12, UPT, UPT, -UR6, 0x100000, URZ ;  /* 0x00100000060c9890 */ /* 0x000fc8000fffe1ff */
[----:B------:R-:W-:Y:S02]  /*b4c0*/  @!UP1 USHF.L.U32 UR13, UR12, 0xb, URZ ;  /* 0x0000000b0c0d9899 */ /* 0x000fe400080006ff */
[----:B------:R-:W-:Y:S01]  /*b4d0*/  @!UP1 USHF.L.U32 UR12, UR12, 0x1, URZ ;  /* 0x000000010c0c9899 */ /* 0x000fe200080006ff */
[----:B----4-:R-:W-:Y:S01]  /*b4e0*/  IMAD.MOV.U32 R241, RZ, RZ, R137 ;  /* 0x000000fffff17224 */ /* 0x010fe200078e0089 */
[----:B------:R-:W-:-:S04]  /*b4f0*/  @!UP1 UIADD3 UR6, UPT, UPT, -UR6, 0x100000, URZ ;  /* 0x0010000006069890 */ /* 0x000fc8000fffe1ff */
[----:B------:R-:W-:Y:S02]  /*b500*/  @!UP1 USHF.L.U32 UR7, UR6, 0xb, URZ ;  /* 0x0000000b06079899 */ /* 0x000fe400080006ff */
[----:B------:R-:W-:Y:S01]  /*b510*/  @!UP1 USHF.L.U32 UR6, UR6, 0x1, URZ ;  /* 0x0000000106069899 */ /* 0x000fe200080006ff */
[----:B---3--:R-:W-:Y:S01]  /*b520*/  VOTEU.ALL UP1, P1 ;  /* 0x0000000000ff7886 */ /* 0x008fe20000820000 */
[----:B------:R-:W-:Y:S01]  /*b530*/  BAR.SYNC.DEFER_BLOCKING 0x0 ;  /* 0x0000000000007b1d */ /* 0x000fe20000010000 */
[C---:B------:R-:W-:Y:S01]  /*b540*/  LEA.HI.X.SX32 R241, R0.reuse, R5, 0x2, P6 ;  /* 0x0000000500f17211 */ /* 0x040fe200030f16ff */
[----:B------:R-:W-:Y:S01]  /*b550*/  IMAD.MOV.U32 R240, RZ, RZ, R136 ;  /* 0x000000fffff07224 */ /* 0x000fe200078e0088 */
[----:B------:R-:W-:-:S03]  /*b560*/  IADD3 R240, P0, PT, R0, R4, RZ ;  /* 0x0000000400f07210 */ /* 0x000fc60007f1e0ff */
[----:B------:R3:W-:Y:S04]  /*b570*/  STL.64 [R1+0xcd0], R140 ;  /* 0x000cd08c01007387 */ /* 0x0007e80000100a00 */
[----:B--2---:R-:W2:Y:S01]  /*b580*/  LDL.64 R142, [R1+0x28] ;  /* 0x00002800018e7983 */ /* 0x004ea20000100a00 */
[----:B------:R-:W-:-:S03]  /*b590*/  VOTEU.ALL UP2, P1 ;  /* 0x0000000000ff7886 */ /* 0x000fc60000840000 */
[----:B------:R-:W4:Y:S01]  /*b5a0*/  LDL.64 R138, [R1+0x8] ;  /* 0x00000800018a7983 */ /* 0x000f220000100a00 */
[----:B------:R-:W-:-:S03]  /*b5b0*/  LEA R246, R133, UR9, 0x9 ;  /* 0x0000000985f67c11 */ /* 0x000fc6000f8e48ff */
[----:B------:R-:W4:Y:S04]  /*b5c0*/  LDL.64 R136, [R1] ;  /* 0x0000000001887983 */ /* 0x000f280000100a00 */
[----:B------:R-:W1:Y:S02]  /*b5d0*/  FENCE.VIEW.ASYNC.S ;  /* 0x00000000000073c6 */ /* 0x000e640000000000 */
[----:B-1----:R1:W1:Y:S02]  /*b5e0*/  @!UP1 SYNCS.EXCH.64 URZ, [UR4], UR12 ;  /* 0x0000000c04ff95b2 */ /* 0x0022640008000100 */
[----:B-1----:R-:W-:Y:S06]  /*b5f0*/  BAR.SYNC.DEFER_BLOCKING 0x0 ;  /* 0x0000000000007b1d */ /* 0x002fec0000010000 */
[----:B---3--:R-:W3:Y:S04]  /*b600*/  LDL.64 R140, [R1+0x20] ;  /* 0x00002000018c7983 */ /* 0x008ee80000100a00 */
[----:B------:R1:W-:Y:S04]  /*b610*/  STL [R1+0x1c], R241 ;  /* 0x00001cf101007387 */ /* 0x0003e80000100800 */
[----:B------:R1:W-:Y:S02]  /*b620*/  STL.64 [R1+0xbe8], R6 ;  /* 0x000be80601007387 */ /* 0x0003e40000100a00 */
[----:B-1----:R-:W-:Y:S01]  /*b630*/  LEA.HI.X.SX32 R241, R6, R5, 0x2, P0 ;  /* 0x0000000506f17211 */ /* 0x002fe200000f16ff */
[----:B------:R1:W1:Y:S02]  /*b640*/  @!UP2 SYNCS.EXCH.64 URZ, [UR9+0x50008], UR6 ;  /* 0x0500080609ffa5b2 */ /* 0x0002640008000100 */
[----:B------:R-:W-:Y:S01]  /*b650*/  @!PT LDS RZ, [RZ] ;  /* 0x00000000fffff984 */ /* 0x000fe20000000800 */
[----:B------:R-:W-:Y:S01]  /*b660*/  @!PT LDS RZ, [RZ] ;  /* 0x00000000fffff984 */ /* 0x000fe20000000800 */
[----:B------:R-:W-:Y:S01]  /*b670*/  @!PT LDS RZ, [RZ] ;  /* 0x00000000fffff984 */ /* 0x000fe20000000800 */
[----:B-1----:R-:W-:Y:S04]  /*b680*/  LDGSTS.E [R246+0x30000], desc[UR22][R4.64], !P3 ;  /* 0x3000000004f67fae */ /* 0x002fe8000d9a1016 */
[----:B------:R-:W4:Y:S04]  /*b690*/  LDL.64 R6, [R1+0x10] ;  /* 0x0000100001067983 */ /* 0x000f280000100a00 */
[----:B------:R-:W-:Y:S04]  /*b6a0*/  STL.64 [R1+0x30], R240 ;  /* 0x000030f001007387 */ /* 0x000fe80000100a00 */
[----:B------:R1:W-:Y:S01]  /*b6b0*/  STL.64 [R1+0xbf0], R4 ;  /* 0x000bf00401007387 */ /* 0x0003e20000100a00 */
[----:B------:R-:W-:-:S03]  /*b6c0*/  IADD3 R0, PT, PT, R3, -0x5, RZ ;  /* 0xfffffffb03007810 */ /* 0x000fc60007ffe0ff */
[----:B------:R-:W-:Y:S04]  /*b6d0*/  LDGSTS.E [R246+0x30004], desc[UR22][R240.64], !P4 ;  /* 0x30004000f0f67fae */ /* 0x000fe8000e1a1016 */
[----:B-1----:R-:W4:Y:S01]  /*b6e0*/  LDL.64 R4, [R1+0x18] ;  /* 0x0000180001047983 */ /* 0x002f220000100a00 */
[----:B------:R-:W-:Y:S01]  /*b6f0*/  ISETP.GE.U32.AND P0, PT, R0, 0x7fffff7c, PT ;  /* 0x7fffff7c0000780c */ /* 0x000fe20003f06070 */
[C---:B------:R-:W-:Y:S02]  /*b700*/  VIADD R0, R3.reuse, 0xfffffffa ;  /* 0xfffffffa03007836 */ /* 0x040fe40000000000 */
[----:B------:R-:W4:Y:S03]  /*b710*/  LDL.LU.64 R240, [R1+0xce0] ;  /* 0x000ce00001f07983 */ /* 0x000f260000300a00 */
[----:B------:R-:W-:Y:S01]  /*b720*/  ISETP.GE.U32.AND P6, PT, R0, 0x7fffff7b, PT ;  /* 0x7fffff7b0000780c */ /* 0x000fe20003fc6070 */
[----:B------:R-:W-:-:S05]  /*b730*/  VIADD R0, R3, 0xfffffff9 ;  /* 0xfffffff903007836 */ /* 0x000fca0000000000 */
[----:B------:R-:W-:Y:S01]  /*b740*/  ISETP.GE.U32.AND P3, PT, R0, 0x7fffff7a, PT ;  /* 0x7fffff7a0000780c */ /* 0x000fe20003f66070 */
[----:B------:R-:W-:-:S05]  /*b750*/  VIADD R0, R3, 0xfffffff8 ;  /* 0xfffffff803007836 */ /* 0x000fca0000000000 */
[----:B------:R-:W-:Y:S01]  /*b760*/  ISETP.GE.U32.AND P4, PT, R0, 0x7fffff79, PT ;  /* 0x7fffff790000780c */ /* 0x000fe20003f86070 */
[C---:B------:R-:W-:Y:S01]  /*b770*/  VIADD R0, R3.reuse, 0xfffffff7 ;  /* 0xfffffff703007836 */ /* 0x040fe20000000000 */
[----:B--2---:R-:W-:Y:S04]  /*b780*/  LDGSTS.E [R246+0x30008], desc[UR22][R142.64], !P2 ;  /* 0x300080008ef67fae */ /* 0x004fe8000d1a1016 */
[----:B------:R-:W-:Y:S01]  /*b790*/  ISETP.GE.U32.AND P2, PT, R0, 0x7fffff78, PT ;  /* 0x7fffff780000780c */ /* 0x000fe20003f46070 */
[C---:B------:R-:W-:Y:S01]  /*b7a0*/  VIADD R0, R3.reuse, 0xfffffff6 ;  /* 0xfffffff603007836 */ /* 0x040fe20000000000 */
[----:B------:R-:W2:Y:S04]  /*b7b0*/  LDL.LU.64 R142, [R1+0xcd8] ;  /* 0x000cd800018e7983 */ /* 0x000ea80000300a00 */
[----:B---3--:R-:W-:Y:S01]  /*b7c0*/  LDGSTS.E [R246+0x3000c], desc[UR22][R140.64], !P5 ;  /* 0x3000c0008cf67fae */ /* 0x008fe2000e9a1016 */
[----:B------:R-:W-:Y:S01]  /*b7d0*/  ISETP.GE.U32.AND P5, PT, R0, 0x7fffff77, PT ;  /* 0x7fffff770000780c */ /* 0x000fe20003fa6070 */
[----:B------:R-:W-:-:S02]  /*b7e0*/  VIADD R0, R3, 0xfffffff5 ;  /* 0xfffffff503007836 */ /* 0x000fc40000000000 */
[----:B------:R-:W3:Y:S04]  /*b7f0*/  LDL.LU.64 R140, [R1+0xcd0] ;  /* 0x000cd000018c7983 */ /* 0x000ee80000300a00 */
[----:B----4-:R-:W-:Y:S01]  /*b800*/  LDGSTS.E [R246+0x30010], desc[UR22][R4.64], !P0 ;  /* 0x3001000004f67fae */ /* 0x010fe2000c1a1016 */
[----:B------:R-:W-:Y:S01]  /*b810*/  ISETP.GE.U32.AND P0, PT, R0, 0x7fffff76, PT ;  /* 0x7fffff760000780c */ /* 0x000fe20003f06070 */
[C---:B------:R-:W-:Y:S02]  /*b820*/  VIADD R0, R3.reuse, 0xfffffff4 ;  /* 0xfffffff403007836 */ /* 0x040fe40000000000 */
[----:B------:R-:W-:Y:S03]  /*b830*/  LDGSTS.E [R246+0x30014], desc[UR22][R6.64], !P6 ;  /* 0x3001400006f67fae */ /* 0x000fe6000f1a1016 */
[----:B------:R-:W-:Y:S01]  /*b840*/  ISETP.GE.U32.AND P6, PT, R0, 0x7fffff75, PT ;  /* 0x7fffff750000780c */ /* 0x000fe20003fc6070 */
[C---:B------:R-:W-:Y:S01]  /*b850*/  VIADD R0, R3.reuse, 0xfffffff3 ;  /* 0xfffffff303007836 */ /* 0x040fe20000000000 */
[----:B------:R1:W-:Y:S04]  /*b860*/  LDGSTS.E [R246+0x30018], desc[UR22][R138.64], !P3 ;  /* 0x300180008af67fae */ /* 0x0003e8000d9a1016 */
[----:B------:R-:W-:Y:S01]  /*b870*/  ISETP.GE.U32.AND P3, PT, R0, 0x7fffff74, PT ;  /* 0x7fffff740000780c */ /* 0x000fe20003f66070 */
[C---:B------:R-:W-:Y:S01]  /*b880*/  VIADD R0, R3.reuse, 0xfffffff2 ;  /* 0xfffffff203007836 */ /* 0x040fe20000000000 */
[----:B------:R4:W-:Y:S04]  /*b890*/  LDGSTS.E [R246+0x3001c], desc[UR22][R136.64], !P4 ;  /* 0x3001c00088f67fae */ /* 0x0009e8000e1a1016 */
[----:B------:R-:W-:Y:S01]  /*b8a0*/  ISETP.GE.U32.AND P4, PT, R0, 0x7fffff73, PT ;  /* 0x7fffff730000780c */ /* 0x000fe20003f86070 */
[C---:B------:R-:W-:Y:S01]  /*b8b0*/  VIADD R0, R3.reuse, 0xfffffff1 ;  /* 0xfffffff103007836 */ /* 0x040fe20000000000 */
[----:B------:R-:W-:Y:S01]  /*b8c0*/  LDGSTS.E [R246+0x30020], desc[UR22][R250.64], !P2 ;  /* 0x30020000faf67fae */ /* 0x000fe2000d1a1016 */
[C---:B------:R-:W-:Y:S01]  /*b8d0*/  VIADD R252, R3.reuse, 0x7f ;  /* 0x0000007f03fc7836 */ /* 0x040fe20000000000 */
[----:B-1----:R-:W1:Y:S02]  /*b8e0*/  LDC R138, c[0x0][0x3a0] ;  /* 0x0000e800ff8a7b82 */ /* 0x002e640000000800 */
[----:B------:R-:W-:Y:S01]  /*b8f0*/  ISETP.GE.U32.AND P2, PT, R0, 0x7fffff72, PT ;  /* 0x7fffff720000780c */ /* 0x000fe20003f46070 */
[C---:B------:R-:W-:Y:S01]  /*b900*/  VIADD R0, R3.reuse, 0xfffffff0 ;  /* 0xfffffff003007836 */ /* 0x040fe20000000000 */
[----:B------:R-:W-:Y:S04]  /*b910*/  LDGSTS.E [R246+0x30024], desc[UR22][R248.64], !P5 ;  /* 0x30024000f8f67fae */ /* 0x000fe8000e9a1016 */
[----:B------:R-:W-:Y:S01]  /*b920*/  ISETP.GE.U32.AND P5, PT, R0, 0x7fffff71, PT ;  /* 0x7fffff710000780c */ /* 0x000fe20003fa6070 */
[C---:B------:R-:W-:Y:S01]  /*b930*/  VIADD R0, R3.reuse, 0xffffffef ;  /* 0xffffffef03007836 */ /* 0x040fe20000000000 */
[----:B------:R-:W-:Y:S01]  /*b940*/  LDGSTS.E [R246+0x30028], desc[UR22][R244.64], !P0 ;  /* 0x30028000f4f67fae */ /* 0x000fe2000c1a1016 */
[----:B----4-:R-:W4:Y:S03]  /*b950*/  LDC R136, c[0x0][0x3a0] ;  /* 0x0000e800ff887b82 */ /* 0x010f260000000800 */
[----:B------:R-:W-:Y:S01]  /*b960*/  ISETP.GE.U32.AND P0, PT, R0, 0x7fffff70, PT ;  /* 0x7fffff700000780c */ /* 0x000fe20003f06070 */
[----:B------:R-:W-:Y:S01]  /*b970*/  LDGSTS.E [R246+0x3002c], desc[UR22][R242.64], !P6 ;  /* 0x3002c000f2f67fae */ /* 0x000fe2000f1a1016 */
[----:B------:R-:W-:-:S03]  /*b980*/  IADD3 R0, PT, PT, R3, -0x12, RZ ;  /* 0xffffffee03007810 */ /* 0x000fc60007ffe0ff */
[----:B------:R-:W-:Y:S01]  /*b990*/  LDGSTS.E [R246+0x30030], desc[UR22][R8.64], !P3 ;  /* 0x3003000008f67fae */ /* 0x000fe2000d9a1016 */
[----:B------:R-:W-:Y:S01]  /*b9a0*/  ISETP.GE.U32.AND P6, PT, R0, 0x7fffff6f, PT ;  /* 0x7fffff6f0000780c */ /* 0x000fe20003fc6070 */
[C---:B------:R-:W-:Y:S01]  /*b9b0*/  VIADD R0, R3.reuse, 0xffffffed ;  /* 0xffffffed03007836 */ /* 0x040fe20000000000 */
[----:B------:R-:W1:Y:S01]  /*b9c0*/  LDC R137, c[0x0][0x3a0] ;  /* 0x0000e800ff897b82 */ /* 0x000e620000000800 */
[----:B------:R-:W-:Y:S03]  /*b9d0*/  LDGSTS.E [R246+0x30034], desc[UR22][R10.64], !P4 ;  /* 0x300340000af67fae */ /* 0x000fe6000e1a1016 */
[----:B------:R-:W-:Y:S01]  /*b9e0*/  ISETP.GE.U32.AND P3, PT, R0, 0x7fffff6e, PT ;  /* 0x7fffff6e0000780c */ /* 0x000fe20003f66070 */
[C---:B------:R-:W-:Y:S01]  /*b9f0*/  VIADD R0, R3.reuse, 0xffffffec ;  /* 0xffffffec03007836 */ /* 0x040fe20000000000 */
[----:B------:R-:W-:Y:S04]  /*ba00*/  LDGSTS.E [R246+0x30038], desc[UR22][R12.64], !P2 ;  /* 0x300380000cf67fae */ /* 0x000fe8000d1a1016 */
        /* <DEDUP_REMOVED lines=31> */
[----:B------:R-:W-:Y:S01]  /*bc00*/  LDGSTS.E [R246+0x30064], desc[UR22][R34.64], !P4 ;  /* 0x3006400022f67fae */ /* 0x000fe2000e1a1016 */
[----:B------:R-:W-:-:S03]  /*bc10*/  IADD3 R0, PT, PT, R3, -0x1f, RZ ;  /* 0xffffffe103007810 */ /* 0x000fc60007ffe0ff */
[----:B------:R-:W-:Y:S01]  /*bc20*/  LDGSTS.E [R246+0x30068], desc[UR22][R36.64], !P2 ;  /* 0x3006800024f67fae */ /* 0x000fe2000d1a1016 */
[----:B------:R-:W-:Y:S01]  /*bc30*/  ISETP.GE.U32.AND P3, PT, R0, 0x7fffff62, PT ;  /* 0x7fffff620000780c */ /* 0x000fe20003f66070 */
[C---:B------:R-:W-:Y:S02]  /*bc40*/  VIADD R0, R3.reuse, 0xffffffe0 ;  /* 0xffffffe003007836 */ /* 0x040fe40000000000 */
        /* <DEDUP_REMOVED lines=77> */
[----:B------:R-:W2:Y:S01]  /*c120*/  LDL.64 R4, [R1+0x428] ;  /* 0x0004280001047983 */ /* 0x000ea20000100a00 */
        /* <DEDUP_REMOVED lines=78> */
[----:B------:R-:W-:-:S04]  /*c610*/  IADD3 R0, PT, PT, R3, -0x53, RZ ;  /* 0xffffffad03007810 */ /* 0x000fc80007ffe0ff */
        /* <DEDUP_REMOVED lines=104> */
[----:B------:R-:W-:Y:S04]  /*cca0*/  STL.64 [R1+0xbf8], R250 ;  /* 0x000bf8fa01007387 */ /* 0x000fe80000100a00 */
        /* <DEDUP_REMOVED lines=8> */
[----:B------:R-:W-:Y:S04]  /*cd30*/  STL.64 [R1+0xc08], R244 ;  /* 0x000c08f401007387 */ /* 0x000fe80000100a00 */
[----:B------:R-:W-:Y:S01]  /*cd40*/  ISETP.GE.U32.AND P3, PT, R0, 0x7fffff08, PT ;  /* 0x7fffff080000780c */ /* 0x000fe20003f66070 */
[----:B------:R1:W-:Y:S01]  /*cd50*/  STL.64 [R1+0xc10], R242 ;  /* 0x000c10f201007387 */ /* 0x0003e20000100a00 */
[----:B------:R-:W-:-:S03]  /*cd60*/  IADD3 R0, PT, PT, R3, -0x7a, RZ ;  /* 0xffffff8603007810 */ /* 0x000fc60007ffe0ff */
[----:B------:R-:W-:Y:S04]  /*cd70*/  STL.64 [R1+0xc18], R8 ;  /* 0x000c180801007387 */ /* 0x000fe80000100a00 */
[----:B------:R-:W-:Y:S04]  /*cd80*/  STL.64 [R1+0xc20], R10 ;  /* 0x000c200a01007387 */ /* 0x000fe80000100a00 */
[----:B------:R-:W-:Y:S01]  /*cd90*/  LDGSTS.E [R246+0x301cc], desc[UR22][R224.64], !P4 ;  /* 0x301cc000e0f67fae */ /* 0x000fe2000e1a1016 */
[----:B------:R-:W-:Y:S01]  /*cda0*/  ISETP.GE.U32.AND P4, PT, R0, 0x7fffff07, PT ;  /* 0x7fffff070000780c */ /* 0x000fe20003f86070 */
[----:B------:R-:W-:-:S02]  /*cdb0*/  VIADD R0, R3, 0xffffff85 ;  /* 0xffffff8503007836 */ /* 0x000fc40000000000 */
[----:B------:R-:W-:Y:S04]  /*cdc0*/  STL.64 [R1+0xc28], R12 ;  /* 0x000c280c01007387 */ /* 0x000fe80000100a00 */
[----:B------:R-:W-:Y:S04]  /*cdd0*/  STL.64 [R1+0xc30], R14 ;  /* 0x000c300e01007387 */ /* 0x000fe80000100a00 */
[----:B------:R-:W-:Y:S04]  /*cde0*/  STL.64 [R1+0xc38], R16 ;  /* 0x000c381001007387 */ /* 0x000fe80000100a00 */
[----:B------:R-:W-:Y:S04]  /*cdf0*/  STL.64 [R1+0xc40], R18 ;  /* 0x000c401201007387 */ /* 0x000fe80000100a00 */
        /* <DEDUP_REMOVED lines=21> */
[----:B------:R-:W-:-:S03]  /*cf50*/  ISETP.GE.U32.AND P0, PT, R0, 0x7fffff04, PT ;  /* 0x7fffff040000780c */ /* 0x000fc60003f06070 */
[----:B------:R-:W-:Y:S04]  /*cf60*/  STL.64 [R1+0xcb8], R48 ;  /* 0x000cb83001007387 */ /* 0x000fe80000100a00 */
[----:B------:R-:W-:Y:S04]  /*cf70*/  STL.64 [R1+0xcc0], R50 ;  /* 0x000cc03201007387 */ /* 0x000fe80000100a00 */
[----:B------:R2:W-:Y:S04]  /*cf80*/  STL.64 [R1+0xcc8], R52 ;  /* 0x000cc83401007387 */ /* 0x0005e80000100a00 */
[----:B-1----:R-:W4:Y:S04]  /*cf90*/  LDL.64 R242, [R1+0x248] ;  /* 0x0002480001f27983 */ /* 0x002f280000100a00 */
[----:B------:R-:W4:Y:S04]  /*cfa0*/  LDL.64 R244, [R1+0x220] ;  /* 0x0002200001f47983 */ /* 0x000f280000100a00 */
[----:B------:R-:W4:Y:S04]  /*cfb0*/  LDL.64 R248, [R1+0x1f8] ;  /* 0x0001f80001f87983 */ /* 0x000f280000100a00 */
[----:B------:R-:W4:Y:S01]  /*cfc0*/  LDL.64 R250, [R1+0x1d0] ;  /* 0x0001d00001fa7983 */ /* 0x000f220000100a00 */
[----:B------:R-:W-:-:S03]  /*cfd0*/  VIADD R0, R3, 0xffffff82 ;  /* 0xffffff8203007836 */ /* 0x000fc60000000000 */
[----:B------:R-:W-:Y:S04]  /*cfe0*/  LDGSTS.E [R246+0x301dc], desc[UR22][R232.64], !P6 ;  /* 0x301dc000e8f67fae */ /* 0x000fe8000f1a1016 */
[----:B------:R-:W-:Y:S04]  /*cff0*/  LDGSTS.E [R246+0x301e0], desc[UR22][R234.64], !P3 ;  /* 0x301e0000eaf67fae */ /* 0x000fe8000d9a1016 */
[----:B------:R-:W-:Y:S04]  /*d000*/  LDGSTS.E [R246+0x301e4], desc[UR22][R236.64], !P4 ;  /* 0x301e4000ecf67fae */ /* 0x000fe8000e1a1016 */
[----:B------:R-:W-:Y:S04]  /*d010*/  LDGSTS.E [R246+0x301e8], desc[UR22][R238.64], !P2 ;  /* 0x301e8000eef67fae */ /* 0x000fe8000d1a1016 */
[----:B------:R-:W-:Y:S01]  /*d020*/  LDGSTS.E [R246+0x301ec], desc[UR22][R240.64], !P5 ;  /* 0x301ec000f0f67fae */ /* 0x000fe2000e9a1016 */
[----:B------:R-:W-:-:S03]  /*d030*/  ISETP.GE.U32.AND P6, PT, R0, 0x7fffff03, PT ;  /* 0x7fffff030000780c */ /* 0x000fc60003fc6070 */
[----:B--2---:R-:W-:Y:S04]  /*d040*/  LDGSTS.E [R246+0x301f0], desc[UR22][R4.64], !P0 ;  /* 0x301f000004f67fae */ /* 0x004fe8000c1a1016 */
[----:B------:R-:W2:Y:S04]  /*d050*/  LDL.64 R52, [R1+0x170] ;  /* 0x0001700001347983 */ /* 0x000ea80000100a00 */
[----:B------:R-:W2:Y:S04]  /*d060*/  LDL.64 R50, [R1+0x150] ;  /* 0x0001500001327983 */ /* 0x000ea80000100a00 */
[----:B------:R-:W2:Y:S04]  /*d070*/  LDL.64 R4, [R1+0x1b0] ;  /* 0x0001b00001047983 */ /* 0x000ea80000100a00 */
[----:B------:R-:W-:Y:S04]  /*d080*/  LDGSTS.E [R246+0x301f4], desc[UR22][R6.64], !P6 ;  /* 0x301f400006f67fae */ /* 0x000fe8000f1a1016 */
[----:B------:R-:W2:Y:S04]  /*d090*/  LDL.64 R48, [R1+0x130] ;  /* 0x0001300001307983 */ /* 0x000ea80000100a00 */
[----:B------:R-:W2:Y:S04]  /*d0a0*/  LDL.64 R46, [R1+0x110] ;  /* 0x00011000012e7983 */ /* 0x000ea80000100a00 */
[----:B------:R-:W2:Y:S01]  /*d0b0*/  LDL.64 R6, [R1+0x190] ;  /* 0x0001900001067983 */ /* 0x000ea20000100a00 */
[----:B------:R-:W-:Y:S01]  /*d0c0*/  VIADD R0, R3, 0xffffff81 ;  /* 0xffffff8103007836 */ /* 0x000fe20000000000 */
[----:B------:R-:W-:Y:S01]  /*d0d0*/  ISETP.GE.AND P4, PT, R133, R3, PT ;  /* 0x000000038500720c */ /* 0x000fe20003f86270 */
[----:B------:R-:W-:Y:S01]  /*d0e0*/  VIADD R3, R3, 0xffffff80 ;  /* 0xffffff8003037836 */ /* 0x000fe20000000000 */
[----:B------:R-:W-:Y:S01]  /*d0f0*/  ISETP.GT.AND P2, PT, R252, 0x7f, PT ;  /* 0x0000007ffc00780c */ /* 0x000fe20003f44270 */
[----:B------:R-:W2:Y:S01]  /*d100*/  LDL.64 R44, [R1+0xf0] ;  /* 0x0000f000012c7983 */ /* 0x000ea20000100a00 */
[----:B------:R-:W-:-:S02]  /*d110*/  ISETP.GE.U32.AND P3, PT, R0, 0x7fffff02, PT ;  /* 0x7fffff020000780c */ /* 0x000fc40003f66070 */
[----:B------:R-:W-:Y:S01]  /*d120*/  SEL R0, RZ, 0x4, !P2 ;  /* 0x00000004ff007807 */ /* 0x000fe20005000000 */
[----:B------:R-:W2:Y:S01]  /*d130*/  LDL.64 R42, [R1+0xd0] ;  /* 0x0000d000012a7983 */ /* 0x000ea20000100a00 */
[----:B------:R-:W-:Y:S02]  /*d140*/  ISETP.GE.AND P5, PT, R133, R3, PT ;  /* 0x000000038500720c */ /* 0x000fe40003fa6270 */
[----:B------:R-:W-:Y:S01]  /*d150*/  SEL R2, R0, RZ, !P4 ;  /* 0x000000ff00027207 */ /* 0x000fe20006000000 */
[----:B------:R-:W2:Y:S01]  /*d160*/  LDL.64 R40, [R1+0xb0] ;  /* 0x0000b00001287983 */ /* 0x000ea20000100a00 */
[----:B------:R-:W-:Y:S01]  /*d170*/  ISETP.GE.U32.AND P4, PT, R3, 0x7fffff01, PT ;  /* 0x7fffff010300780c */ /* 0x000fe20003f86070 */
[----:B------:R-:W-:Y:S01]  /*d180*/  IMAD R3, R247, 0x80, R247 ;  /* 0x00000080f7037824 */ /* 0x000fe200078e02f7 */
[----:B------:R-:W-:Y:S01]  /*d190*/  SEL R0, RZ, 0x4, P5 ;  /* 0x00000004ff007807 */ /* 0x000fe20002800000 */
[----:B------:R-:W2:Y:S01]  /*d1a0*/  LDL.64 R38, [R1+0x90] ;  /* 0x0000900001267983 */ /* 0x000ea20000100a00 */
[----:B------:R-:W-:Y:S01]  /*d1b0*/  ISETP.GT.AND P5, PT, R252, 0xff, PT ;  /* 0x000000fffc00780c */ /* 0x000fe20003fa4270 */
[----:B------:R-:W-:-:S02]  /*d1c0*/  IMAD.SHL.U32 R3, R3, 0x4, RZ ;  /* 0x0000000403037824 */ /* 0x000fc400078e00ff */
[----:B------:R1:W-:Y:S01]  /*d1d0*/  LDGSTS.E [R246+0x301f8], desc[UR22][R142.64], !P3 ;  /* 0x301f80008ef67fae */ /* 0x0003e2000d9a1016 */
[----:B------:R-:W-:Y:S02]  /*d1e0*/  SEL R0, R0, RZ, P5 ;  /* 0x000000ff00007207 */ /* 0x000fe40002800000 */
[----:B------:R-:W-:Y:S01]  /*d1f0*/  ISETP.NE.U32.AND P5, PT, R2, RZ, PT ;  /* 0x000000ff0200720c */ /* 0x000fe20003fa5070 */
[----:B------:R-:W2:Y:S01]  /*d200*/  LDL.64 R36, [R1+0x70] ;  /* 0x0000700001247983 */ /* 0x000ea20000100a00 */
[----:B------:R-:W-:Y:S01]  /*d210*/  LOP3.LUT R3, R3, 0xc07c, RZ, 0xc0, !PT ;  /* 0x0000c07c03037812 */ /* 0x000fe200078ec0ff */
[----:B------:R-:W2:Y:S02]  /*d220*/  LDC R2, c[0x0][0x3a0] ;  /* 0x0000e800ff027b82 */ /* 0x000ea40000000800 */
[----:B---3--:R3:W-:Y:S02]  /*d230*/  LDGSTS.E [R246+0x301fc], desc[UR22][R140.64], !P4 ;  /* 0x301fc0008cf67fae */ /* 0x0087e4000e1a1016 */
[----:B-1----:R-:W-:-:S02]  /*d240*/  VIADD R143, R3, UR9 ;  /* 0x00000009038f7c36 */ /* 0x002fc40008000000 */
[----:B------:R-:W3:Y:S04]  /*d250*/  LDL.64 R34, [R1+0x50] ;  /* 0x0000500001227983 */ /* 0x000ee80000100a00 */
[----:B------:R-:W0:Y:S04]  /*d260*/  LDGDEPBAR ;  /* 0x00000000000079af */ /* 0x000e280000000000 */
[----:B------:R-:W3:Y:S04]  /*d270*/  LDL.64 R32, [R1+0x240] ;  /* 0x0002400001207983 */ /* 0x000ee80000100a00 */
        /* <DEDUP_REMOVED lines=12> */
[----:B----4-:R-:W-:Y:S04]  /*d340*/  LDGSTS.E [R143], desc[UR22][R242.64], P5 ;  /* 0x00000000f28f7fae */ /* 0x010fe8000a9a1016 */
[----:B------:R-:W-:Y:S04]  /*d350*/  LDGSTS.E [R143+0x400], desc[UR22][R244.64], P5 ;  /* 0x00400000f48f7fae */ /* 0x000fe8000a9a1016 */
[----:B------:R-:W-:Y:S04]  /*d360*/  LDGSTS.E [R143+0x800], desc[UR22][R248.64], P5 ;  /* 0x00800000f88f7fae */ /* 0x000fe8000a9a1016 */
[----:B------:R-:W-:Y:S04]  /*d370*/  LDGSTS.E [R143+0xc00], desc[UR22][R250.64], P5 ;  /* 0x00c00000fa8f7fae */ /* 0x000fe8000a9a1016 */
[----:B------:R-:W4:Y:S04]  /*d380*/  LDL.64 R242, [R1+0x48] ;  /* 0x0000480001f27983 */ /* 0x000f280000100a00 */
[----:B------:R-:W4:Y:S04]  /*d390*/  LDL.64 R244, [R1+0x238] ;  /* 0x0002380001f47983 */ /* 0x000f280000100a00 */
[----:B------:R-:W4:Y:S04]  /*d3a0*/  LDL.64 R250, [R1+0x188] ;  /* 0x0001880001fa7983 */ /* 0x000f280000100a00 */
[----:B------:R-:W4:Y:S04]  /*d3b0*/  LDL.64 R248, [R1+0x210] ;  /* 0x0002100001f87983 */ /* 0x000f280000100a00 */
[----:B--2---:R-:W-:Y:S04]  /*d3c0*/  LDGSTS.E [R143+0x1000], desc[UR22][R4.64], P5 ;  /* 0x01000000048f7fae */ /* 0x004fe8000a9a1016 */
[----:B------:R-:W2:Y:S04]  /*d3d0*/  LDL.64 R4, [R1+0x88] ;  /* 0x0000880001047983 */ /* 0x000ea80000100a00 */
[----:B------:R-:W-:Y:S01]  /*d3e0*/  LDGSTS.E [R143+0x1400], desc[UR22][R6.64], P5 ;  /* 0x01400000068f7fae */ /* 0x000fe2000a9a1016 */
[----:B------:R-:W-:-:S03]  /*d3f0*/  ISETP.NE.U32.AND P0, PT, R0, RZ, PT ;  /* 0x000000ff0000720c */ /* 0x000fc60003f05070 */
[----:B------:R-:W2:Y:S01]  /*d400*/  LDL.64 R6, [R1+0x1e8] ;  /* 0x0001e80001067983 */ /* 0x000ea20000100a00 */
[----:B------:R-:W-:Y:S01]  /*d410*/  VIADD R0, R136, 0xffffff7f ;  /* 0xffffff7f88007836 */ /* 0x000fe20000000000 */
[----:B------:R-:W-:Y:S02]  /*d420*/  LOP3.LUT R136, R3, 0x10, RZ, 0x3c, !PT ;  /* 0x0000001003887812 */ /* 0x000fe400078e3cff */
[----:B------:R-:W-:Y:S04]  /*d430*/  LDGSTS.E [R143+0x1800], desc[UR22][R52.64], P5 ;  /* 0x01800000348f7fae */ /* 0x000fe8000a9a1016 */
[----:B------:R-:W-:Y:S01]  /*d440*/  LDGSTS.E [R143+0x1c00], desc[UR22][R50.64], P5 ;  /* 0x01c00000328f7fae */ /* 0x000fe2000a9a1016 */
[----:B------:R-:W-:-:S03]  /*d450*/  VIADD R136, R136, UR9 ;  /* 0x0000000988887c36 */ /* 0x000fc60008000000 */
[----:B------:R-:W-:Y:S04]  /*d460*/  LDGSTS.E [R143+0x2000], desc[UR22][R48.64], P5 ;  /* 0x02000000308f7fae */ /* 0x000fe8000a9a1016 */
[----:B------:R-:W-:Y:S04]  /*d470*/  LDGSTS.E [R143+0x2400], desc[UR22][R46.64], P5 ;  /* 0x024000002e8f7fae */ /* 0x000fe8000a9a1016 */
[----:B------:R-:W-:Y:S04]  /*d480*/  LDGSTS.E [R143+0x2800], desc[UR22][R44.64], P5 ;  /* 0x028000002c8f7fae */ /* 0x000fe8000a9a1016 */
[----:B------:R-:W-:Y:S04]  /*d490*/  LDGSTS.E [R143+0x2c00], desc[UR22][R42.64], P5 ;  /* 0x02c000002a8f7fae */ /* 0x000fe8000a9a1016 */
[----:B------:R-:W-:Y:S04]  /*d4a0*/  LDGSTS.E [R143+0x3000], desc[UR22][R40.64], P5 ;  /* 0x03000000288f7fae */ /* 0x000fe8000a9a1016 */
[----:B------:R-:W-:Y:S04]  /*d4b0*/  LDGSTS.E [R143+0x3400], desc[UR22][R38.64], P5 ;  /* 0x03400000268f7fae */ /* 0x000fe8000a9a1016 */
[----:B------:R-:W-:Y:S04]  /*d4c0*/  LDGSTS.E [R143+0x3800], desc[UR22][R36.64], P5 ;  /* 0x03800000248f7fae */ /* 0x000fe8000a9a1016 */
[----:B---3--:R-:W-:Y:S04]  /*d4d0*/  LDGSTS.E [R143+0x3c00], desc[UR22][R34.64], P5 ;  /* 0x03c00000228f7fae */ /* 0x008fe8000a9a1016 */
[----:B------:R-:W-:Y:S04]  /*d4e0*/  LDGSTS.E [R136+0x80], desc[UR22][R32.64], P5 ;  /* 0x0008000020887fae */ /* 0x000fe8000a9a1016 */
[----:B------:R-:W-:Y:S04]  /*d4f0*/  LDGSTS.E [R136+0x480], desc[UR22][R30.64], P5 ;  /* 0x004800001e887fae */ /* 0x000fe8000a9a1016 */
[----:B------:R-:W-:Y:S04]  /*d500*/  LDGSTS.E [R136+0x880], desc[UR22][R28.64], P5 ;  /* 0x008800001c887fae */ /* 0x000fe8000a9a1016 */
[----:B------:R-:W-:Y:S04]  /*d510*/  LDGSTS.E [R136+0xc80], desc[UR22][R26.64], P5 ;  /* 0x00c800001a887fae */ /* 0x000fe8000a9a1016 */
[----:B------:R-:W-:Y:S01]  /*d520*/  LDGSTS.E [R136+0x1080], desc[UR22][R24.64], P5 ;  /* 0x0108000018887fae */ /* 0x000fe2000a9a1016 */
[----:B------:R-:W-:Y:S01]  /*d530*/  ISETP.GE.U32.AND P6, PT, R0, 0x7fffff00, PT ;  /* 0x7fffff000000780c */ /* 0x000fe20003fc6070 */
[----:B------:R-:W-:-:S02]  /*d540*/  VIADD R0, R137, 0xffffff7e ;  /* 0xffffff7e89007836 */ /* 0x000fc40000000000 */
[----:B------:R-:W3:Y:S01]  /*d550*/  LDL.64 R52, [R1+0x180] ;  /* 0x0001800001347983 */ /* 0x000ee20000100a00 */
[----:B------:R-:W-:-:S03]  /*d560*/  LOP3.LUT R137, R3, 0x20, RZ, 0x3c, !PT ;  /* 0x0000002003897812 */ /* 0x000fc600078e3cff */
[----:B------:R-:W3:Y:S04]  /*d570*/  LDL.64 R50, [R1+0x160] ;  /* 0x0001600001327983 */ /* 0x000ee80000100a00 */
[----:B------:R-:W3:Y:S04]  /*d580*/  LDL.64 R48, [R1+0x140] ;  /* 0x0001400001307983 */ /* 0x000ee80000100a00 */
[----:B------:R-:W3:Y:S01]  /*d590*/  LDL.64 R46, [R1+0x120] ;  /* 0x00012000012e7983 */ /* 0x000ee20000100a00 */
[----:B------:R-:W-:-:S03]  /*d5a0*/  VIADD R137, R137, UR9 ;  /* 0x0000000989897c36 */ /* 0x000fc60008000000 */
        /* <DEDUP_REMOVED lines=11> */
[----:B----4-:R-:W-:Y:S04]  /*d660*/  LDGSTS.E [R136+0x1480], desc[UR22][R250.64], P5 ;  /* 0x01480000fa887fae */ /* 0x010fe8000a9a1016 */
[----:B------:R-:W-:Y:S04]  /*d670*/  LDGSTS.E [R136+0x1880], desc[UR22][R22.64], P5 ;  /* 0x0188000016887fae */ /* 0x000fe8000a9a1016 */
[----:B------:R-:W-:Y:S04]  /*d680*/  LDGSTS.E [R136+0x1c80], desc[UR22][R20.64], P5 ;  /* 0x01c8000014887fae */ /* 0x000fe8000a9a1016 */
[----:B------:R-:W4:Y:S04]  /*d690*/  LDL.64 R250, [R1+0x1c0] ;  /* 0x0001c00001fa7983 */ /* 0x000f280000100a00 */
[----:B------:R-:W-:Y:S04]  /*d6a0*/  LDGSTS.E [R136+0x2080], desc[UR22][R18.64], P5 ;  /* 0x0208000012887fae */ /* 0x000fe8000a9a1016 */
[----:B------:R-:W-:Y:S04]  /*d6b0*/  LDGSTS.E [R136+0x2480], desc[UR22][R16.64], P5 ;  /* 0x0248000010887fae */ /* 0x000fe8000a9a1016 */
[----:B------:R-:W-:Y:S04]  /*d6c0*/  LDGSTS.E [R136+0x2880], desc[UR22][R14.64], P5 ;  /* 0x028800000e887fae */ /* 0x000fe8000a9a1016 */
[----:B------:R-:W-:Y:S04]  /*d6d0*/  LDGSTS.E [R136+0x2c80], desc[UR22][R12.64], P5 ;  /* 0x02c800000c887fae */ /* 0x000fe8000a9a1016 */
[----:B------:R-:W-:Y:S04]  /*d6e0*/  LDGSTS.E [R136+0x3080], desc[UR22][R10.64], P5 ;  /* 0x030800000a887fae */ /* 0x000fe8000a9a1016 */
[----:B--2---:R-:W-:Y:S04]  /*d6f0*/  LDGSTS.E [R136+0x3480], desc[UR22][R4.64], P5 ;  /* 0x0348000004887fae */ /* 0x004fe8000a9a1016 */
[----:B------:R-:W-:Y:S04]  /*d700*/  LDGSTS.E [R136+0x3880], desc[UR22][R8.64], P5 ;  /* 0x0388000008887fae */ /* 0x000fe8000a9a1016 */
[----:B------:R-:W-:Y:S04]  /*d710*/  LDGSTS.E [R136+0x3c80], desc[UR22][R242.64], P5 ;  /* 0x03c80000f2887fae */ /* 0x000fe8000a9a1016 */
[----:B------:R-:W2:Y:S04]  /*d720*/  LDL.64 R4, [R1+0x1a0] ;  /* 0x0001a00001047983 */ /* 0x000ea80000100a00 */
[----:B------:R-:W-:Y:S04]  /*d730*/  LDGSTS.E [R137+0x100], desc[UR22][R244.64], P5 ;  /* 0x00100000f4897fae */ /* 0x000fe8000a9a1016 */
[----:B------:R-:W-:Y:S04]  /*d740*/  LDGSTS.E [R137+0x500], desc[UR22][R248.64], P5 ;  /* 0x00500000f8897fae */ /* 0x000fe8000a9a1016 */
[----:B------:R-:W-:Y:S04]  /*d750*/  LDGSTS.E [R137+0x900], desc[UR22][R6.64], P5 ;  /* 0x0090000006897fae */ /* 0x000fe8000a9a1016 */
[----:B------:R-:W3:Y:S04]  /*d760*/  LDL.64 R22, [R1+0x178] ;  /* 0x0001780001167983 */ /* 0x000ee80000100a00 */
[----:B------:R-:W3:Y:S04]  /*d770*/  LDL.64 R20, [R1+0x158] ;  /* 0x0001580001147983 */ /* 0x000ee80000100a00 */
[----:B------:R-:W3:Y:S04]  /*d780*/  LDL.64 R6, [R1+0x198] ;  /* 0x0001980001067983 */ /* 0x000ee80000100a00 */
[----:B------:R-:W3:Y:S04]  /*d790*/  LDL.64 R18, [R1+0x138] ;  /* 0x0001380001127983 */ /* 0x000ee80000100a00 */
[----:B------:R-:W3:Y:S04]  /*d7a0*/  LDL.64 R16, [R1+0x118] ;  /* 0x0001180001107983 */ /* 0x000ee80000100a00 */
[----:B------:R-:W3:Y:S04]  /*d7b0*/  LDL.64 R14, [R1+0xf8] ;  /* 0x0000f800010e7983 */ /* 0x000ee80000100a00 */
[----:B------:R-:W3:Y:S04]  /*d7c0*/  LDL.64 R12, [R1+0xd8] ;  /* 0x0000d800010c7983 */ /* 0x000ee80000100a00 */
[----:B------:R-:W3:Y:S01]  /*d7d0*/  LDL.64 R10, [R1+0xb8] ;  /* 0x0000b800010a7983 */ /* 0x000ee20000100a00 */
[----:B------:R-:W-:Y:S01]  /*d7e0*/  ISETP.GE.U32.AND P3, PT, R0, 0x7ffffeff, PT ;  /* 0x7ffffeff0000780c */ /* 0x000fe20003f66070 */
[----:B------:R-:W-:Y:S01]  /*d7f0*/  VIADD R0, R138, 0xffffff7d ;  /* 0xffffff7d8a007836 */ /* 0x000fe20000000000 */
[----:B------:R-:W-:Y:S01]  /*d800*/  LOP3.LUT R138, R3, 0x30, RZ, 0x3c, !PT ;  /* 0x00000030038a7812 */ /* 0x000fe200078e3cff */
[----:B------:R-:W3:Y:S04]  /*d810*/  LDL.64 R8, [R1+0x78] ;  /* 0x0000780001087983 */ /* 0x000ee80000100a00 */
[----:B------:R-:W3:Y:S01]  /*d820*/  LDL.64 R242, [R1+0x58] ;  /* 0x0000580001f27983 */ /* 0x000ee20000100a00 */
[----:B------:R-:W-:-:S03]  /*d830*/  VIADD R138, R138, UR9 ;  /* 0x000000098a8a7c36 */ /* 0x000fc60008000000 */
[----:B------:R-:W3:Y:S04]  /*d840*/  LDL.64 R244, [R1+0x38] ;  /* 0x0000380001f47983 */ /* 0x000ee80000100a00 */
[----:B------:R-:W3:Y:S04]  /*d850*/  LDL.64 R248, [R1+0x228] ;  /* 0x0002280001f87983 */ /* 0x000ee80000100a00 */
[----:B----4-:R-:W-:Y:S04]  /*d860*/  LDGSTS.E [R137+0xd00], desc[UR22][R250.64], P5 ;  /* 0x00d00000fa897fae */ /* 0x010fe8000a9a1016 */
[----:B------:R-:W4:Y:S04]  /*d870*/  LDL.64 R250, [R1+0x98] ;  /* 0x0000980001fa7983 */ /* 0x000f280000100a00 */
[----:B--2---:R-:W-:Y:S04]  /*d880*/  LDGSTS.E [R137+0x1100], desc[UR22][R4.64], P5 ;  /* 0x0110000004897fae */ /* 0x004fe8000a9a1016 */
[----:B---3--:R-:W-:Y:S04]  /*d890*/  LDGSTS.E [R137+0x1500], desc[UR22][R52.64], P5 ;  /* 0x0150000034897fae */ /* 0x008fe8000a9a1016 */
[----:B------:R-:W-:Y:S04]  /*d8a0*/  LDGSTS.E [R137+0x1900], desc[UR22][R50.64], P5 ;  /* 0x0190000032897fae */ /* 0x000fe8000a9a1016 */
[----:B------:R-:W-:Y:S04]  /*d8b0*/  LDGSTS.E [R137+0x1d00], desc[UR22][R48.64], P5 ;  /* 0x01d0000030897fae */ /* 0x000fe8000a9a1016 */
[----:B------:R-:W-:Y:S04]  /*d8c0*/  LDGSTS.E [R137+0x2100], desc[UR22][R46.64], P5 ;  /* 0x021000002e897fae */ /* 0x000fe8000a9a1016 */
[----:B------:R-:W-:Y:S04]  /*d8d0*/  LDGSTS.E [R137+0x2500], desc[UR22][R44.64], P5 ;  /* 0x025000002c897fae */ /* 0x000fe8000a9a1016 */
[----:B------:R-:W-:Y:S04]  /*d8e0*/  LDGSTS.E [R137+0x2900], desc[UR22][R42.64], P5 ;  /* 0x029000002a897fae */ /* 0x000fe8000a9a1016 */
[----:B------:R-:W-:Y:S04]  /*d8f0*/  LDGSTS.E [R137+0x2d00], desc[UR22][R40.64], P5 ;  /* 0x02d0000028897fae */ /* 0x000fe8000a9a1016 */
[----:B------:R-:W-:Y:S04]  /*d900*/  LDGSTS.E [R137+0x3100], desc[UR22][R38.64], P5 ;  /* 0x0310000026897fae */ /* 0x000fe8000a9a1016 */
[----:B------:R-:W2:Y:S04]  /*d910*/  LDL.64 R4, [R1+0x200] ;  /* 0x0002000001047983 */ /* 0x000ea80000100a00 */
[----:B------:R-:W-:Y:S04]  /*d920*/  LDGSTS.E [R137+0x3500], desc[UR22][R36.64], P5 ;  /* 0x0350000024897fae */ /* 0x000fe8000a9a1016 */
        /* <DEDUP_REMOVED lines=9> */
[----:B------:R-:W3:Y:S04]  /*d9c0*/  LDL.64 R6, [R1+0x1d8] ;  /* 0x0001d80001067983 */ /* 0x000ee80000100a00 */
[----:B------:R-:W-:Y:S04]  /*d9d0*/  LDGSTS.E [R138+0x1d80], desc[UR22][R18.64], P5 ;  /* 0x01d80000128a7fae */ /* 0x000fe8000a9a1016 */
[----:B------:R-:W-:Y:S04]  /*d9e0*/  LDGSTS.E [R138+0x2180], desc[UR22][R16.64], P5 ;  /* 0x02180000108a7fae */ /* 0x000fe8000a9a1016 */
[----:B------:R-:W-:Y:S04]  /*d9f0*/  LDGSTS.E [R138+0x2580], desc[UR22][R14.64], P5 ;  /* 0x025800000e8a7fae */ /* 0x000fe8000a9a1016 */
[----:B------:R-:W-:Y:S04]  /*da00*/  LDGSTS.E [R138+0x2980], desc[UR22][R12.64], P5 ;  /* 0x029800000c8a7fae */ /* 0x000fe8000a9a1016 */
[----:B------:R-:W-:Y:S01]  /*da10*/  LDGSTS.E [R138+0x2d80], desc[UR22][R10.64], P5 ;  /* 0x02d800000a8a7fae */ /* 0x000fe2000a9a1016 */
[----:B------:R-:W-:-:S03]  /*da20*/  LOP3.LUT R139, R3, 0x40, RZ, 0x3c, !PT ;  /* 0x00000040038b7812 */ /* 0x000fc600078e3cff */
[----:B------:R-:W3:Y:S04]  /*da30*/  LDL.64 R52, [R1+0x258] ;  /* 0x0002580001347983 */ /* 0x000ee80000100a00 */
[----:B------:R-:W3:Y:S04]  /*da40*/  LDL.64 R50, [R1+0x260] ;  /* 0x0002600001327983 */ /* 0x000ee80000100a00 */
        /* <DEDUP_REMOVED lines=26> */
[----:B------:R-:W-:Y:S01]  /*dbf0*/  LDGSTS.E [R139+0x200], desc[UR22][R248.64], P5 ;  /* 0x00200000f88b7fae */ /* 0x000fe2000a9a1016 */
[----:B------:R-:W-:-:S03]  /*dc00*/  LOP3.LUT R140, R3, 0x50, RZ, 0x3c, !PT ;  /* 0x00000050038c7812 */ /* 0x000fc600078e3cff */
[----:B------:R-:W4:Y:S04]  /*dc10*/  LDL.64 R8, [R1+0x318] ;  /* 0x0003180001087983 */ /* 0x000f280000100a00 */
[----:B------:R-:W4:Y:S04]  /*dc20*/  LDL.64 R242, [R1+0x320] ;  /* 0x0003200001f27983 */ /* 0x000f280000100a00 */
[----:B------:R-:W4:Y:S04]  /*dc30*/  LDL.64 R244, [R1+0x328] ;  /* 0x0003280001f47983 */ /* 0x000f280000100a00 */
[----:B------:R-:W4:Y:S04]  /*dc40*/  LDL.64 R248, [R1+0x330] ;  /* 0x0003300001f87983 */ /* 0x000f280000100a00 */
[----:B--2---:R-:W-:Y:S04]  /*dc50*/  LDGSTS.E [R139+0x600], desc[UR22][R4.64], P5 ;  /* 0x00600000048b7fae */ /* 0x004fe8000a9a1016 */
[----:B------:R-:W2:Y:S04]  /*dc60*/  LDL.64 R4, [R1+0x2d0] ;  /* 0x0002d00001047983 */ /* 0x000ea80000100a00 */
[----:B---3--:R-:W-:Y:S04]  /*dc70*/  LDGSTS.E [R139+0xa00], desc[UR22][R6.64], P5 ;  /* 0x00a00000068b7fae */ /* 0x008fe8000a9a1016 */
[----:B------:R-:W3:Y:S01]  /*dc80*/  LDL.64 R6, [R1+0x310] ;  /* 0x0003100001067983 */ /* 0x000ee20000100a00 */
[----:B------:R-:W-:-:S03]  /*dc90*/  VIADD R140, R140, UR9 ;  /* 0x000000098c8c7c36 */ /* 0x000fc60008000000 */
[----:B----4-:R-:W-:Y:S04]  /*dca0*/  LDGSTS.E [R139+0xe00], desc[UR22][R250.64], P5 ;  /* 0x00e00000fa8b7fae */ /* 0x010fe8000a9a1016 */
        /* <DEDUP_REMOVED lines=24> */
[----:B------:R-:W4:Y:S04]  /*de30*/  LDL.64 R4, [R1+0x340] ;  /* 0x0003400001047983 */ /* 0x000f280000100a00 */
[----:B---3--:R-:W-:Y:S04]  /*de40*/  LDGSTS.E [R140+0x2e80], desc[UR22][R6.64], P5 ;  /* 0x02e80000068c7fae */ /* 0x008fe8000a9a1016 */
        /* <DEDUP_REMOVED lines=24> */
[----:B------:R-:W-:Y:S04]  /*dfd0*/  LDGSTS.E [R140+0x3280], desc[UR22][R8.64], P5 ;  /* 0x03280000088c7fae */ /* 0x000fe8000a9a1016 */
[----:B------:R-:W3:Y:S04]  /*dfe0*/  LDL.64 R10, [R1+0x3f8] ;  /* 0x0003f800010a7983 */ /* 0x000ee80000100a00 */
[----:B------:R-:W-:Y:S04]  /*dff0*/  LDGSTS.E [R140+0x3680], desc[UR22][R242.64], P5 ;  /* 0x03680000f28c7fae */ /* 0x000fe8000a9a1016 */
[----:B------:R-:W3:Y:S04]  /*e000*/  LDL.64 R8, [R1+0x400] ;  /* 0x0004000001087983 */ /* 0x000ee80000100a00 */
[----:B------:R-:W-:Y:S04]  /*e010*/  LDGSTS.E [R140+0x3a80], desc[UR22][R244.64], P5 ;  /* 0x03a80000f48c7fae */ /* 0x000fe8000a9a1016 */
[----:B------:R-:W3:Y:S04]  /*e020*/  LDL.64 R242, [R1+0x408] ;  /* 0x0004080001f27983 */ /* 0x000ee80000100a00 */
[----:B------:R-:W-:Y:S04]  /*e030*/  LDGSTS.E [R140+0x3e80], desc[UR22][R248.64], P5 ;  /* 0x03e80000f88c7fae */ /* 0x000fe8000a9a1016 */
[----:B------:R-:W3:Y:S04]  /*e040*/  LDL.64 R244, [R1+0x410] ;  /* 0x0004100001f47983 */ /* 0x000ee80000100a00 */
[----:B------:R-:W3:Y:S04]  /*e050*/  LDL.64 R248, [R1+0x418] ;  /* 0x0004180001f87983 */ /* 0x000ee80000100a00 */
[----:B--2---:R-:W-:Y:S04]  /*e060*/  LDGSTS.E [R141+0x300], desc[UR22][R250.64], P5 ;  /* 0x00300000fa8d7fae */ /* 0x004fe8000a9a1016 */
[----:B----4-:R-:W-:Y:S04]  /*e070*/  LDGSTS.E [R141+0x700], desc[UR22][R4.64], P5 ;  /* 0x00700000048d7fae */ /* 0x010fe8000a9a1016 */
[----:B------:R-:W2:Y:S04]  /*e080*/  LDL.64 R250, [R1+0x420] ;  /* 0x0004200001fa7983 */ /* 0x000ea80000100a00 */
[----:B------:R-:W4:Y:S04]  /*e090*/  LDL.64 R4, [R1+0x430] ;  /* 0x0004300001047983 */ /* 0x000f280000100a00 */
[----:B---3--:R-:W-:Y:S01]  /*e0a0*/  LDGSTS.E [R141+0xb00], desc[UR22][R6.64], P5 ;  /* 0x00b00000068d7fae */ /* 0x008fe2000a9a1016 */
[----:B------:R-:W-:-:S03]  /*e0b0*/  LOP3.LUT R142, R3, 0x70, RZ, 0x3c, !PT ;  /* 0x00000070038e7812 */ /* 0x000fc600078e3cff */
[----:B------:R-:W-:Y:S04]  /*e0c0*/  LDGSTS.E [R141+0xf00], desc[UR22][R52.64], P5 ;  /* 0x00f00000348d7fae */ /* 0x000fe8000a9a1016 */
[----:B------:R-:W-:Y:S04]  /*e0d0*/  LDGSTS.E [R141+0x1300], desc[UR22][R50.64], P5 ;  /* 0x01300000328d7fae */ /* 0x000fe8000a9a1016 */
[----:B------:R-:W3:Y:S04]  /*e0e0*/  LDL.64 R6, [R1+0x450] ;  /* 0x0004500001067983 */ /* 0x000ee80000100a00 */
[----:B------:R-:W3:Y:S04]  /*e0f0*/  LDL.LU.64 R52, [R1+0xcc8] ;  /* 0x000cc80001347983 */ /* 0x000ee80000300a00 */
[----:B------:R-:W3:Y:S04]  /*e100*/  LDL.LU.64 R50, [R1+0xcc0] ;  /* 0x000cc00001327983 */ /* 0x000ee80000300a00 */
[----:B------:R-:W-:Y:S04]  /*e110*/  LDGSTS.E [R141+0x1700], desc[UR22][R48.64], P5 ;  /* 0x01700000308d7fae */ /* 0x000fe8000a9a1016 */
[----:B------:R-:W-:Y:S04]  /*e120*/  LDGSTS.E [R141+0x1b00], desc[UR22][R46.64], P5 ;  /* 0x01b000002e8d7fae */ /* 0x000fe8000a9a1016 */
[----:B------:R-:W-:Y:S04]  /*e130*/  LDGSTS.E [R141+0x1f00], desc[UR22][R44.64], P5 ;  /* 0x01f000002c8d7fae */ /* 0x000fe8000a9a1016 */
[----:B------:R-:W3:Y:S04]  /*e140*/  LDL.LU.64 R48, [R1+0xcb8] ;  /* 0x000cb80001307983 */ /* 0x000ee80000300a00 */
[----:B------:R-:W3:Y:S01]  /*e150*/  LDL.LU.64 R46, [R1+0xcb0] ;  /* 0x000cb000012e7983 */ /* 0x000ee20000300a00 */
[----:B------:R-:W-:-:S03]  /*e160*/  VIADD R142, R142, UR9 ;  /* 0x000000098e8e7c36 */ /* 0x000fc60008000000 */
[----:B------:R-:W3:Y:S04]  /*e170*/  LDL.LU.64 R44, [R1+0xca8] ;  /* 0x000ca800012c7983 */ /* 0x000ee80000300a00 */
[----:B------:R-:W-:Y:S04]  /*e180*/  LDGSTS.E [R141+0x2300], desc[UR22][R42.64], P5 ;  /* 0x023000002a8d7fae */ /* 0x000fe8000a9a1016 */
[----:B------:R-:W-:Y:S04]  /*e190*/  LDGSTS.E [R141+0x2700], desc[UR22][R40.64], P5 ;  /* 0x02700000288d7fae */ /* 0x000fe8000a9a1016 */
[----:B------:R-:W-:Y:S04]  /*e1a0*/  LDGSTS.E [R141+0x2b00], desc[UR22][R38.64], P5 ;  /* 0x02b00000268d7fae */ /* 0x000fe8000a9a1016 */
[----:B------:R-:W3:Y:S04]  /*e1b0*/  LDL.LU.64 R42, [R1+0xca0] ;  /* 0x000ca000012a7983 */ /* 0x000ee80000300a00 */
[----:B------:R-:W3:Y:S04]  /*e1c0*/  LDL.LU.64 R40, [R1+0xc98] ;  /* 0x000c980001287983 */ /* 0x000ee80000300a00 */
        /* <DEDUP_REMOVED lines=37> */
[----:B--2---:R-:W-:Y:S04]  /*e420*/  LDGSTS.E [R142+0x3780], desc[UR22][R250.64], P5 ;  /* 0x03780000fa8e7fae */ /* 0x004fe8000a9a1016 */
[----:B----4-:R-:W-:Y:S04]  /*e430*/  LDGSTS.E [R142+0x3b80], desc[UR22][R4.64], P5 ;  /* 0x03b80000048e7fae */ /* 0x010fe8000a9a1016 */
[----:B------:R-:W2:Y:S04]  /*e440*/  LDL.LU.64 R250, [R1+0xbf8] ;  /* 0x000bf80001fa7983 */ /* 0x000ea80000300a00 */
[----:B------:R-:W4:Y:S04]  /*e450*/  LDL.LU.64 R4, [R1+0xbf0] ;  /* 0x000bf00001047983 */ /* 0x000f280000300a00 */
[----:B---3--:R1:W-:Y:S04]  /*e460*/  LDGSTS.E [R142+0x3f80], desc[UR22][R6.64], P5 ;  /* 0x03f80000068e7fae */ /* 0x0083e8000a9a1016 */
[----:B------:R-:W0:Y:S04]  /*e470*/  LDGDEPBAR ;  /* 0x00000000000079af */ /* 0x000e280000000000 */
[----:B------:R-:W3:Y:S01]  /*e480*/  LDL.LU.64 R6, [R1+0xbe8] ;  /* 0x000be80001067983 */ /* 0x000ee20000300a00 */
[----:B------:R-:W-:Y:S01]  /*e490*/  BAR.SYNC.DEFER_BLOCKING 0x0 ;  /* 0x0000000000007b1d */ /* 0x000fe20000010000 */
[----:B------:R-:W-:-:S02]  /*e4a0*/  ISETP.GE.U32.AND P4, PT, R0, 0x7ffffefe, PT ;  /* 0x7ffffefe0000780c */ /* 0x000fc40003f86070 */
[----:B------:R-:W-:-:S05]  /*e4b0*/  IADD3 R0, PT, PT, R2, -0x84, RZ ;  /* 0xffffff7c02007810 */ /* 0x000fca0007ffe0ff */
[----:B------:R-:W1:Y:S01]  /*e4c0*/  LDC R2, c[0x0][0x3a0] ;  /* 0x0000e800ff027b82 */ /* 0x000e620000000800 */
[----:B---3--:R-:W-:-:S07]  /*e4d0*/  IMAD.SHL.U32 R247, R6, 0x80, RZ ;  /* 0x0000008006f77824 */ /* 0x008fce00078e00ff */
[----:B-1----:R-:W1:Y:S01]  /*e4e0*/  LDC R6, c[0x0][0x3a0] ;  /* 0x0000e800ff067b82 */ /* 0x002e620000000800 */
[----:B----4-:R-:W-:-:S05]  /*e4f0*/  IMAD.WIDE R4, R247, 0x4, R4 ;  /* 0x00000004f7047825 */ /* 0x010fca00078e0204 */
[----:B------:R-:W-:Y:S04]  /*e500*/  STL.64 [R1+0x978], R4 ;  /* 0x0009780401007387 */ /* 0x000fe80000100a00 */
[----:B------:R3:W-:Y:S04]  /*e510*/  STL.64 [R1+0xc70], R238 ;  /* 0x000c70ee01007387 */ /* 0x0007e80000100a00 */
[----:B------:R-:W-:Y:S01]  /*e520*/  @!PT LDS RZ, [RZ] ;  /* 0x00000000fffff984 */ /* 0x000fe20000000800 */
[----:B------:R-:W-:Y:S01]  /*e530*/  @!PT LDS RZ, [RZ] ;  /* 0x00000000fffff984 */ /* 0x000fe20000000800 */
[----:B------:R-:W-:Y:S01]  /*e540*/  @!PT LDS RZ, [RZ] ;  /* 0x00000000fffff984 */ /* 0x000fe20000000800 */
[----:B------:R4:W-:Y:S04]  /*e550*/  LDGSTS.E [R246+0x40000], desc[UR22][R4.64], !P6 ;  /* 0x4000000004f67fae */ /* 0x0009e8000f1a1016 */
[----:B---3--:R-:W3:Y:S04]  /*e560*/  LDL.LU.64 R238, [R1+0x30] ;  /* 0x0000300001ee7983 */ /* 0x008ee80000300a00 */
[----:B------:R2:W-:Y:S01]  /*e570*/  STL.64 [R1+0xc68], R240 ;  /* 0x000c68f001007387 */ /* 0x0005e20000100a00 */
[----:B----4-:R-:W4:Y:S01]  /*e580*/  LDC R5, c[0x0][0x3a0] ;  /* 0x0000e800ff057b82 */ /* 0x010f220000000800 */
[----:B------:R-:W-:-:S07]  /*e590*/  ISETP.GE.U32.AND P5, PT, R0, 0x7ffffefd, PT ;  /* 0x7ffffefd0000780c */ /* 0x000fce0003fa6070 */
[----:B------:R-:W1:Y:S01]  /*e5a0*/  LDC R4, c[0x0][0x3a0] ;  /* 0x0000e800ff047b82 */ /* 0x000e620000000800 */
[----:B--2---:R-:W2:Y:S04]  /*e5b0*/  LDL.LU.64 R240, [R1+0x28] ;  /* 0x0000280001f07983 */ /* 0x004ea80000300a00 */
[----:B------:R4:W-:Y:S04]  /*e5c0*/  STL.64 [R1+0xc60], R142 ;  /* 0x000c608e01007387 */ /* 0x0009e80000100a00 */
[----:B----4-:R-:W4:Y:S04]  /*e5d0*/  LDL.LU.64 R142, [R1+0x20] ;  /* 0x00002000018e7983 */ /* 0x010f280000300a00 */
[----:B------:R-:W-:Y:S04]  /*e5e0*/  STL.64 [R1+0xc00], R136 ;  /* 0x000c008801007387 */ /* 0x000fe80000100a00 */
[----:B------:R1:W-:Y:S04]  /*e5f0*/  STL.64 [R1+0xbf8], R138 ;  /* 0x000bf88a01007387 */ /* 0x0003e80000100a00 */
[----:B-1----:R-:W4:Y:S04]  /*e600*/  LDL.LU.64 R138, [R1+0x8] ;  /* 0x00000800018a7983 */ /* 0x002f280000300a00 */
[----:B------:R1:W-:Y:S04]  /*e610*/  STL.64 [R1+0xbf0], R140 ;  /* 0x000bf08c01007387 */ /* 0x0003e80000100a00 */
[----:B-1----:R-:W4:Y:S04]  /*e620*/  LDL.LU.64 R140, [R1+0x10] ;  /* 0x00001000018c7983 */ /* 0x002f280000300a00 */
[----:B------:R1:W-:Y:S04]  /*e630*/  STL.64 [R1+0xbe8], R132 ;  /* 0x000be88401007387 */ /* 0x0003e80000100a00 */
[----:B-1----:R-:W4:Y:S04]  /*e640*/  LDL.LU.64 R132, [R1+0x18] ;  /* 0x0000180001847983 */ /* 0x002f280000300a00 */
[----:B------:R-:W4:Y:S01]  /*e650*/  LDL.LU.64 R136, [R1] ;  /* 0x0000000001887983 */ /* 0x000f220000300a00 */
[----:B------:R-:W-:-:S02]  /*e660*/  VIADD R0, R2, 0xffffff7b ;  /* 0xffffff7b02007836 */ /* 0x000fc40000000000 */
[----:B------:R-:W1:Y:S03]  /*e670*/  LDC R2, c[0x0][0x3a0] ;  /* 0x0000e800ff027b82 */ /* 0x000e660000000800 */
[----:B------:R-:W-:Y:S01]  /*e680*/  ISETP.GE.U32.AND P6, PT, R0, 0x7ffffefc, PT ;  /* 0x7ffffefc0000780c */ /* 0x000fe20003fc6070 */
[----:B------:R-:W-:-:S04]  /*e690*/  VIADD R0, R5, 0xffffff7a ;  /* 0xffffff7a05007836 */ /* 0x000fc80000000000 */
[----:B------:R-:W1:Y:S01]  /*e6a0*/  LDC R5, c[0x0][0x3a0] ;  /* 0x0000e800ff057b82 */ /* 0x000e620000000800 */
[----:B------:R-:W-:-:S04]  /*e6b0*/  IMAD.WIDE R8, R247, 0x4, R8 ;  /* 0x00000004f7087825 */ /* 0x000fc800078e0208 */
[----:B---3--:R-:W-:-:S05]  /*e6c0*/  IMAD.WIDE R238, R247, 0x4, R238 ;  /* 0x00000004f7ee7825 */ /* 0x008fca00078e02ee */
[----:B------:R-:W-:Y:S01]  /*e6d0*/  LDGSTS.E [R246+0x40004], desc[UR22][R238.64], !P3 ;  /* 0x40004000eef67fae */ /* 0x000fe2000d9a1016 */
[----:B------:R-:W-:Y:S01]  /*e6e0*/  ISETP.GE.U32.AND P3, PT, R0, 0x7ffffefb, PT ;  /* 0x7ffffefb0000780c */ /* 0x000fe20003f66070 */
[----:B------:R-:W-:Y:S02]  /*e6f0*/  VIADD R0, R6, 0xffffff79 ;  /* 0xffffff7906007836 */ /* 0x000fe40000000000 */
[----:B--2---:R-:W-:Y:S01]  /*e700*/  IMAD.WIDE R240, R247, 0x4, R240 ;  /* 0x00000004f7f07825 */ /* 0x004fe200078e02f0 */
[----:B------:R2:W-:Y:S01]  /*e710*/  STL.64 [R1+0x970], R238 ;  /* 0x000970ee01007387 */ /* 0x0005e20000100a00 */
[----:B------:R-:W3:Y:S03]  /*e720*/  LDC R6, c[0x0][0x3a0] ;  /* 0x0000e800ff067b82 */ /* 0x000ee60000000800 */
[----:B------:R-:W-:Y:S01]  /*e730*/  LDGSTS.E [R246+0x40008], desc[UR22][R240.64], !P4 ;  /* 0x40008000f0f67fae */ /* 0x000fe2000e1a1016 */
[----:B------:R-:W-:-:S02]  /*e740*/  ISETP.GE.U32.AND P4, PT, R0, 0x7ffffefa, PT ;  /* 0x7ffffefa0000780c */ /* 0x000fc40003f86070 */
[----:B------:R-:W-:Y:S02]  /*e750*/  IADD3 R0, PT, PT, R4, -0x88, RZ ;  /* 0xffffff7804007810 */ /* 0x000fe40007ffe0ff */
[----:B------:R-:W3:Y:S01]  /*e760*/  LDC R4, c[0x0][0x3a0] ;  /* 0x0000e800ff047b82 */ /* 0x000ee20000000800 */
[----:B--2---:R-:W2:Y:S01]  /*e770*/  LDL.LU.64 R238, [R1+0xc70] ;  /* 0x000c700001ee7983 */ /* 0x004ea20000300a00 */
[----:B----4-:R-:W-:-:S05]  /*e780*/  IMAD.WIDE R142, R247, 0x4, R142 ;  /* 0x00000004f78e7825 */ /* 0x010fca00078e028e */
[----:B------:R-:W-:Y:S01]  /*e790*/  LDGSTS.E [R246+0x4000c], desc[UR22][R142.64], !P5 ;  /* 0x4000c0008ef67fae */ /* 0x000fe2000e9a1016 */
[----:B------:R-:W-:Y:S01]  /*e7a0*/  ISETP.GE.U32.AND P5, PT, R0, 0x7ffffef9, PT ;  /* 0x7ffffef90000780c */ /* 0x000fe20003fa6070 */
[----:B-1----:R-:W-:Y:S02]  /*e7b0*/  VIADD R0, R2, 0xffffff77 ;  /* 0xffffff7702007836 */ /* 0x002fe40000000000 */
[----:B------:R-:W1:Y:S01]  /*e7c0*/  LDC R2, c[0x0][0x3a0] ;  /* 0x0000e800ff027b82 */ /* 0x000e620000000800 */
[----:B------:R4:W-:Y:S04]  /*e7d0*/  STL.64 [R1+0x968], R240 ;  /* 0x000968f001007387 */ /* 0x0009e80000100a00 */
[----:B----4-:R-:W4:Y:S04]  /*e7e0*/  LDL.LU.64 R240, [R1+0xc68] ;  /* 0x000c680001f07983 */ /* 0x010f280000300a00 */
[----:B------:R3:W-:Y:S04]  /*e7f0*/  STL.64 [R1+0x960], R142 ;  /* 0x0009608e01007387 */ /* 0x0007e80000100a00 */
[----:B---3--:R-:W3:Y:S01]  /*e800*/  LDL.LU.64 R142, [R1+0xc60] ;  /* 0x000c6000018e7983 */ /* 0x008ee20000300a00 */
[----:B------:R-:W-:-:S05]  /*e810*/  IMAD.WIDE R132, R247, 0x4, R132 ;  /* 0x00000004f7847825 */ /* 0x000fca00078e0284 */
[----:B------:R1:W-:Y:S04]  /*e820*/  STL.64 [R1+0x958], R132 ;  /* 0x0009588401007387 */ /* 0x0003e80000100a00 */
[----:B------:R1:W-:Y:S01]  /*e830*/  LDGSTS.E [R246+0x40010], desc[UR22][R132.64], !P6 ;  /* 0x4001000084f67fae */ /* 0x0003e2000f1a1016 */
[----:B------:R-:W-:Y:S01]  /*e840*/  ISETP.GE.U32.AND P6, PT, R0, 0x7ffffef8, PT ;  /* 0x7ffffef80000780c */ /* 0x000fe20003fc6070 */
[----:B------:R-:W-:Y:S02]  /*e850*/  VIADD R0, R5, 0xffffff76 ;  /* 0xffffff7605007836 */ /* 0x000fe40000000000 */
[----:B------:R-:W1:Y:S02]  /*e860*/  LDC R5, c[0x0][0x3a0] ;  /* 0x0000e800ff057b82 */ /* 0x000e640000000800 */
[----:B-1----:R-:W-:-:S05]  /*e870*/  IMAD.WIDE R132, R247, 0x4, R140 ;  /* 0x00000004f7847825 */ /* 0x002fca00078e028c */
[----:B------:R1:W-:Y:S01]  /*e880*/  LDGSTS.E [R246+0x40014], desc[UR22][R132.64], !P3 ;  /* 0x4001400084f67fae */ /* 0x0003e2000d9a1016 */
[----:B------:R-:W-:Y:S01]  /*e890*/  ISETP.GE.U32.AND P3, PT, R0, 0x7ffffef7, PT ;  /* 0x7ffffef70000780c */ /* 0x000fe20003f66070 */
[----:B------:R-:W-:Y:S02]  /*e8a0*/  VIADD R0, R4, 0xffffff75 ;  /* 0xffffff7504007836 */ /* 0x000fe40000000000 */
[----:B------:R1:W-:Y:S01]  /*e8b0*/  STL.64 [R1+0x950], R132 ;  /* 0x0009508401007387 */ /* 0x0003e20000100a00 */
[----:B------:R-:W1:Y:S02]  /*e8c0*/  LDC R4, c[0x0][0x3a0] ;  /* 0x0000e800ff047b82 */ /* 0x000e640000000800 */
[----:B-1----:R-:W-:-:S05]  /*e8d0*/  IMAD.WIDE R132, R247, 0x4, R138 ;  /* 0x00000004f7847825 */ /* 0x002fca00078e028a */
[----:B------:R1:W-:Y:S01]  /*e8e0*/  LDGSTS.E [R246+0x40018], desc[UR22][R132.64], !P4 ;  /* 0x4001800084f67fae */ /* 0x0003e2000e1a1016 */
[----:B------:R-:W-:Y:S01]  /*e8f0*/  ISETP.GE.U32.AND P4, PT, R0, 0x7ffffef6, PT ;  /* 0x7ffffef60000780c */ /* 0x000fe20003f86070 */
[----:B------:R-:W-:Y:S02]  /*e900*/  VIADD R0, R2, 0xffffff74 ;  /* 0xffffff7402007836 */ /* 0x000fe40000000000 */
[----:B------:R-:W1:Y:S01]  /*e910*/  LDC R2, c[0x0][0x3a0] ;  /* 0x0000e800ff027b82 */ /* 0x000e620000000800 */
[----:B------:R1:W-:Y:S02]  /*e920*/  STL.64 [R1+0x948], R132 ;  /* 0x0009488401007387 */ /* 0x0003e40000100a00 */
[----:B-1----:R-:W-:-:S05]  /*e930*/  IMAD.WIDE R132, R247, 0x4, R136 ;  /* 0x00000004f7847825 */ /* 0x002fca00078e0288 */
        /* <DEDUP_REMOVED lines=24> */
[----:B------:R-:W-:Y:S01]  /*eac0*/  LDGSTS.E [R246+0x4002c], desc[UR22][R132.64], !P5 ;  /* 0x4002c00084f67fae */ /* 0x000fe2000e9a1016 */
[----:B------:R-:W-:Y:S01]  /*ead0*/  ISETP.GE.U32.AND P5, PT, R0, 0x7ffffef1, PT ;  /* 0x7ffffef10000780c */ /* 0x000fe20003fa6070 */
[----:B------:R-:W-:Y:S02]  /*eae0*/  VIADD R0, R4, 0xffffff6f ;  /* 0xffffff6f04007836 */ /* 0x000fe40000000000 */
[----:B------:R-:W1:Y:S01]  /*eaf0*/  LDC R4, c[0x0][0x3a0] ;  /* 0x0000e800ff047b82 */ /* 0x000e620000000800 */
[----:B------:R1:W-:Y:S02]  /*eb00*/  LDGSTS.E [R246+0x40030], desc[UR22][R8.64], !P6 ;  /* 0x4003000008f67fae */ /* 0x0003e4000f1a1016 */
[----:B------:R-:W-:Y:S01]  /*eb10*/  ISETP.GE.U32.AND P6, PT, R0, 0x7ffffef0, PT ;  /* 0x7ffffef00000780c */ /* 0x000fe20003fc6070 */
[----:B------:R-:W-:Y:S01]  /*eb20*/  VIADD R0, R2, 0xffffff6e ;  /* 0xffffff6e02007836 */ /* 0x000fe20000000000 */
[----:B------:R-:W-:Y:S03]  /*eb30*/  STL.64 [R1+0x920], R132 ;  /* 0x0009208401007387 */ /* 0x000fe60000100a00 */
[----:B------:R-:W1:Y:S01]  /*eb40*/  LDC R2, c[0x0][0x3a0] ;  /* 0x0000e800ff027b82 */ /* 0x000e620000000800 */
[----:B------:R1:W-:Y:S02]  /*eb50*/  STL.64 [R1+0x918], R8 ;  /* 0x0009180801007387 */ /* 0x0003e40000100a00 */
[----:B-1----:R-:W-:-:S05]  /*eb60*/  IMAD.WIDE R8, R247, 0x4, R10 ;  /* 0x00000004f7087825 */ /* 0x002fca00078e020a */
[----:B------:R1:W-:Y:S04]  /*eb70*/  STL.64 [R1+0x910], R8 ;  /* 0x0009100801007387 */ /* 0x0003e80000100a00 */
[----:B------:R1:W-:Y:S01]  /*eb80*/  LDGSTS.E [R246+0x40034], desc[UR22][R8.64], !P3 ;  /* 0x4003400008f67fae */ /* 0x0003e2000d9a1016 */
[----:B------:R-:W-:Y:S01]  /*eb90*/  ISETP.GE.U32.AND P3, PT, R0, 0x7ffffeef, PT ;  /* 0x7ffffeef0000780c */ /* 0x000fe20003f66070 */
[----:B------:R-:W-:Y:S02]  /*eba0*/  VIADD R0, R5, 0xffffff6d ;  /* 0xffffff6d05007836 */ /* 0x000fe40000000000 */
[----:B------:R-:W2:Y:S01]  /*ebb0*/  LDC R5, c[0x0][0x3a0] ;  /* 0x0000e800ff057b82 */ /* 0x000ea20000000800 */
[----:B-1----:R-:W-:-:S05]  /*ebc0*/  IMAD.WIDE R8, R247, 0x4, R12 ;  /* 0x00000004f7087825 */ /* 0x002fca00078e020c */
[----:B------:R1:W-:Y:S01]  /*ebd0*/  LDGSTS.E [R246+0x40038], desc[UR22][R8.64], !P4 ;  /* 0x4003800008f67fae */ /* 0x0003e2000e1a1016 */
[----:B------:R-:W-:Y:S01]  /*ebe0*/  ISETP.GE.U32.AND P4, PT, R0, 0x7ffffeee, PT ;  /* 0x7ffffeee0000780c */ /* 0x000fe20003f86070 */
[----:B------:R-:W-:Y:S02]  /*ebf0*/  VIADD R0, R4, 0xffffff6c ;  /* 0xffffff6c04007836 */ /* 0x000fe40000000000 */
[----:B------:R1:W-:Y:S01]  /*ec00*/  STL.64 [R1+0x908], R8 ;  /* 0x0009080801007387 */ /* 0x0003e20000100a00 */
[----:B------:R-:W4:Y:S01]  /*ec10*/  LDC R4, c[0x0][0x3a0] ;  /* 0x0000e800ff047b82 */ /* 0x000f220000000800 */
[----:B-1----:R-:W-:-:S05]  /*ec20*/  IMAD.WIDE R8, R247, 0x4, R14 ;  /* 0x00000004f7087825 */ /* 0x002fca00078e020e */
[----:B------:R1:W-:Y:S01]  /*ec30*/  LDGSTS.E [R246+0x4003c], desc[UR22][R8.64], !P5 ;  /* 0x4003c00008f67fae */ /* 0x0003e2000e9a1016 */
[----:B------:R-:W-:Y:S02]  /*ec40*/  ISETP.GE.U32.AND P5, PT, R0, 0x7ffffeed, PT ;  /* 0x7ffffeed0000780c */ /* 0x000fe40003fa6070 */
[----:B------:R-:W-:Y:S02]  /*ec50*/  IADD3 R0, PT, PT, R2, -0x95, RZ ;  /* 0xffffff6b02007810 */ /* 0x000fe40007ffe0ff */
[----:B------:R-:W3:Y:S01]  /*ec60*/  LDC R2, c[0x0][0x3a0] ;  /* 0x0000e800ff027b82 */ /* 0x000ee20000000800 */
[----:B------:R1:W-:Y:S02]  /*ec70*/  STL.64 [R1+0x900], R8 ;  /* 0x0009000801007387 */ /* 0x0003e40000100a00 */
[----:B-1----:R-:W-:-:S05]  /*ec80*/  IMAD.WIDE R8, R247, 0x4, R16 ;  /* 0x00000004f7087825 */ /* 0x002fca00078e0210 */
[----:B------:R1:W-:Y:S04]  /*ec90*/  STL.64 [R1+0x8f8], R8 ;  /* 0x0008f80801007387 */ /* 0x0003e80000100a00 */
[----:B------:R1:W-:Y:S01]  /*eca0*/  LDGSTS.E [R246+0x40040], desc[UR22][R8.64], !P6 ;  /* 0x4004000008f67fae */ /* 0x0003e2000f1a1016 */
[----:B------:R-:W-:Y:S01]  /*ecb0*/  ISETP.GE.U32.AND P6, PT, R0, 0x7ffffeec, PT ;  /* 0x7ffffeec0000780c */ /* 0x000fe20003fc6070 */
[----:B--2---:R-:W-:Y:S02]  /*ecc0*/  VIADD R0, R5, 0xffffff6a ;  /* 0xffffff6a05007836 */ /* 0x004fe40000000000 */
[----:B------:R-:W2:Y:S01]  /*ecd0*/  LDC R5, c[0x0][0x3a0] ;  /* 0x0000e800ff057b82 */ /* 0x000ea20000000800 */
[----:B-1----:R-:W-:-:S05]  /*ece0*/  IMAD.WIDE R8, R247, 0x4, R18 ;  /* 0x00000004f7087825 */ /* 0x002fca00078e0212 */
[----:B------:R1:W-:Y:S01]  /*ecf0*/  LDGSTS.E [R246+0x40044], desc[UR22][R8.64], !P3 ;  /* 0x4004400008f67fae */ /* 0x0003e2000d9a1016 */
[----:B------:R-:W-:Y:S01]  /*ed00*/  ISETP.GE.U32.AND P3, PT, R0, 0x7ffffeeb, PT ;  /* 0x7ffffeeb0000780c */ /* 0x000fe20003f66070 */
[----:B----4-:R-:W-:Y:S02]  /*ed10*/  VIADD R0, R4, 0xffffff69 ;  /* 0xffffff6904007836 */ /* 0x010fe40000000000 */
[----:B------:R1:W-:Y:S01]  /*ed20*/  STL.64 [R1+0x8f0], R8 ;  /* 0x0008f00801007387 */ /* 0x0003e20000100a00 */
[----:B------:R-:W4:Y:S01]  /*ed30*/  LDC R4, c[0x0][0x3a0] ;  /* 0x0000e800ff047b82 */ /* 0x000f220000000800 */
[----:B-1----:R-:W-:-:S05]  /*ed40*/  IMAD.WIDE R8, R247, 0x4, R20 ;  /* 0x00000004f7087825 */ /* 0x002fca00078e0214 */
[----:B------:R1:W-:Y:S01]  /*ed50*/  LDGSTS.E [R246+0x40048], desc[UR22][R8.64], !P4 ;  /* 0x4004800008f67fae */ /* 0x0003e2000e1a1016 */
[----:B------:R-:W-:Y:S01]  /*ed60*/  ISETP.GE.U32.AND P4, PT, R0, 0x7ffffeea, PT ;  /* 0x7ffffeea0000780c */ /* 0x000fe20003f86070 */
[----:B---3--:R-:W-:Y:S02]  /*ed70*/  VIADD R0, R2, 0xffffff68 ;  /* 0xffffff6802007836 */ /* 0x008fe40000000000 */
        /* <DEDUP_REMOVED lines=59> */
[----:B------:R-:W-:Y:S02]  /*f130*/  ISETP.GE.U32.AND P6, PT, R0, 0x7ffffee0, PT ;  /* 0x7ffffee00000780c */ /* 0x000fe40003fc6070 */
[----:B--2---:R-:W-:Y:S02]  /*f140*/  IADD3 R0, PT, PT, R5, -0xa2, RZ ;  /* 0xffffff5e05007810 */ /* 0x004fe40007ffe0ff */
        /* <DEDUP_REMOVED lines=75> */
[----:B------:R-:W-:Y:S02]  /*f600*/  ISETP.GE.U32.AND P3, PT, R0, 0x7ffffed3, PT ;  /* 0x7ffffed30000780c */ /* 0x000fe40003f66070 */
[----:B----4-:R-:W-:Y:S01]  /*f610*/  IADD3 R0, PT, PT, R4, -0xaf, RZ ;  /* 0xffffff5104007810 */ /* 0x010fe20007ffe0ff */
        /* <DEDUP_REMOVED lines=76> */
[----:B------:R-:W-:Y:S02]  /*fae0*/  ISETP.GE.U32.AND P4, PT, R0, 0x7ffffec6, PT ;  /* 0x7ffffec60000780c */ /* 0x000fe40003f86070 */
[----:B---3--:R-:W-:Y:S02]  /*faf0*/  IADD3 R0, PT, PT, R2, -0xbc, RZ ;  /* 0xffffff4402007810 */ /* 0x008fe40007ffe0ff */
        /* <DEDUP_REMOVED lines=306> */
[----:B------:R1:W-:Y:S01]  /*10e20*/  STL.64 [R1+0x630], R8 ;  /* 0x0006300801007387 */ /* 0x0003e20000100a00 */
[----:B------:R-:W3:Y:S01]  /*10e30*/  LDC R2, c[0x0][0x3a0] ;  /* 0x0000e800ff027b82 */ /* 0x000ee20000000800 */
[----:B-1----:R-:W-:-:S05]  /*10e40*/  IMAD.WIDE R8, R247, 0x4, R206 ;  /* 0x00000004f7087825 */ /* 0x002fca00078e02ce */
[----:B------:R1:W-:Y:S04]  /*10e50*/  STL.64 [R1+0x628], R8 ;  /* 0x0006280801007387 */ /* 0x0003e80000100a00 */
[----:B------:R1:W-:Y:S01]  /*10e60*/  LDGSTS.E [R246+0x401a8], desc[UR22][R8.64], !P4 ;  /* 0x401a800008f67fae */ /* 0x0003e2000e1a1016 */
[----:B------:R-:W-:Y:S02]  /*10e70*/  ISETP.GE.U32.AND P4, PT, R0, 0x7ffffe92, PT ;  /* 0x7ffffe920000780c */ /* 0x000fe40003f86070 */
[----:B--2---:R-:W-:Y:S02]  /*10e80*/  IADD3 R0, PT, PT, R5, -0xf0, RZ ;  /* 0xffffff1005007810 */ /* 0x004fe40007ffe0ff */
[----:B------:R-:W2:Y:S01]  /*10e90*/  LDC R5, c[0x0][0x3a0] ;  /* 0x0000e800ff057b82 */ /* 0x000ea20000000800 */
[----:B-1----:R-:W-:-:S05]  /*10ea0*/  IMAD.WIDE R8, R247, 0x4, R208 ;  /* 0x00000004f7087825 */ /* 0x002fca00078e02d0 */
[----:B------:R1:W-:Y:S04]  /*10eb0*/  STL.64 [R1+0x620], R8 ;  /* 0x0006200801007387 */ /* 0x0003e80000100a00 */
[----:B------:R1:W-:Y:S01]  /*10ec0*/  LDGSTS.E [R246+0x401ac], desc[UR22][R8.64], !P5 ;  /* 0x401ac00008f67fae */ /* 0x0003e2000e9a1016 */
[----:B------:R-:W-:Y:S01]  /*10ed0*/  ISETP.GE.U32.AND P5, PT, R0, 0x7ffffe91, PT ;  /* 0x7ffffe910000780c */ /* 0x000fe20003fa6070 */
[----:B----4-:R-:W-:Y:S02]  /*10ee0*/  VIADD R0, R4, 0xffffff0f ;  /* 0xffffff0f04007836 */ /* 0x010fe40000000000 */
[----:B------:R-:W4:Y:S01]  /*10ef0*/  LDC R4, c[0x0][0x3a0] ;  /* 0x0000e800ff047b82 */ /* 0x000f220000000800 */
[----:B-1----:R-:W-:-:S05]  /*10f00*/  IMAD.WIDE R8, R247, 0x4, R210 ;  /* 0x00000004f7087825 */ /* 0x002fca00078e02d2 */
[----:B------:R1:W-:Y:S04]  /*10f10*/  STL.64 [R1+0x618], R8 ;  /* 0x0006180801007387 */ /* 0x0003e80000100a00 */
[----:B------:R1:W-:Y:S01]  /*10f20*/  LDGSTS.E [R246+0x401b0], desc[UR22][R8.64], !P6 ;  /* 0x401b000008f67fae */ /* 0x0003e2000f1a1016 */
[----:B------:R-:W-:Y:S01]  /*10f30*/  ISETP.GE.U32.AND P6, PT, R0, 0x7ffffe90, PT ;  /* 0x7ffffe900000780c */ /* 0x000fe20003fc6070 */
[----:B---3--:R-:W-:Y:S02]  /*10f40*/  VIADD R0, R2, 0xffffff0e ;  /* 0xffffff0e02007836 */ /* 0x008fe40000000000 */
[----:B------:R-:W3:Y:S01]  /*10f50*/  LDC R2, c[0x0][0x3a0] ;  /* 0x0000e800ff027b82 */ /* 0x000ee20000000800 */
[----:B-1----:R-:W-:-:S05]  /*10f60*/  IMAD.WIDE R8, R247, 0x4, R212 ;  /* 0x00000004f7087825 */ /* 0x002fca00078e02d4 */
[----:B------:R1:W-:Y:S04]  /*10f70*/  STL.64 [R1+0x610], R8 ;  /* 0x0006100801007387 */ /* 0x0003e80000100a00 */
[----:B------:R1:W-:Y:S01]  /*10f80*/  LDGSTS.E [R246+0x401b4], desc[UR22][R8.64], !P3 ;  /* 0x401b400008f67fae */ /* 0x0003e2000d9a1016 */
[----:B------:R-:W-:Y:S01]  /*10f90*/  ISETP.GE.U32.AND P3, PT, R0, 0x7ffffe8f, PT ;  /* 0x7ffffe8f0000780c */ /* 0x000fe20003f66070 */
[----:B-1----:R-:W-:-:S05]  /*10fa0*/  IMAD.WIDE R8, R247, 0x4, R214 ;  /* 0x00000004f7087825 */ /* 0x002fca00078e02d6 */
[----:B------:R1:W-:Y:S04]  /*10fb0*/  STL.64 [R1+0x608], R8 ;  /* 0x0006080801007387 */ /* 0x0003e80000100a00 */
[----:B------:R1:W-:Y:S01]  /*10fc0*/  LDGSTS.E [R246+0x401b8], desc[UR22][R8.64], !P4 ;  /* 0x401b800008f67fae */ /* 0x0003e2000e1a1016 */
[----:B--2---:R-:W-:Y:S02]  /*10fd0*/  VIADD R0, R5, 0xffffff0d ;  /* 0xffffff0d05007836 */ /* 0x004fe40000000000 */
        /* <DEDUP_REMOVED lines=12> */
[C---:B------:R-:W-:Y:S01]  /*110a0*/  IMAD.WIDE R10, R247.reuse, 0x4, R222 ;  /* 0x00000004f70a7825 */ /* 0x040fe200078e02de */
[----:B------:R-:W3:Y:S03]  /*110b0*/  LDC R2, c[0x0][0x3a0] ;  /* 0x0000e800ff027b82 */ /* 0x000ee60000000800 */
[----:B-1----:R-:W-:-:S05]  /*110c0*/  IMAD.WIDE R8, R247, 0x4, R220 ;  /* 0x00000004f7087825 */ /* 0x002fca00078e02dc */
[----:B------:R1:W-:Y:S04]  /*110d0*/  STL.64 [R1+0x5f0], R8 ;  /* 0x0005f00801007387 */ /* 0x0003e80000100a00 */
[----:B------:R1:W-:Y:S01]  /*110e0*/  LDGSTS.E [R246+0x401c4], desc[UR22][R8.64], !P3 ;  /* 0x401c400008f67fae */ /* 0x0003e2000d9a1016 */
[----:B------:R-:W-:Y:S01]  /*110f0*/  ISETP.GE.U32.AND P6, PT, R0, 0x7ffffe8c, PT ;  /* 0x7ffffe8c0000780c */ /* 0x000fe20003fc6070 */
[----:B------:R-:W-:Y:S02]  /*11100*/  VIADD R0, R6, 0xffffff0a ;  /* 0xffffff0a06007836 */ /* 0x000fe40000000000 */
[----:B------:R4:W-:Y:S01]  /*11110*/  STL.64 [R1+0x5e8], R10 ;  /* 0x0005e80a01007387 */ /* 0x0009e20000100a00 */
[----:B------:R-:W3:Y:S08]  /*11120*/  LDC R6, c[0x0][0x3a0] ;  /* 0x0000e800ff067b82 */ /* 0x000ef00000000800 */
[----:B-1----:R-:W1:Y:S01]  /*11130*/  LDC R8, c[0x0][0x3a0] ;  /* 0x0000e800ff087b82 */ /* 0x002e620000000800 */
[----:B------:R-:W-:Y:S01]  /*11140*/  ISETP.GE.U32.AND P3, PT, R0, 0x7ffffe8b, PT ;  /* 0x7ffffe8b0000780c */ /* 0x000fe20003f66070 */
[----:B--2---:R-:W-:Y:S01]  /*11150*/  VIADD R0, R5, 0xffffff09 ;  /* 0xffffff0905007836 */ /* 0x004fe20000000000 */
[----:B------:R2:W-:Y:S04]  /*11160*/  LDGSTS.E [R246+0x401c8], desc[UR22][R10.64], !P4 ;  /* 0x401c80000af67fae */ /* 0x0005e8000e1a1016 */
[----:B------:R-:W-:Y:S01]  /*11170*/  ISETP.GE.U32.AND P4, PT, R0, 0x7ffffe8a, PT ;  /* 0x7ffffe8a0000780c */ /* 0x000fe20003f86070 */
[----:B----4-:R-:W-:-:S02]  /*11180*/  VIADD R0, R4, 0xffffff08 ;  /* 0xffffff0804007836 */ /* 0x010fc40000000000 */
[----:B--2---:R-:W-:-:S05]  /*11190*/  IMAD.WIDE R10, R247, 0x4, R224 ;  /* 0x00000004f70a7825 */ /* 0x004fca00078e02e0 */
[----:B------:R-:W-:Y:S01]  /*111a0*/  LDGSTS.E [R246+0x401cc], desc[UR22][R10.64], !P5 ;  /* 0x401cc0000af67fae */ /* 0x000fe2000e9a1016 */
[----:B------:R-:W-:Y:S01]  /*111b0*/  ISETP.GE.U32.AND P5, PT, R0, 0x7ffffe89, PT ;  /* 0x7ffffe890000780c */ /* 0x000fe20003fa6070 */
[----:B------:R-:W-:-:S04]  /*111c0*/  IMAD.WIDE R4, R247, 0x4, R226 ;  /* 0x00000004f7047825 */ /* 0x000fc800078e02e2 */
[----:B-1----:R-:W-:Y:S01]  /*111d0*/  VIADD R0, R8, 0xffffff07 ;  /* 0xffffff0708007836 */ /* 0x002fe20000000000 */
[----:B------:R-:W-:Y:S01]  /*111e0*/  STL.64 [R1+0x5e0], R10 ;  /* 0x0005e00a01007387 */ /* 0x000fe20000100a00 */
[----:B------:R-:W-:-:S03]  /*111f0*/  IMAD.WIDE R8, R247, 0x4, R228 ;  /* 0x00000004f7087825 */ /* 0x000fc600078e02e4 */
[----:B------:R1:W-:Y:S04]  /*11200*/  STL.64 [R1+0x5d8], R4 ;  /* 0x0005d80401007387 */ /* 0x0003e80000100a00 */
[----:B------:R1:W-:Y:S04]  /*11210*/  LDGSTS.E [R246+0x401d0], desc[UR22][R4.64], !P6 ;  /* 0x401d000004f67fae */ /* 0x0003e8000f1a1016 */
[----:B------:R2:W-:Y:S04]  /*11220*/  STL.64 [R1+0x5d0], R8 ;  /* 0x0005d00801007387 */ /* 0x0005e80000100a00 */
[----:B------:R2:W-:Y:S01]  /*11230*/  LDGSTS.E [R246+0x401d4], desc[UR22][R8.64], !P3 ;  /* 0x401d400008f67fae */ /* 0x0005e2000d9a1016 */
[----:B-1----:R-:W1:Y:S01]  /*11240*/  LDC R5, c[0x0][0x3a0] ;  /* 0x0000e800ff057b82 */ /* 0x002e620000000800 */
[----:B--2---:R-:W-:-:S07]  /*11250*/  IMAD.WIDE R8, R247, 0x4, R230 ;  /* 0x00000004f7087825 */ /* 0x004fce00078e02e6 */
[----:B------:R-:W2:Y:S01]  /*11260*/  LDC R4, c[0x0][0x3a0] ;  /* 0x0000e800ff047b82 */ /* 0x000ea20000000800 */
[----:B------:R4:W-:Y:S04]  /*11270*/  STL.64 [R1+0x5c8], R8 ;  /* 0x0005c80801007387 */ /* 0x0009e80000100a00 */
[----:B------:R4:W-:Y:S02]  /*11280*/  LDGSTS.E [R246+0x401d8], desc[UR22][R8.64], !P4 ;  /* 0x401d800008f67fae */ /* 0x0009e4000e1a1016 */
[----:B----4-:R-:W-:-:S05]  /*11290*/  IMAD.WIDE R8, R247, 0x4, R232 ;  /* 0x00000004f7087825 */ /* 0x010fca00078e02e8 */
[----:B------:R4:W-:Y:S04]  /*112a0*/  STL.64 [R1+0x5c0], R8 ;  /* 0x0005c00801007387 */ /* 0x0009e80000100a00 */
[----:B------:R4:W-:Y:S02]  /*112b0*/  LDGSTS.E [R246+0x401dc], desc[UR22][R8.64], !P5 ;  /* 0x401dc00008f67fae */ /* 0x0009e4000e9a1016 */
[----:B----4-:R-:W-:-:S05]  /*112c0*/  IMAD.WIDE R8, R247, 0x4, R234 ;  /* 0x00000004f7087825 */ /* 0x010fca00078e02ea */
[----:B------:R4:W-:Y:S04]  /*112d0*/  STL.64 [R1+0x5b8], R8 ;  /* 0x0005b80801007387 */ /* 0x0009e80000100a00 */
[----:B------:R-:W4:Y:S04]  /*112e0*/  LDL.LU.64 R26, [R1+0x248] ;  /* 0x00024800011a7983 */ /* 0x000f280000300a00 */
[----:B------:R-:W4:Y:S04]  /*112f0*/  LDL.LU.64 R12, [R1+0x220] ;  /* 0x00022000010c7983 */ /* 0x000f280000300a00 */
[----:B------:R-:W4:Y:S04]  /*11300*/  LDL.LU.64 R24, [R1+0x1f8] ;  /* 0x0001f80001187983 */ /* 0x000f280000300a00 */
[----:B------:R-:W4:Y:S04]  /*11310*/  LDL.LU.64 R22, [R1+0x1d0] ;  /* 0x0001d00001167983 */ /* 0x000f280000300a00 */
[----:B------:R-:W4:Y:S04]  /*11320*/  LDL.LU.64 R248, [R1+0x1b0] ;  /* 0x0001b00001f87983 */ /* 0x000f280000300a00 */
[----:B------:R-:W4:Y:S04]  /*11330*/  LDL.LU.64 R20, [R1+0x190] ;  /* 0x0001900001147983 */ /* 0x000f280000300a00 */
[----:B------:R-:W4:Y:S04]  /*11340*/  LDL.LU.64 R18, [R1+0x170] ;  /* 0x0001700001127983 */ /* 0x000f280000300a00 */
[----:B------:R-:W4:Y:S04]  /*11350*/  LDL.LU.64 R16, [R1+0x150] ;  /* 0x0001500001107983 */ /* 0x000f280000300a00 */
[----:B------:R-:W4:Y:S01]  /*11360*/  LDL.LU.64 R250, [R1+0x130] ;  /* 0x0001300001fa7983 */ /* 0x000f220000300a00 */
[----:B------:R-:W-:Y:S01]  /*11370*/  ISETP.GE.U32.AND P6, PT, R0, 0x7ffffe88, PT ;  /* 0x7ffffe880000780c */ /* 0x000fe20003fc6070 */
[----:B---3--:R-:W-:-:S02]  /*11380*/  VIADD R0, R2, 0xffffff06 ;  /* 0xffffff0602007836 */ /* 0x008fc40000000000 */
[----:B------:R-:W3:Y:S03]  /*11390*/  LDC R2, c[0x0][0x3a0] ;  /* 0x0000e800ff027b82 */ /* 0x000ee60000000800 */
[----:B------:R-:W-:Y:S01]  /*113a0*/  ISETP.GE.U32.AND P3, PT, R0, 0x7ffffe87, PT ;  /* 0x7ffffe870000780c */ /* 0x000fe20003f66070 */
[----:B------:R-:W-:-:S04]  /*113b0*/  VIADD R0, R6, 0xffffff05 ;  /* 0xffffff0506007836 */ /* 0x000fc80000000000 */
[----:B------:R-:W3:Y:S01]  /*113c0*/  LDC R6, c[0x0][0x3a0] ;  /* 0x0000e800ff067b82 */ /* 0x000ee20000000800 */
[----:B------:R-:W-:Y:S01]  /*113d0*/  ISETP.GE.U32.AND P4, PT, R0, 0x7ffffe86, PT ;  /* 0x7ffffe860000780c */ /* 0x000fe20003f86070 */
[----:B-1----:R-:W-:Y:S01]  /*113e0*/  VIADD R0, R5, 0xffffff04 ;  /* 0xffffff0405007836 */ /* 0x002fe20000000000 */
[----:B------:R4:W-:Y:S05]  /*113f0*/  LDGSTS.E [R246+0x401e0], desc[UR22][R8.64], !P6 ;  /* 0x401e000008f67fae */ /* 0x0009ea000f1a1016 */
[----:B------:R-:W1:Y:S01]  /*11400*/  LDC R5, c[0x0][0x3a0] ;  /* 0x0000e800ff057b82 */ /* 0x000e620000000800 */
[----:B------:R-:W-:Y:S02]  /*11410*/  ISETP.GE.U32.AND P5, PT, R0, 0x7ffffe85, PT ;  /* 0x7ffffe850000780c */ /* 0x000fe40003fa6070 */
[----:B--2---:R-:W-:Y:S01]  /*11420*/  IADD3 R0, PT, PT, R4, -0xfd, RZ ;  /* 0xffffff0304007810 */ /* 0x004fe20007ffe0ff */
[----:B----4-:R-:W-:-:S03]  /*11430*/  IMAD.WIDE R8, R247, 0x4, R236 ;  /* 0x00000004f7087825 */ /* 0x010fc600078e02ec */
[----:B------:R-:W-:Y:S02]  /*11440*/  ISETP.GE.U32.AND P6, PT, R0, 0x7ffffe84, PT ;  /* 0x7ffffe840000780c */ /* 0x000fe40003fc6070 */
[----:B------:R2:W-:Y:S01]  /*11450*/  STL.64 [R1+0x5b0], R8 ;  /* 0x0005b00801007387 */ /* 0x0005e20000100a00 */
[----:B---3--:R-:W-:-:S03]  /*11460*/  VIADD R0, R6, 0xffffff02 ;  /* 0xffffff0206007836 */ /* 0x008fc60000000000 */
[----:B------:R2:W-:Y:S04]  /*11470*/  LDGSTS.E [R246+0x401e4], desc[UR22][R8.64], !P3 ;  /* 0x401e400008f67fae */ /* 0x0005e8000d9a1016 */
[----:B------:R-:W3:Y:S01]  /*11480*/  LDL.LU.64 R10, [R1+0x110] ;  /* 0x00011000010a7983 */ /* 0x000ee20000300a00 */
[----:B------:R-:W-:-:S03]  /*11490*/  ISETP.GE.U32.AND P3, PT, R0, 0x7ffffe83, PT ;  /* 0x7ffffe830000780c */ /* 0x000fc60003f66070 */
[----:B------:R-:W4:Y:S01]  /*114a0*/  LDL.LU.64 R242, [R1+0xf0] ;  /* 0x0000f00001f27983 */ /* 0x000f220000300a00 */
[----:B--2---:R-:W-:-:S03]  /*114b0*/  IMAD.WIDE R8, R247, 0x4, R238 ;  /* 0x00000004f7087825 */ /* 0x004fc600078e02ee */
[----:B------:R-:W2:Y:S01]  /*114c0*/  LDL.LU.64 R136, [R1+0xd0] ;  /* 0x0000d00001887983 */ /* 0x000ea20000300a00 */
[----:B-1----:R-:W-:-:S03]  /*114d0*/  VIADD R0, R5, 0xffffff01 ;  /* 0xffffff0105007836 */ /* 0x002fc60000000000 */
[----:B------:R-:W2:Y:S01]  /*114e0*/  LDL.LU.64 R138, [R1+0xb0] ;  /* 0x0000b000018a7983 */ /* 0x000ea20000300a00 */
[----:B------:R-:W-:-:S03]  /*114f0*/  IMAD.WIDE R4, R247, 0x4, R240 ;  /* 0x00000004f7047825 */ /* 0x000fc600078e02f0 */
[----:B------:R-:W2:Y:S01]  /*11500*/  LDL.LU.64 R140, [R1+0x90] ;  /* 0x00009000018c7983 */ /* 0x000ea20000300a00 */
[----:B------:R-:W-:-:S03]  /*11510*/  IMAD.SHL.U32 R206, R7, 0x80, RZ ;  /* 0x0000008007ce7824 */ /* 0x000fc600078e00ff */
[----:B------:R-:W-:Y:S04]  /*11520*/  STL.64 [R1+0x5a8], R8 ;  /* 0x0005a80801007387 */ /* 0x000fe80000100a00 */
[----:B------:R-:W2:Y:S04]  /*11530*/  LDL.LU.64 R132, [R1+0x70] ;  /* 0x0000700001847983 */ /* 0x000ea80000300a00 */
[----:B------:R-:W2:Y:S01]  /*11540*/  LDL.LU.64 R14, [R1+0x50] ;  /* 0x00005000010e7983 */ /* 0x000ea20000300a00 */
[----:B------:R-:W-:-:S03]  /*11550*/  VIADD R207, R2, 0xffffff00 ;  /* 0xffffff0002cf7836 */ /* 0x000fc60000000000 */
[----:B------:R-:W2:Y:S04]  /*11560*/  LDL.LU.64 R244, [R1+0x240] ;  /* 0x0002400001f47983 */ /* 0x000ea80000300a00 */
[----:B------:R-:W-:Y:S04]  /*11570*/  LDGSTS.E [R246+0x401e8], desc[UR22][R8.64], !P4 ;  /* 0x401e800008f67fae */ /* 0x000fe8000e1a1016 */
[----:B------:R-:W-:Y:S04]  /*11580*/  STL.64 [R1+0xc08], R2 ;  /* 0x000c080201007387 */ /* 0x000fe80000100a00 */
[----:B------:R1:W-:Y:S04]  /*11590*/  STL.64 [R1+0x5a0], R4 ;  /* 0x0005a00401007387 */ /* 0x0003e80000100a00 */
[----:B------:R1:W-:Y:S02]  /*115a0*/  LDGSTS.E [R246+0x401ec], desc[UR22][R4.64], !P5 ;  /* 0x401ec00004f67fae */ /* 0x0003e4000e9a1016 */
[----:B-1----:R-:W-:-:S04]  /*115b0*/  IMAD.WIDE R4, R206, 0x4, R26 ;  /* 0x00000004ce047825 */ /* 0x002fc800078e021a */
[C---:B------:R-:W-:Y:S02]  /*115c0*/  IMAD.WIDE R2, R206.reuse, 0x4, R12 ;  /* 0x00000004ce027825 */ /* 0x040fe400078e020c */
[----:B------:R-:W2:Y:S02]  /*115d0*/  LDL.LU.64 R12, [R1+0x218] ;  /* 0x00021800010c7983 */ /* 0x000ea40000300a00 */
[C---:B------:R-:W-:Y:S02]  /*115e0*/  IMAD.WIDE R6, R206.reuse, 0x4, R24 ;  /* 0x00000004ce067825 */ /* 0x040fe400078e0218 */
[----:B------:R1:W-:Y:S04]  /*115f0*/  STL.64 [R1+0x9e0], R4 ;  /* 0x0009e00401007387 */ /* 0x0003e80000100a00 */
[----:B------:R1:W-:Y:S04]  /*11600*/  STL.64 [R1+0x9d8], R2 ;  /* 0x0009d80201007387 */ /* 0x0003e80000100a00 */
[----:B------:R1:W-:Y:S02]  /*11610*/  STL.64 [R1+0x9d0], R6 ;  /* 0x0009d00601007387 */ /* 0x0003e40000100a00 */
[----:B-1----:R-:W-:-:S02]  /*11620*/  IMAD.WIDE R4, R206, 0x4, R248 ;  /* 0x00000004ce047825 */ /* 0x002fc400078e02f8 */
[----:B------:R-:W2:Y:S02]  /*11630*/  LDL.LU.64 R248, [R1+0x1f0] ;  /* 0x0001f00001f87983 */ /* 0x000ea40000300a00 */
[----:B------:R-:W-:-:S05]  /*11640*/  IMAD.WIDE R2, R206, 0x4, R22 ;  /* 0x00000004ce027825 */ /* 0x000fca00078e0216 */
[----:B------:R1:W-:Y:S01]  /*11650*/  STL.64 [R1+0x9c8], R2 ;  /* 0x0009c80201007387 */ /* 0x0003e20000100a00 */
[----:B------:R-:W-:-:S03]  /*11660*/  IMAD.WIDE R6, R206, 0x4, R18 ;  /* 0x00000004ce067825 */ /* 0x000fc600078e0212 */
[----:B------:R-:W-:Y:S01]  /*11670*/  STL.64 [R1+0x9c0], R4 ;  /* 0x0009c00401007387 */ /* 0x000fe20000100a00 */
[----:B-1----:R-:W-:-:S05]  /*11680*/  IMAD.WIDE R2, R206, 0x4, R20 ;  /* 0x00000004ce027825 */ /* 0x002fca00078e0214 */
[----:B------:R1:W-:Y:S04]  /*11690*/  STL.64 [R1+0x9b8], R2 ;  /* 0x0009b80201007387 */ /* 0x0003e80000100a00 */
[----:B------:R-:W-:Y:S01]  /*116a0*/  STL.64 [R1+0x9b0], R6 ;  /* 0x0009b00601007387 */ /* 0x000fe20000100a00 */
[----:B-1----:R-:W-:-:S03]  /*116b0*/  IMAD.WIDE R2, R206, 0x4, R250 ;  /* 0x00000004ce027825 */ /* 0x002fc600078e02fa */
[----:B------:R-:W2:Y:S01]  /*116c0*/  LDL.LU.64 R250, [R1+0x1c8] ;  /* 0x0001c80001fa7983 */ /* 0x000ea20000300a00 */
[----:B------:R-:W-:-:S05]  /*116d0*/  IMAD.WIDE R4, R206, 0x4, R16 ;  /* 0x00000004ce047825 */ /* 0x000fca00078e0210 */
[----:B------:R3:W-:Y:S04]  /*116e0*/  STL.64 [R1+0x9a8], R4 ;  /* 0x0009a80401007387 */ /* 0x0007e80000100a00 */
[----:B------:R4:W-:Y:S01]  /*116f0*/  STL.64 [R1+0x9a0], R2 ;  /* 0x0009a00201007387 */ /* 0x0009e20000100a00 */
[----:B---3--:R-:W-:-:S04]  /*11700*/  IMAD.WIDE R4, R206, 0x4, R10 ;  /* 0x00000004ce047825 */ /* 0x008fc800078e020a */
[C---:B----4-:R-:W-:Y:S01]  /*11710*/  IMAD.WIDE R2, R206.reuse, 0x4, R242 ;  /* 0x00000004ce027825 */ /* 0x050fe200078e02f2 */
[----:B------:R1:W-:Y:S03]  /*11720*/  STL.64 [R1+0x998], R4 ;  /* 0x0009980401007387 */ /* 0x0003e60000100a00 */
[C---:B--2---:R-:W-:Y:S01]  /*11730*/  IMAD.WIDE R136, R206.reuse, 0x4, R136 ;  /* 0x00000004ce887825 */ /* 0x044fe200078e0288 */
[----:B------:R-:W2:Y:S03]  /*11740*/  LDL.LU.64 R10, [R1+0x1a8] ;  /* 0x0001a800010a7983 */ /* 0x000ea60000300a00 */
[C---:B------:R-:W-:Y:S01]  /*11750*/  IMAD.WIDE R138, R206.reuse, 0x4, R138 ;  /* 0x00000004ce8a7825 */ /* 0x040fe200078e028a */
[----:B------:R-:W3:Y:S04]  /*11760*/  LDL.LU.64 R16, [R1+0x188] ;  /* 0x0001880001107983 */ /* 0x000ee80000300a00 */
[----:B------:R-:W-:Y:S01]  /*11770*/  STL.64 [R1+0x990], R2 ;  /* 0x0009900201007387 */ /* 0x000fe20000100a00 */
[----:B------:R-:W-:-:S03]  /*11780*/  IMAD.WIDE R140, R206, 0x4, R140 ;  /* 0x00000004ce8c7825 */ /* 0x000fc600078e028c */
[----:B------:R-:W-:Y:S04]  /*11790*/  STL.64 [R1+0xc10], R2 ;  /* 0x000c100201007387 */ /* 0x000fe80000100a00 */
[----:B------:R-:W4:Y:S04]  /*117a0*/  LDL.LU.64 R242, [R1+0x168] ;  /* 0x0001680001f27983 */ /* 0x000f280000300a00 */
[----:B------:R-:W-:Y:S01]  /*117b0*/  STL.64 [R1+0x988], R136 ;  /* 0x0009888801007387 */ /* 0x000fe20000100a00 */
[----:B------:R-:W-:-:S03]  /*117c0*/  IMAD.WIDE R132, R206, 0x4, R132 ;  /* 0x00000004ce847825 */ /* 0x000fc600078e0284 */
[----:B------:R-:W-:Y:S01]  /*117d0*/  STL.64 [R1+0xc18], R136 ;  /* 0x000c188801007387 */ /* 0x000fe20000100a00 */
[----:B------:R-:W-:-:S03]  /*117e0*/  IMAD.WIDE R128, R206, 0x4, R244 ;  /* 0x00000004ce807825 */ /* 0x000fc600078e02f4 */
[----:B------:R-:W-:Y:S04]  /*117f0*/  STL.64 [R1+0x980], R138 ;  /* 0x0009808a01007387 */ /* 0x000fe80000100a00 */
[----:B------:R-:W-:Y:S01]  /*11800*/  STL.64 [R1+0xc20], R138 ;  /* 0x000c208a01007387 */ /* 0x000fe20000100a00 */
[----:B------:R-:W-:-:S03]  /*11810*/  IMAD.WIDE R130, R206, 0x4, R14 ;  /* 0x00000004ce827825 */ /* 0x000fc600078e020e */
[----:B------:R-:W4:Y:S04]  /*11820*/  LDL.LU.64 R22, [R1+0x148] ;  /* 0x0001480001167983 */ /* 0x000f280000300a00 */
[----:B------:R-:W4:Y:S04]  /*11830*/  LDL.LU.64 R244, [R1+0x128] ;  /* 0x0001280001f47983 */ /* 0x000f280000300a00 */
[----:B------:R-:W-:Y:S04]  /*11840*/  STL.64 [R1+0x598], R140 ;  /* 0x0005988c01007387 */ /* 0x000fe80000100a00 */
[----:B------:R-:W-:Y:S04]  /*11850*/  STL.64 [R1+0xc28], R140 ;  /* 0x000c288c01007387 */ /* 0x000fe80000100a00 */
[----:B------:R-:W4:Y:S04]  /*11860*/  LDL.LU.64 R14, [R1+0x108] ;  /* 0x00010800010e7983 */ /* 0x000f280000300a00 */
[----:B------:R-:W-:Y:S04]  /*11870*/  STL.64 [R1+0x590], R132 ;  /* 0x0005908401007387 */ /* 0x000fe80000100a00 */
[----:B------:R-:W-:Y:S01]  /*11880*/  STL.64 [R1+0xc30], R132 ;  /* 0x000c308401007387 */ /* 0x000fe20000100a00 */
[----:B------:R-:W-:-:S03]  /*11890*/  IMAD.WIDE R124, R206, 0x4, R248 ;  /* 0x00000004ce7c7825 */ /* 0x000fc600078e02f8 */
[----:B------:R-:W4:Y:S04]  /*118a0*/  LDL.LU.64 R248, [R1+0xe8] ;  /* 0x0000e80001f87983 */ /* 0x000f280000300a00 */
[----:B------:R-:W4:Y:S04]  /*118b0*/  LDL.LU.64 R20, [R1+0xc8] ;  /* 0x0000c80001147983 */ /* 0x000f280000300a00 */
[----:B------:R-:W-:Y:S04]  /*118c0*/  STL.64 [R1+0x588], R130 ;  /* 0x0005888201007387 */ /* 0x000fe80000100a00 */
[----:B------:R-:W-:Y:S01]  /*118d0*/  STL.64 [R1+0xc38], R130 ;  /* 0x000c388201007387 */ /* 0x000fe20000100a00 */
[----:B------:R-:W-:-:S03]  /*118e0*/  IMAD.WIDE R122, R206, 0x4, R250 ;  /* 0x00000004ce7a7825 */ /* 0x000fc600078e02fa */
[----:B------:R-:W4:Y:S01]  /*118f0*/  LDL.LU.64 R250, [R1+0xa8] ;  /* 0x0000a80001fa7983 */ /* 0x000f220000300a00 */
[----:B------:R-:W-:-:S03]  /*11900*/  IMAD.WIDE R126, R206, 0x4, R12 ;  /* 0x00000004ce7e7825 */ /* 0x000fc600078e020c */
[----:B------:R-:W-:Y:S04]  /*11910*/  STL.64 [R1+0x580], R128 ;  /* 0x0005808001007387 */ /* 0x000fe80000100a00 */
[----:B------:R-:W-:Y:S04]  /*11920*/  STL.64 [R1+0xc40], R128 ;  /* 0x000c408001007387 */ /* 0x000fe80000100a00 */
[----:B------:R-:W4:Y:S01]  /*11930*/  LDL.LU.64 R12, [R1+0x88] ;  /* 0x00008800010c7983 */ /* 0x000f220000300a00 */
[----:B--2---:R-:W-:-:S03]  /*11940*/  IMAD.WIDE R120, R206, 0x4, R10 ;  /* 0x00000004ce787825 */ /* 0x004fc600078e020a */
[----:B------:R-:W2:Y:S04]  /*11950*/  LDL.LU.64 R10, [R1+0x68] ;  /* 0x00006800010a7983 */ /* 0x000ea80000300a00 */
[----:B------:R-:W-:Y:S04]  /*11960*/  STL.64 [R1+0x578], R126 ;  /* 0x0005787e01007387 */ /* 0x000fe80000100a00 */
[----:B------:R-:W-:Y:S01]  /*11970*/  STL.64 [R1+0xc48], R126 ;  /* 0x000c487e01007387 */ /* 0x000fe20000100a00 */
[----:B---3--:R-:W-:-:S03]  /*11980*/  IMAD.WIDE R118, R206, 0x4, R16 ;  /* 0x00000004ce767825 */ /* 0x008fc600078e0210 */
[----:B------:R-:W3:Y:S01]  /*11990*/  LDL.LU.64 R18, [R1+0x48] ;  /* 0x0000480001127983 */ /* 0x000ee20000300a00 */
[----:B----4-:R-:W-:-:S03]  /*119a0*/  IMAD.WIDE R116, R206, 0x4, R242 ;  /* 0x00000004ce747825 */ /* 0x010fc600078e02f2 */
[----:B------:R-:W-:Y:S04]  /*119b0*/  STL.64 [R1+0x570], R124 ;  /* 0x0005707c01007387 */ /* 0x000fe80000100a00 */
[----:B------:R-:W-:Y:S04]  /*119c0*/  STL.64 [R1+0xc50], R124 ;  /* 0x000c507c01007387 */ /* 0x000fe80000100a00 */
[----:B------:R-:W4:Y:S04]  /*119d0*/  LDL.LU.64 R242, [R1+0x238] ;  /* 0x0002380001f27983 */ /* 0x000f280000300a00 */
[----:B------:R-:W4:Y:S04]  /*119e0*/  LDL.LU.64 R16, [R1+0x210] ;  /* 0x0002100001107983 */ /* 0x000f280000300a00 */
[----:B------:R-:W-:Y:S01]  /*119f0*/  STL.64 [R1+0x568], R122 ;  /* 0x0005687a01007387 */ /* 0x000fe20000100a00 */
[----:B------:R-:W-:-:S03]  /*11a00*/  IMAD.WIDE R114, R206, 0x4, R22 ;  /* 0x00000004ce727825 */ /* 0x000fc600078e0216 */
[----:B------:R1:W-:Y:S01]  /*11a10*/  STL.64 [R1+0xc58], R122 ;  /* 0x000c587a01007387 */ /* 0x0003e20000100a00 */
[----:B------:R-:W-:-:S03]  /*11a20*/  IMAD.WIDE R112, R206, 0x4, R244 ;  /* 0x00000004ce707825 */ /* 0x000fc600078e02f4 */
[----:B------:R-:W4:Y:S04]  /*11a30*/  LDL.LU.64 R22, [R1+0x1e8] ;  /* 0x0001e80001167983 */ /* 0x000f280000300a00 */
[----:B------:R1:W-:Y:S04]  /*11a40*/  STL.64 [R1+0x560], R120 ;  /* 0x0005607801007387 */ /* 0x0003e80000100a00 */
[----:B------:R-:W4:Y:S01]  /*11a50*/  LDL.LU.64 R244, [R1+0x1c0] ;  /* 0x0001c00001f47983 */ /* 0x000f220000300a00 */
[----:B------:R-:W-:-:S03]  /*11a60*/  IMAD.WIDE R110, R206, 0x4, R14 ;  /* 0x00000004ce6e7825 */ /* 0x000fc600078e020e */
[----:B------:R1:W-:Y:S04]  /*11a70*/  STL.64 [R1+0x558], R118 ;  /* 0x0005587601007387 */ /* 0x0003e80000100a00 */
[----:B------:R-:W4:Y:S04]  /*11a80*/  LDL.LU.64 R14, [R1+0x1a0] ;  /* 0x0001a000010e7983 */ /* 0x000f280000300a00 */
[----:B------:R1:W-:Y:S01]  /*11a90*/  STL.64 [R1+0x550], R116 ;  /* 0x0005507401007387 */ /* 0x0003e20000100a00 */
[----:B------:R-:W-:-:S03]  /*11aa0*/  IMAD.WIDE R108, R206, 0x4, R248 ;  /* 0x00000004ce6c7825 */ /* 0x000fc600078e02f8 */
[----:B------:R-:W4:Y:S01]  /*11ab0*/  LDL.LU.64 R248, [R1+0x180] ;  /* 0x0001800001f87983 */ /* 0x000f220000300a00 */
[----:B------:R-:W-:-:S03]  /*11ac0*/  IMAD.WIDE R106, R206, 0x4, R20 ;  /* 0x00000004ce6a7825 */ /* 0x000fc600078e0214 */
[----:B------:R1:W-:Y:S04]  /*11ad0*/  STL.64 [R1+0x548], R114 ;  /* 0x0005487201007387 */ /* 0x0003e80000100a00 */
[----:B------:R-:W4:Y:S04]  /*11ae0*/  LDL.LU.64 R20, [R1+0x160] ;  /* 0x0001600001147983 */ /* 0x000f280000300a00 */
[----:B------:R1:W-:Y:S01]  /*11af0*/  STL.64 [R1+0x540], R112 ;  /* 0x0005407001007387 */ /* 0x0003e20000100a00 */
[----:B------:R-:W-:-:S03]  /*11b00*/  IMAD.WIDE R104, R206, 0x4, R250 ;  /* 0x00000004ce687825 */ /* 0x000fc600078e02fa */
[----:B------:R-:W4:Y:S04]  /*11b10*/  LDL.LU.64 R250, [R1+0x140] ;  /* 0x0001400001fa7983 */ /* 0x000f280000300a00 */
[----:B------:R1:W-:Y:S01]  /*11b20*/  STL.64 [R1+0x538], R110 ;  /* 0x0005386e01007387 */ /* 0x0003e20000100a00 */
[----:B------:R-:W-:-:S03]  /*11b30*/  IMAD.WIDE R102, R206, 0x4, R12 ;  /* 0x00000004ce667825 */ /* 0x000fc600078e020c */
[----:B------:R-:W4:Y:S04]  /*11b40*/  LDL.LU.64 R12, [R1+0x120] ;  /* 0x00012000010c7983 */ /* 0x000f280000300a00 */
[----:B------:R1:W-:Y:S01]  /*11b50*/  STL.64 [R1+0x530], R108 ;  /* 0x0005306c01007387 */ /* 0x0003e20000100a00 */
[----:B--2---:R-:W-:-:S03]  /*11b60*/  IMAD.WIDE R100, R206, 0x4, R10 ;  /* 0x00000004ce647825 */ /* 0x004fc600078e020a */
[----:B------:R-:W2:Y:S04]  /*11b70*/  LDL.LU.64 R10, [R1+0x100] ;  /* 0x00010000010a7983 */ /* 0x000ea80000300a00 */
[----:B------:R1:W-:Y:S01]  /*11b80*/  STL.64 [R1+0x528], R106 ;  /* 0x0005286a01007387 */ /* 0x0003e20000100a00 */
[----:B---3--:R-:W-:-:S03]  /*11b90*/  IMAD.WIDE R98, R206, 0x4, R18 ;  /* 0x00000004ce627825 */ /* 0x008fc600078e0212 */
[----:B------:R-:W3:Y:S04]  /*11ba0*/  LDL.LU.64 R18, [R1+0xe0] ;  /* 0x0000e00001127983 */ /* 0x000ee80000300a00 */
[----:B------:R1:W-:Y:S01]  /*11bb0*/  STL.64 [R1+0x520], R104 ;  /* 0x0005206801007387 */ /* 0x0003e20000100a00 */
[----:B----4-:R-:W-:-:S03]  /*11bc0*/  IMAD.WIDE R96, R206, 0x4, R242 ;  /* 0x00000004ce607825 */ /* 0x010fc600078e02f2 */
[----:B------:R-:W4:Y:S01]  /*11bd0*/  LDL.LU.64 R242, [R1+0xc0] ;  /* 0x0000c00001f27983 */ /* 0x000f220000300a00 */
[----:B------:R-:W-:-:S03]  /*11be0*/  IMAD.WIDE R94, R206, 0x4, R16 ;  /* 0x00000004ce5e7825 */ /* 0x000fc600078e0210 */
[----:B------:R1:W-:Y:S04]  /*11bf0*/  STL.64 [R1+0x518], R102 ;  /* 0x0005186601007387 */ /* 0x0003e80000100a00 */
[----:B------:R-:W4:Y:S04]  /*11c00*/  LDL.LU.64 R16, [R1+0xa0] ;  /* 0x0000a00001107983 */ /* 0x000f280000300a00 */
[----:B------:R1:W-:Y:S01]  /*11c10*/  STL.64 [R1+0x510], R100 ;  /* 0x0005106401007387 */ /* 0x0003e20000100a00 */
[----:B------:R-:W-:-:S03]  /*11c20*/  IMAD.WIDE R92, R206, 0x4, R22 ;  /* 0x00000004ce5c7825 */ /* 0x000fc600078e0216 */
[----:B------:R1:W-:Y:S01]  /*11c30*/  STL.64 [R1+0x508], R98 ;  /* 0x0005086201007387 */ /* 0x0003e20000100a00 */
[----:B------:R-:W-:-:S03]  /*11c40*/  IMAD.WIDE R90, R206, 0x4, R244 ;  /* 0x00000004ce5a7825 */ /* 0x000fc600078e02f4 */
[----:B------:R-:W4:Y:S04]  /*11c50*/  LDL.LU.64 R244, [R1+0x80] ;  /* 0x0000800001f47983 */ /* 0x000f280000300a00 */
[----:B------:R1:W-:Y:S01]  /*11c60*/  STL.64 [R1+0x500], R96 ;  /* 0x0005006001007387 */ /* 0x0003e20000100a00 */
[----:B------:R-:W-:-:S03]  /*11c70*/  IMAD.WIDE R88, R206, 0x4, R14 ;  /* 0x00000004ce587825 */ /* 0x000fc600078e020e */
[----:B------:R-:W4:Y:S04]  /*11c80*/  LDL.LU.64 R14, [R1+0x60] ;  /* 0x00006000010e7983 */ /* 0x000f280000300a00 */
[----:B------:R1:W-:Y:S01]  /*11c90*/  STL.64 [R1+0x4f8], R94 ;  /* 0x0004f85e01007387 */ /* 0x0003e20000100a00 */
[----:B------:R-:W-:-:S03]  /*11ca0*/  IMAD.WIDE R86, R206, 0x4, R248 ;  /* 0x00000004ce567825 */ /* 0x000fc600078e02f8 */
[----:B------:R-:W4:Y:S04]  /*11cb0*/  LDL.LU.64 R248, [R1+0x40] ;  /* 0x0000400001f87983 */ /* 0x000f280000300a00 */
[----:B------:R1:W-:Y:S04]  /*11cc0*/  STL.64 [R1+0x4f0], R92 ;  /* 0x0004f05c01007387 */ /* 0x0003e80000100a00 */
[----:B------:R-:W4:Y:S04]  /*11cd0*/  LDL.LU.64 R26, [R1+0x230] ;  /* 0x00023000011a7983 */ /* 0x000f280000300a00 */
[----:B------:R1:W-:Y:S01]  /*11ce0*/  STL.64 [R1+0x4e8], R90 ;  /* 0x0004e85a01007387 */ /* 0x0003e20000100a00 */
[----:B------:R-:W-:-:S03]  /*11cf0*/  IMAD.WIDE R82, R206, 0x4, R250 ;  /* 0x00000004ce527825 */ /* 0x000fc600078e02fa */
[----:B------:R-:W4:Y:S01]  /*11d00*/  LDL.LU.64 R250, [R1+0x208] ;  /* 0x0002080001fa7983 */ /* 0x000f220000300a00 */
[----:B------:R-:W-:-:S03]  /*11d10*/  IMAD.WIDE R84, R206, 0x4, R20 ;  /* 0x00000004ce547825 */ /* 0x000fc600078e0214 */
[----:B------:R1:W-:Y:S01]  /*11d20*/  STL.64 [R1+0x4e0], R88 ;  /* 0x0004e05801007387 */ /* 0x0003e20000100a00 */
[----:B------:R-:W-:-:S03]  /*11d30*/  IMAD.WIDE R80, R206, 0x4, R12 ;  /* 0x00000004ce507825 */ /* 0x000fc600078e020c */
[----:B------:R-:W4:Y:S04]  /*11d40*/  LDL.LU.64 R12, [R1+0x1e0] ;  /* 0x0001e000010c7983 */ /* 0x000f280000300a00 */
[----:B------:R1:W-:Y:S04]  /*11d50*/  STL.64 [R1+0x4d8], R86 ;  /* 0x0004d85601007387 */ /* 0x0003e80000100a00 */
[----:B------:R-:W4:Y:S01]  /*11d60*/  LDL.LU.64 R24, [R1+0x1b8] ;  /* 0x0001b80001187983 */ /* 0x000f220000300a00 */
[----:B--2---:R-:W-:-:S03]  /*11d70*/  IMAD.WIDE R78, R206, 0x4, R10 ;  /* 0x00000004ce4e7825 */ /* 0x004fc600078e020a */
[----:B------:R-:W2:Y:S04]  /*11d80*/  LDL.LU.64 R10, [R1+0x198] ;  /* 0x00019800010a7983 */ /* 0x000ea80000300a00 */
[----:B------:R1:W-:Y:S04]  /*11d90*/  STL.64 [R1+0x4d0], R84 ;  /* 0x0004d05401007387 */ /* 0x0003e80000100a00 */
[----:B------:R-:W2:Y:S04]  /*11da0*/  LDL.LU.64 R22, [R1+0x178] ;  /* 0x0001780001167983 */ /* 0x000ea80000300a00 */
[----:B------:R1:W-:Y:S01]  /*11db0*/  STL.64 [R1+0x4c8], R82 ;  /* 0x0004c85201007387 */ /* 0x0003e20000100a00 */
[----:B---3--:R-:W-:-:S04]  /*11dc0*/  IMAD.WIDE R76, R206, 0x4, R18 ;  /* 0x00000004ce4c7825 */ /* 0x008fc800078e0212 */
[C---:B----4-:R-:W-:Y:S02]  /*11dd0*/  IMAD.WIDE R74, R206.reuse, 0x4, R242 ;  /* 0x00000004ce4a7825 */ /* 0x050fe400078e02f2 */
[----:B------:R-:W3:Y:S04]  /*11de0*/  LDL.LU.64 R242, [R1+0x158] ;  /* 0x0001580001f27983 */ /* 0x000ee80000300a00 */
[----:B------:R4:W-:Y:S01]  /*11df0*/  STL.64 [R1+0x4c0], R80 ;  /* 0x0004c05001007387 */ /* 0x0009e20000100a00 */
[----:B------:R-:W-:-:S03]  /*11e00*/  IMAD.WIDE R72, R206, 0x4, R16 ;  /* 0x00000004ce487825 */ /* 0x000fc600078e0210 */
[----:B------:R-:W4:Y:S04]  /*11e10*/  LDL.LU.64 R20, [R1+0x138] ;  /* 0x0001380001147983 */ /* 0x000f280000300a00 */
[----:B------:R-:W4:Y:S04]  /*11e20*/  LDL.LU.64 R18, [R1+0x118] ;  /* 0x0001180001127983 */ /* 0x000f280000300a00 */
[----:B------:R1:W-:Y:S04]  /*11e30*/  STL.64 [R1+0x4b8], R78 ;  /* 0x0004b84e01007387 */ /* 0x0003e80000100a00 */
[----:B------:R-:W4:Y:S01]  /*11e40*/  LDL.LU.64 R16, [R1+0xf8] ;  /* 0x0000f80001107983 */ /* 0x000f220000300a00 */
        /* <DEDUP_REMOVED lines=9> */
[----:B------:R1:W-:Y:S01]  /*11ee0*/  STL.64 [R1+0x498], R70 ;  /* 0x0004984601007387 */ /* 0x0003e20000100a00 */
[----:B------:R-:W-:-:S03]  /*11ef0*/  IMAD.WIDE R62, R206, 0x4, R250 ;  /* 0x00000004ce3e7825 */ /* 0x000fc600078e02fa */
[----:B------:R-:W4:Y:S01]  /*11f00*/  LDL.LU.64 R250, [R1+0x78] ;  /* 0x0000780001fa7983 */ /* 0x000f220000300a00 */
[----:B------:R-:W-:-:S03]  /*11f10*/  IMAD.WIDE R64, R206, 0x4, R26 ;  /* 0x00000004ce407825 */ /* 0x000fc600078e021a */
[----:B------:R1:W-:Y:S01]  /*11f20*/  STL.64 [R1+0x490], R68 ;  /* 0x0004904401007387 */ /* 0x0003e20000100a00 */
[----:B------:R-:W-:-:S03]  /*11f30*/  IMAD.WIDE R60, R206, 0x4, R12 ;  /* 0x00000004ce3c7825 */ /* 0x000fc600078e020c */
[----:B------:R-:W4:Y:S04]  /*11f40*/  LDL.LU.64 R12, [R1+0x58] ;  /* 0x00005800010c7983 */ /* 0x000f280000300a00 */
[----:B------:R1:W-:Y:S01]  /*11f50*/  STL.64 [R1+0x488], R66 ;  /* 0x0004884201007387 */ /* 0x0003e20000100a00 */
[----:B------:R-:W-:-:S03]  /*11f60*/  IMAD.WIDE R58, R206, 0x4, R24 ;  /* 0x00000004ce3a7825 */ /* 0x000fc600078e0218 */
[----:B------:R1:W-:Y:S01]  /*11f70*/  STL.64 [R1+0x480], R64 ;  /* 0x0004804001007387 */ /* 0x0003e20000100a00 */
[----:B--2---:R-:W-:-:S03]  /*11f80*/  IMAD.WIDE R56, R206, 0x4, R10 ;  /* 0x00000004ce387825 */ /* 0x004fc600078e020a */
[----:B------:R-:W2:Y:S04]  /*11f90*/  LDL.LU.64 R10, [R1+0x38] ;  /* 0x00003800010a7983 */ /* 0x000ea80000300a00 */
[----:B------:R1:W-:Y:S01]  /*11fa0*/  STL.64 [R1+0x478], R62 ;  /* 0x0004783e01007387 */ /* 0x0003e20000100a00 */
[----:B------:R-:W-:-:S03]  /*11fb0*/  IMAD.WIDE R54, R206, 0x4, R22 ;  /* 0x00000004ce367825 */ /* 0x000fc600078e0216 */
[----:B------:R1:W-:Y:S01]  /*11fc0*/  STL.64 [R1+0x470], R60 ;  /* 0x0004703c01007387 */ /* 0x0003e20000100a00 */
[----:B---3--:R-:W-:-:S03]  /*11fd0*/  IMAD.WIDE R52, R206, 0x4, R242 ;  /* 0x00000004ce347825 */ /* 0x008fc600078e02f2 */
[----:B------:R-:W3:Y:S04]  /*11fe0*/  LDL.LU.64 R242, [R1+0x228] ;  /* 0x0002280001f27983 */ /* 0x000ee80000300a00 */
[----:B------:R1:W-:Y:S01]  /*11ff0*/  STL.64 [R1+0x468], R58 ;  /* 0x0004683a01007387 */ /* 0x0003e20000100a00 */
[----:B----4-:R-:W-:-:S03]  /*12000*/  IMAD.WIDE R50, R206, 0x4, R20 ;  /* 0x00000004ce327825 */ /* 0x010fc600078e0214 */
[----:B------:R4:W-:Y:S01]  /*12010*/  STL.64 [R1+0x460], R56 ;  /* 0x0004603801007387 */ /* 0x0009e20000100a00 */
[----:B------:R-:W-:-:S03]  /*12020*/  IMAD.WIDE R48, R206, 0x4, R18 ;  /* 0x00000004ce307825 */ /* 0x000fc600078e0212 */
[----:B------:R4:W-:Y:S04]  /*12030*/  STL.64 [R1+0x458], R54 ;  /* 0x0004583601007387 */ /* 0x0009e80000100a00 */
[----:B------:R4:W-:Y:S01]  /*12040*/  STL.64 [R1+0x240], R52 ;  /* 0x0002403401007387 */ /* 0x0009e20000100a00 */
[----:B------:R-:W-:-:S04]  /*12050*/  IMAD.WIDE R46, R206, 0x4, R16 ;  /* 0x00000004ce2e7825 */ /* 0x000fc800078e0210 */
[C---:B------:R-:W-:Y:S02]  /*12060*/  IMAD.WIDE R44, R206.reuse, 0x4, R244 ;  /* 0x00000004ce2c7825 */ /* 0x040fe400078e02f4 */
[----:B------:R-:W4:Y:S04]  /*12070*/  LDL.LU.64 R244, [R1+0x200] ;  /* 0x0002000001f47983 */ /* 0x000f280000300a00 */
[----:B------:R1:W-:Y:S04]  /*12080*/  STL.64 [R1+0x238], R50 ;  /* 0x0002383201007387 */ /* 0x0003e80000100a00 */
[----:B------:R-:W4:Y:S04]  /*12090*/  LDL.LU.64 R28, [R1+0x1d8] ;  /* 0x0001d800011c7983 */ /* 0x000f280000300a00 */
[----:B------:R1:W-:Y:S04]  /*120a0*/  STL.64 [R1+0x208], R48 ;  /* 0x0002083001007387 */ /* 0x0003e80000100a00 */
[----:B------:R-:W4:Y:S01]  /*120b0*/  LDL.LU.64 R26, [R1+0x250] ;  /* 0x00025000011a7983 */ /* 0x000f220000300a00 */
[----:B------:R-:W-:-:S04]  /*120c0*/  IMAD.WIDE R42, R206, 0x4, R14 ;  /* 0x00000004ce2a7825 */ /* 0x000fc800078e020e */
[C---:B------:R-:W-:Y:S02]  /*120d0*/  IMAD.WIDE R40, R206.reuse, 0x4, R248 ;  /* 0x00000004ce287825 */ /* 0x040fe400078e02f8 */
[----:B------:R-:W4:Y:S04]  /*120e0*/  LDL.LU.64 R248, [R1+0x258] ;  /* 0x0002580001f87983 */ /* 0x000f280000300a00 */
[----:B------:R1:W-:Y:S04]  /*120f0*/  STL.64 [R1+0x1f0], R46 ;  /* 0x0001f02e01007387 */ /* 0x0003e80000100a00 */
[----:B------:R-:W4:Y:S01]  /*12100*/  LDL.LU.64 R150, [R1+0x260] ;  /* 0x0002600001967983 */ /* 0x000f220000300a00 */
[----:B------:R-:W-:-:S03]  /*12110*/  IMAD.WIDE R38, R206, 0x4, R250 ;  /* 0x00000004ce267825 */ /* 0x000fc600078e02fa */
[----:B------:R-:W4:Y:S04]  /*12120*/  LDL.LU.64 R250, [R1+0x268] ;  /* 0x0002680001fa7983 */ /* 0x000f280000300a00 */
[----:B------:R1:W-:Y:S04]  /*12130*/  STL.64 [R1+0x1c8], R44 ;  /* 0x0001c82c01007387 */ /* 0x0003e80000100a00 */
[----:B------:R-:W4:Y:S04]  /*12140*/  LDL.LU.64 R148, [R1+0x270] ;  /* 0x0002700001947983 */ /* 0x000f280000300a00 */
[----:B------:R-:W4:Y:S04]  /*12150*/  LDL.LU.64 R146, [R1+0x278] ;  /* 0x0002780001927983 */ /* 0x000f280000300a00 */
[----:B------:R-:W4:Y:S04]  /*12160*/  LDL.LU.64 R144, [R1+0x280] ;  /* 0x0002800001907983 */ /* 0x000f280000300a00 */
[----:B------:R1:W-:Y:S04]  /*12170*/  STL.64 [R1+0x198], R42 ;  /* 0x0001982a01007387 */ /* 0x0003e80000100a00 */
[----:B------:R-:W4:Y:S04]  /*12180*/  LDL.LU.64 R134, [R1+0x288] ;  /* 0x0002880001867983 */ /* 0x000f280000300a00 */
[----:B------:R-:W4:Y:S04]  /*12190*/  LDL.LU.64 R24, [R1+0x290] ;  /* 0x0002900001187983 */ /* 0x000f280000300a00 */
[----:B------:R1:W-:Y:S04]  /*121a0*/  STL.64 [R1+0x168], R40 ;  /* 0x0001682801007387 */ /* 0x0003e80000100a00 */
[----:B------:R-:W4:Y:S04]  /*121b0*/  LDL.LU.64 R22, [R1+0x298] ;  /* 0x0002980001167983 */ /* 0x000f280000300a00 */
[----:B------:R-:W4:Y:S04]  /*121c0*/  LDL.LU.64 R20, [R1+0x2a0] ;  /* 0x0002a00001147983 */ /* 0x000f280000300a00 */
[----:B------:R-:W4:Y:S04]  /*121d0*/  LDL.LU.64 R18, [R1+0x2a8] ;  /* 0x0002a80001127983 */ /* 0x000f280000300a00 */
[----:B------:R-:W4:Y:S04]  /*121e0*/  LDL.LU.64 R16, [R1+0x2b0] ;  /* 0x0002b00001107983 */ /* 0x000f280000300a00 */
[----:B------:R-:W4:Y:S01]  /*121f0*/  LDL.LU.64 R14, [R1+0x2b8] ;  /* 0x0002b800010e7983 */ /* 0x000f220000300a00 */
[----:B------:R-:W-:-:S03]  /*12200*/  IMAD.WIDE R36, R206, 0x4, R12 ;  /* 0x00000004ce247825 */ /* 0x000fc600078e020c */
[----:B------:R-:W4:Y:S01]  /*12210*/  LDL.LU.64 R12, [R1+0x2c0] ;  /* 0x0002c000010c7983 */ /* 0x000f220000300a00 */
[----:B--2---:R-:W-:-:S03]  /*12220*/  IMAD.WIDE R34, R206, 0x4, R10 ;  /* 0x00000004ce227825 */ /* 0x004fc600078e020a */
[----:B------:R-:W2:Y:S01]  /*12230*/  LDL.LU.64 R10, [R1+0x2c8] ;  /* 0x0002c800010a7983 */ /* 0x000ea20000300a00 */
[----:B---3--:R-:W-:-:S03]  /*12240*/  IMAD.WIDE R32, R206, 0x4, R242 ;  /* 0x00000004ce207825 */ /* 0x008fc600078e02f2 */
[----:B------:R-:W3:Y:S04]  /*12250*/  LDL.LU.64 R242, [R1+0x2d0] ;  /* 0x0002d00001f27983 */ /* 0x000ee80000300a00 */
[----:B------:R1:W-:Y:S01]  /*12260*/  STL.64 [R1+0x138], R38 ;  /* 0x0001382601007387 */ /* 0x0003e20000100a00 */
[----:B----4-:R-:W-:-:S03]  /*12270*/  IMAD.WIDE R30, R206, 0x4, R244 ;  /* 0x00000004ce1e7825 */ /* 0x010fc600078e02f4 */
[----:B------:R-:W4:Y:S04]  /*12280*/  LDL.LU.64 R244, [R1+0x2d8] ;  /* 0x0002d80001f47983 */ /* 0x000f280000300a00 */
[----:B------:R1:W-:Y:S01]  /*12290*/  STL.64 [R1+0xf8], R36 ;  /* 0x0000f82401007387 */ /* 0x0003e20000100a00 */
[----:B------:R-:W-:-:S03]  /*122a0*/  IMAD.WIDE R28, R206, 0x4, R28 ;  /* 0x00000004ce1c7825 */ /* 0x000fc600078e021c */
[----:B------:R1:W-:Y:S04]  /*122b0*/  STL.64 [R1+0xc8], R34 ;  /* 0x0000c82201007387 */ /* 0x0003e80000100a00 */
[----:B------:R1:W-:Y:S04]  /*122c0*/  STL.64 [R1+0x98], R32 ;  /* 0x0000982001007387 */ /* 0x0003e80000100a00 */
[----:B------:R1:W-:Y:S04]  /*122d0*/  STL.64 [R1+0x68], R30 ;  /* 0x0000681e01007387 */ /* 0x0003e80000100a00 */
[----:B------:R1:W-:Y:S01]  /*122e0*/  STL.64 [R1+0x30], R28 ;  /* 0x0000301c01007387 */ /* 0x0003e20000100a00 */
[----:B------:R-:W-:-:S04]  /*122f0*/  IMAD.WIDE R26, R206, 0x4, R26 ;  /* 0x00000004ce1a7825 */ /* 0x000fc800078e021a */
[----:B------:R-:W-:-:S04]  /*12300*/  IMAD.WIDE R238, R206, 0x4, R150 ;  /* 0x00000004ceee7825 */ /* 0x000fc800078e0296 */
[C---:B------:R-:W-:Y:S02]  /*12310*/  IMAD.WIDE R230, R206.reuse, 0x4, R250 ;  /* 0x00000004cee67825 */ /* 0x040fe400078e02fa */
[----:B------:R-:W4:Y:S04]  /*12320*/  LDL.LU.64 R250, [R1+0x2e0] ;  /* 0x0002e00001fa7983 */ /* 0x000f280000300a00 */
[----:B------:R1:W-:Y:S01]  /*12330*/  STL.64 [R1+0x10], R26 ;  /* 0x0000101a01007387 */ /* 0x0003e20000100a00 */
[----:B------:R-:W-:-:S03]  /*12340*/  IMAD.WIDE R222, R206, 0x4, R148 ;  /* 0x00000004cede7825 */ /* 0x000fc600078e0294 */
[----:B------:R-:W4:Y:S01]  /*12350*/  LDL.LU.64 R150, [R1+0x2e8] ;  /* 0x0002e80001967983 */ /* 0x000f220000300a00 */
[----:B------:R-:W-:-:S03]  /*12360*/  IMAD.WIDE R214, R206, 0x4, R146 ;  /* 0x00000004ced67825 */ /* 0x000fc600078e0292 */
[----:B------:R-:W4:Y:S01]  /*12370*/  LDL.LU.64 R148, [R1+0x2f0] ;  /* 0x0002f00001947983 */ /* 0x000f220000300a00 */
[----:B------:R-:W-:-:S03]  /*12380*/  IMAD.WIDE R204, R206, 0x4, R144 ;  /* 0x00000004cecc7825 */ /* 0x000fc600078e0290 */
[----:B------:R-:W4:Y:S04]  /*12390*/  LDL.LU.64 R146, [R1+0x2f8] ;  /* 0x0002f80001927983 */ /* 0x000f280000300a00 */
[----:B------:R-:W4:Y:S01]  /*123a0*/  LDL.LU.64 R144, [R1+0x300] ;  /* 0x0003000001907983 */ /* 0x000f220000300a00 */
[----:B------:R-:W-:-:S04]  /*123b0*/  IMAD.WIDE R190, R206, 0x4, R24 ;  /* 0x00000004cebe7825 */ /* 0x000fc800078e0218 */
[----:B------:R-:W-:-:S04]  /*123c0*/  IMAD.WIDE R192, R206, 0x4, R134 ;  /* 0x00000004cec07825 */ /* 0x000fc800078e0286 */
[----:B------:R-:W-:-:S05]  /*123d0*/  IMAD.WIDE R24, R206, 0x4, R14 ;  /* 0x00000004ce187825 */ /* 0x000fca00078e020e */
[----:B------:R1:W-:Y:S04]  /*123e0*/  STL.64 [R1+0x60], R24 ;  /* 0x0000601801007387 */ /* 0x0003e80000100a00 */
[----:B------:R-:W4:Y:S04]  /*123f0*/  LDL.LU.64 R134, [R1+0x308] ;  /* 0x0003080001867983 */ /* 0x000f280000300a00 */
[----:B------:R-:W4:Y:S01]  /*12400*/  LDL.LU.64 R174, [R1+0x310] ;  /* 0x0003100001ae7983 */ /* 0x000f220000300a00 */
[----:B------:R-:W-:-:S03]  /*12410*/  IMAD.WIDE R188, R206, 0x4, R22 ;  /* 0x00000004cebc7825 */ /* 0x000fc600078e0216 */
        /* <DEDUP_REMOVED lines=9> */
[----:B--2---:R-:W-:-:S03]  /*124b0*/  IMAD.WIDE R20, R206, 0x4, R10 ;  /* 0x00000004ce147825 */ /* 0x004fc600078e020a */
[----:B------:R-:W2:Y:S01]  /*124c0*/  LDL.LU.64 R14, [R1+0x340] ;  /* 0x00034000010e7983 */ /* 0x000ea20000300a00 */
[----:B---3--:R-:W-:-:S03]  /*124d0*/  IMAD.WIDE R18, R206, 0x4, R242 ;  /* 0x00000004ce127825 */ /* 0x008fc600078e02f2 */
[----:B------:R-:W3:Y:S04]  /*124e0*/  LDL.LU.64 R12, [R1+0x348] ;  /* 0x00034800010c7983 */ /* 0x000ee80000300a00 */
[----:B------:R-:W3:Y:S04]  /*124f0*/  LDL.LU.64 R10, [R1+0x350] ;  /* 0x00035000010a7983 */ /* 0x000ee80000300a00 */
[----:B------:R1:W-:Y:S04]  /*12500*/  STL.64 [R1+0x48], R22 ;  /* 0x0000481601007387 */ /* 0x0003e80000100a00 */
[----:B------:R-:W3:Y:S01]  /*12510*/  LDL.LU.64 R242, [R1+0x358] ;  /* 0x0003580001f27983 */ /* 0x000ee20000300a00 */
[----:B----4-:R-:W-:-:S03]  /*12520*/  IMAD.WIDE R236, R206, 0x4, R250 ;  /* 0x00000004ceec7825 */ /* 0x010fc600078e02fa */
[----:B------:R-:W4:Y:S04]  /*12530*/  LDL.LU.64 R250, [R1+0x360] ;  /* 0x0003600001fa7983 */ /* 0x000f280000300a00 */
[----:B------:R1:W-:Y:S04]  /*12540*/  STL.64 [R1+0x28], R20 ;  /* 0x0000281401007387 */ /* 0x0003e80000100a00 */
[----:B------:R1:W-:Y:S04]  /*12550*/  STL.64 [R1+0x8], R18 ;  /* 0x0000081201007387 */ /* 0x0003e80000100a00 */
[----:B------:R-:W4:Y:S04]  /*12560*/  LDL.LU.64 R164, [R1+0x368] ;  /* 0x0003680001a47983 */ /* 0x000f280000300a00 */
        /* <DEDUP_REMOVED lines=9> */
[----:B------:R-:W4:Y:S04]  /*12600*/  LDL.LU.64 R152, [R1+0x398] ;  /* 0x0003980001987983 */ /* 0x000f280000300a00 */
[----:B------:R-:W4:Y:S04]  /*12610*/  LDL.LU.64 R150, [R1+0x3a0] ;  /* 0x0003a00001967983 */ /* 0x000f280000300a00 */
[----:B------:R-:W4:Y:S04]  /*12620*/  LDL.LU.64 R148, [R1+0x3a8] ;  /* 0x0003a80001947983 */ /* 0x000f280000300a00 */
[----:B------:R-:W4:Y:S04]  /*12630*/  LDL.LU.64 R146, [R1+0x3b0] ;  /* 0x0003b00001927983 */ /* 0x000f280000300a00 */
[----:B------:R-:W4:Y:S01]  /*12640*/  LDL.LU.64 R144, [R1+0x3b8] ;  /* 0x0003b80001907983 */ /* 0x000f220000300a00 */
[----:B------:R-:W-:-:S03]  /*12650*/  IMAD.WIDE R180, R206, 0x4, R134 ;  /* 0x00000004ceb47825 */ /* 0x000fc600078e0286 */
[----:B------:R-:W4:Y:S01]  /*12660*/  LDL.LU.64 R134, [R1+0x3c0] ;  /* 0x0003c00001867983 */ /* 0x000f220000300a00 */
[----:B------:R-:W-:-:S04]  /*12670*/  IMAD.WIDE R178, R206, 0x4, R174 ;  /* 0x00000004ceb27825 */ /* 0x000fc800078e02ae */
[----:B------:R-:W-:-:S04]  /*12680*/  IMAD.WIDE R176, R206, 0x4, R172 ;  /* 0x00000004ceb07825 */ /* 0x000fc800078e02ac */
[----:B------:R-:W-:-:S04]  /*12690*/  IMAD.WIDE R16, R206, 0x4, R16 ;  /* 0x00000004ce107825 */ /* 0x000fc800078e0210 */
[C---:B--2---:R-:W-:Y:S01]  /*126a0*/  IMAD.WIDE R14, R206.reuse, 0x4, R14 ;  /* 0x00000004ce0e7825 */ /* 0x044fe200078e020e */
[----:B------:R2:W-:Y:S03]  /*126b0*/  STL.64 [R1+0x58], R16 ;  /* 0x0000581001007387 */ /* 0x0005e60000100a00 */
[C---:B---3--:R-:W-:Y:S01]  /*126c0*/  IMAD.WIDE R12, R206.reuse, 0x4, R12 ;  /* 0x00000004ce0c7825 */ /* 0x048fe200078e020c */
[----:B------:R2:W-:Y:S03]  /*126d0*/  STL.64 [R1+0x40], R14 ;  /* 0x0000400e01007387 */ /* 0x0005e60000100a00 */
[C---:B------:R-:W-:Y:S01]  /*126e0*/  IMAD.WIDE R10, R206.reuse, 0x4, R10 ;  /* 0x00000004ce0a7825 */ /* 0x040fe200078e020a */
[----:B-1----:R-:W3:Y:S03]  /*126f0*/  LDL.LU.64 R4, [R1+0x3c8] ;  /* 0x0003c80001047983 */ /* 0x002ee60000300a00 */
[----:B------:R-:W-:-:S04]  /*12700*/  IMAD.WIDE R174, R206, 0x4, R170 ;  /* 0x00000004ceae7825 */ /* 0x000fc800078e02aa */
[----:B------:R-:W-:-:S04]  /*12710*/  IMAD.WIDE R172, R206, 0x4, R168 ;  /* 0x00000004ceac7825 */ /* 0x000fc800078e02a8 */
[----:B------:R-:W-:-:S04]  /*12720*/  IMAD.WIDE R170, R206, 0x4, R166 ;  /* 0x00000004ceaa7825 */ /* 0x000fc800078e02a6 */
[C---:B----4-:R-:W-:Y:S02]  /*12730*/  IMAD.WIDE R234, R206.reuse, 0x4, R250 ;  /* 0x00000004ceea7825 */ /* 0x050fe400078e02fa */
[----:B------:R-:W4:Y:S04]  /*12740*/  LDL.LU.64 R250, [R1+0x3d0] ;  /* 0x0003d00001fa7983 */ /* 0x000f280000300a00 */
[----:B------:R2:W-:Y:S04]  /*12750*/  STL.64 [R1+0x20], R12 ;  /* 0x0000200c01007387 */ /* 0x0005e80000100a00 */
[----:B------:R-:W2:Y:S04]  /*12760*/  LDL.LU.64 R240, [R1+0x3d8] ;  /* 0x0003d80001f07983 */ /* 0x000ea80000300a00 */
[----:B------:R1:W-:Y:S01]  /*12770*/  STL.64 [R1], R10 ;  /* 0x0000000a01007387 */ /* 0x0003e20000100a00 */
[----:B------:R-:W-:-:S03]  /*12780*/  IMAD.WIDE R226, R206, 0x4, R164 ;  /* 0x00000004cee27825 */ /* 0x000fc600078e02a4 */
[----:B------:R-:W2:Y:S01]  /*12790*/  LDL.LU.64 R232, [R1+0x3e0] ;  /* 0x0003e00001e87983 */ /* 0x000ea20000300a00 */
        /* <DEDUP_REMOVED lines=12> */
[----:B------:R-:W-:-:S04]  /*12860*/  IMAD.WIDE R166, R206, 0x4, R156 ;  /* 0x00000004cea67825 */ /* 0x000fc800078e029c */
[C---:B------:R-:W-:Y:S02]  /*12870*/  IMAD.WIDE R158, R206.reuse, 0x4, R148 ;  /* 0x00000004ce9e7825 */ /* 0x040fe400078e0294 */
[----:B------:R-:W2:Y:S02]  /*12880*/  LDL.LU.64 R148, [R1+0x418] ;  /* 0x0004180001947983 */ /* 0x000ea40000300a00 */
[C---:B------:R-:W-:Y:S02]  /*12890*/  IMAD.WIDE R156, R206.reuse, 0x4, R146 ;  /* 0x00000004ce9c7825 */ /* 0x040fe400078e0292 */
[----:B------:R-:W2:Y:S02]  /*128a0*/  LDL.LU.64 R146, [R1+0x420] ;  /* 0x0004200001927983 */ /* 0x000ea40000300a00 */
[C---:B------:R-:W-:Y:S02]  /*128b0*/  IMAD.WIDE R8, R206.reuse, 0x4, R144 ;  /* 0x00000004ce087825 */ /* 0x040fe400078e0290 */
[----:B------:R-:W2:Y:S02]  /*128c0*/  LDL.LU.64 R144, [R1+0x430] ;  /* 0x0004300001907983 */ /* 0x000ea40000300a00 */
[----:B------:R-:W-:-:S02]  /*128d0*/  IMAD.WIDE R6, R206, 0x4, R134 ;  /* 0x00000004ce067825 */ /* 0x000fc400078e0286 */
[----:B------:R-:W2:Y:S04]  /*128e0*/  LDL.LU.64 R200, [R1+0x428] ;  /* 0x0004280001c87983 */ /* 0x000ea80000300a00 */
[----:B------:R-:W4:Y:S04]  /*128f0*/  LDL.LU.64 R198, [R1+0x438] ;  /* 0x0004380001c67983 */ /* 0x000f280000300a00 */
[----:B------:R-:W4:Y:S04]  /*12900*/  LDL.LU.64 R196, [R1+0x440] ;  /* 0x0004400001c47983 */ /* 0x000f280000300a00 */
[----:B------:R-:W4:Y:S04]  /*12910*/  LDL.LU.64 R134, [R1+0x448] ;  /* 0x0004480001867983 */ /* 0x000f280000300a00 */
[----:B------:R-:W4:Y:S04]  /*12920*/  LDL.LU.64 R194, [R1+0x450] ;  /* 0x0004500001c27983 */ /* 0x000f280000300a00 */
[----:B------:R1:W-:Y:S04]  /*12930*/  STL.64 [R1+0x50], R8 ;  /* 0x0000500801007387 */ /* 0x0003e80000100a00 */
[----:B------:R-:W4:Y:S04]  /*12940*/  LDL.64 R122, [R1+0x9e0] ;  /* 0x0009e000017a7983 */ /* 0x000f280000100a00 */
        /* <DEDUP_REMOVED lines=8> */
[----:B------:R-:W4:Y:S01]  /*129d0*/  LDL.64 R2, [R1+0x998] ;  /* 0x0009980001027983 */ /* 0x000f220000100a00 */
[----:B------:R-:W-:-:S02]  /*129e0*/  ISETP.GE.U32.AND P4, PT, R0, 0x7ffffe82, PT ;  /* 0x7ffffe820000780c */ /* 0x000fc40003f86070 */
[----:B------:R-:W-:Y:S01]  /*129f0*/  ISETP.GE.U32.AND P5, PT, R207, 0x7ffffe81, PT ;  /* 0x7ffffe81cf00780c */ /* 0x000fe20003fa6070 */
[----:B---3--:R-:W-:Y:S01]  /*12a00*/  IMAD.WIDE R4, R206, 0x4, R4 ;  /* 0x00000004ce047825 */ /* 0x008fe200078e0204 */
[----:B------:R1:W-:Y:S01]  /*12a10*/  STL.64 [R1+0x38], R6 ;  /* 0x0000380601007387 */ /* 0x0003e20000100a00 */
[----:B------:R-:W3:Y:S03]  /*12a20*/  LDC R0, c[0x0][0x3a0] ;  /* 0x0000e800ff007b82 */ /* 0x000ee60000000800 */
[----:B------:R1:W-:Y:S01]  /*12a30*/  STL.64 [R1+0x18], R4 ;  /* 0x0000180401007387 */ /* 0x0003e20000100a00 */
[----:B--2---:R-:W-:-:S04]  /*12a40*/  IMAD.WIDE R200, R247, 0x4, R200 ;  /* 0x00000004f7c87825 */ /* 0x004fc800078e02c8 */
[C---:B----4-:R-:W-:Y:S01]  /*12a50*/  IMAD.WIDE R198, R247.reuse, 0x4, R198 ;  /* 0x00000004f7c67825 */ /* 0x050fe200078e02c6 */
[----:B------:R-:W-:Y:S03]  /*12a60*/  LDGSTS.E [R246+0x401f0], desc[UR22][R200.64], !P6 ;  /* 0x401f0000c8f67fae */ /* 0x000fe6000f1a1016 */
[C---:B------:R-:W-:Y:S01]  /*12a70*/  IMAD.WIDE R196, R247.reuse, 0x4, R196 ;  /* 0x00000004f7c47825 */ /* 0x040fe200078e02c4 */
[----:B------:R-:W-:Y:S03]  /*12a80*/  LDGSTS.E [R246+0x401f4], desc[UR22][R198.64], !P3 ;  /* 0x401f4000c6f67fae */ /* 0x000fe6000d9a1016 */
[----:B------:R-:W-:Y:S01]  /*12a90*/  IMAD.WIDE R134, R247, 0x4, R134 ;  /* 0x00000004f7867825 */ /* 0x000fe200078e0286 */
[----:B------:R-:W-:Y:S04]  /*12aa0*/  LDGSTS.E [R246+0x401f8], desc[UR22][R196.64], !P4 ;  /* 0x401f8000c4f67fae */ /* 0x000fe8000e1a1016 */
[----:B------:R-:W-:Y:S04]  /*12ab0*/  LDGSTS.E [R246+0x401fc], desc[UR22][R134.64], !P5 ;  /* 0x401fc00086f67fae */ /* 0x000fe8000e9a1016 */
[----:B------:R-:W0:Y:S04]  /*12ac0*/  LDGDEPBAR ;  /* 0x00000000000079af */ /* 0x000e280000000000 */
[----:B------:R-:W-:Y:S04]  /*12ad0*/  LDGSTS.E [R143+0x10000], desc[UR22][R122.64], P0 ;  /* 0x100000007a8f7fae */ /* 0x000fe800081a1016 */
[----:B------:R-:W-:Y:S04]  /*12ae0*/  LDGSTS.E [R143+0x10400], desc[UR22][R124.64], P0 ;  /* 0x104000007c8f7fae */ /* 0x000fe800081a1016 */
[----:B------:R-:W-:Y:S04]  /*12af0*/  LDGSTS.E [R143+0x10800], desc[UR22][R126.64], P0 ;  /* 0x108000007e8f7fae */ /* 0x000fe800081a1016 */
[----:B------:R-:W2:Y:S04]  /*12b00*/  LDL.LU.64 R122, [R1+0xc58] ;  /* 0x000c5800017a7983 */ /* 0x000ea80000300a00 */
[----:B------:R-:W4:Y:S04]  /*12b10*/  LDL.LU.64 R124, [R1+0xc50] ;  /* 0x000c5000017c7983 */ /* 0x000f280000300a00 */
[----:B------:R-:W2:Y:S04]  /*12b20*/  LDL.LU.64 R126, [R1+0xc48] ;  /* 0x000c4800017e7983 */ /* 0x000ea80000300a00 */
[----:B------:R-:W-:Y:S04]  /*12b30*/  LDGSTS.E [R143+0x10c00], desc[UR22][R128.64], P0 ;  /* 0x10c00000808f7fae */ /* 0x000fe800081a1016 */
[----:B------:R-:W-:Y:S04]  /*12b40*/  LDGSTS.E [R143+0x11000], desc[UR22][R130.64], P0 ;  /* 0x11000000828f7fae */ /* 0x000fe800081a1016 */
[----:B------:R-:W-:Y:S04]  /*12b50*/  LDGSTS.E [R143+0x11400], desc[UR22][R132.64], P0 ;  /* 0x11400000848f7fae */ /* 0x000fe800081a1016 */
[----:B------:R-:W2:Y:S04]  /*12b60*/  LDL.LU.64 R128, [R1+0xc40] ;  /* 0x000c400001807983 */ /* 0x000ea80000300a00 */
[----:B------:R-:W2:Y:S04]  /*12b70*/  LDL.LU.64 R130, [R1+0xc38] ;  /* 0x000c380001827983 */ /* 0x000ea80000300a00 */
        /* <DEDUP_REMOVED lines=8> */
[----:B------:R-:W2:Y:S04]  /*12c00*/  LDL.LU.64 R2, [R1+0xc10] ;  /* 0x000c100001027983 */ /* 0x000ea80000300a00 */
[----:B--2---:R2:W-:Y:S04]  /*12c10*/  LDGSTS.E [R143+0x12800], desc[UR22][R2.64], P0 ;  /* 0x12800000028f7fae */ /* 0x0045e800081a1016 */
[----:B------:R1:W-:Y:S04]  /*12c20*/  LDGSTS.E [R143+0x12c00], desc[UR22][R136.64], P0 ;  /* 0x12c00000888f7fae */ /* 0x0003e800081a1016 */
[----:B------:R1:W-:Y:S04]  /*12c30*/  LDGSTS.E [R143+0x13000], desc[UR22][R138.64], P0 ;  /* 0x130000008a8f7fae */ /* 0x0003e800081a1016 */
[----:B------:R-:W2:Y:S04]  /*12c40*/  LDL.LU.64 R2, [R1+0xc08] ;  /* 0x000c080001027983 */ /* 0x000ea80000300a00 */
[----:B------:R-:W2:Y:S04]  /*12c50*/  LDL.LU.64 R136, [R1+0xc00] ;  /* 0x000c000001887983 */ /* 0x000ea80000300a00 */
[----:B------:R-:W4:Y:S04]  /*12c60*/  LDL.LU.64 R138, [R1+0xbf8] ;  /* 0x000bf800018a7983 */ /* 0x000f280000300a00 */
[----:B------:R1:W-:Y:S04]  /*12c70*/  LDGSTS.E [R143+0x13400], desc[UR22][R140.64], P0 ;  /* 0x134000008c8f7fae */ /* 0x0003e800081a1016 */
[----:B------:R1:W-:Y:S04]  /*12c80*/  LDGSTS.E [R143+0x13800], desc[UR22][R132.64], P0 ;  /* 0x13800000848f7fae */ /* 0x0003e800081a1016 */
[----:B------:R1:W-:Y:S04]  /*12c90*/  LDGSTS.E [R143+0x13c00], desc[UR22][R130.64], P0 ;  /* 0x13c00000828f7fae */ /* 0x0003e800081a1016 */
[----:B------:R-:W4:Y:S04]  /*12ca0*/  LDL.LU.64 R140, [R1+0xbf0] ;  /* 0x000bf000018c7983 */ /* 0x000f280000300a00 */
[----:B------:R1:W5:Y:S01]  /*12cb0*/  LDL.LU.64 R132, [R1+0xbe8] ;  /* 0x000be80001847983 */ /* 0x0003620000300a00 */
[----:B------:R-:W-:-:S04]  /*12cc0*/  IMAD.WIDE R248, R206, 0x4, R248 ;  /* 0x00000004cef87825 */ /* 0x000fc800078e02f8 */
        /* <DEDUP_REMOVED lines=15> */
[----:B---3--:R-:W-:-:S05]  /*12dc0*/  VIADD R0, R0, 0xfffffefe ;  /* 0xfffffefe00007836 */ /* 0x008fca0000000000 */
[----:B------:R-:W-:Y:S02]  /*12dd0*/  ISETP.GE.U32.AND P4, PT, R0, 0x7ffffe7f, PT ;  /* 0x7ffffe7f0000780c */ /* 0x000fe40003f86070 */
[----:B------:R-:W-:-:S04]  /*12de0*/  SHF.R.S32.HI R0, RZ, 0x1f, R247 ;  /* 0x0000001fff007819 */ /* 0x000fc800000114f7 */
[----:B------:R-:W-:Y:S01]  /*12df0*/  SHF.L.U64.HI R0, R247, 0x2, R0 ;  /* 0x00000002f7007819 */ /* 0x000fe20000010200 */
[----:B--2---:R1:W-:Y:S04]  /*12e00*/  LDGSTS.E [R136+0x10080], desc[UR22][R128.64], P0 ;  /* 0x1008000080887fae */ /* 0x0043e800081a1016 */
[----:B------:R1:W-:Y:S04]  /*12e10*/  LDGSTS.E [R136+0x10480], desc[UR22][R126.64], P0 ;  /* 0x104800007e887fae */ /* 0x0003e800081a1016 */
[----:B----4-:R1:W-:Y:S04]  /*12e20*/  LDGSTS.E [R136+0x10880], desc[UR22][R124.64], P0 ;  /* 0x108800007c887fae */ /* 0x0103e800081a1016 */
[----:B------:R1:W-:Y:S04]  /*12e30*/  LDGSTS.E [R136+0x10c80], desc[UR22][R122.64], P0 ;  /* 0x10c800007a887fae */ /* 0x0003e800081a1016 */
        /* <DEDUP_REMOVED lines=108> */
[----:B------:R-:W0:Y:S01]  /*13500*/  LDGDEPBAR ;  /* 0x00000000000079af */ /* 0x000e220000000000 */
[----:B------:R-:W-:-:S05]  /*13510*/  VIADD R2, R2, 0xfffffeff ;  /* 0xfffffeff02027836 */ /* 0x000fca0000000000 */
[----:B------:R-:W-:Y:S01]  /*13520*/  ISETP.GE.U32.AND P3, PT, R2, 0x7ffffe80, PT ;  /* 0x7ffffe800200780c */ /* 0x000fe20003f66070 */
[----:B------:R-:W-:Y:S01]  /*13530*/  IMAD.SHL.U32 R2, R247, 0x4, RZ ;  /* 0x00000004f7027824 */ /* 0x000fe200078e00ff */
[----:B------:R-:W-:-:S04]  /*13540*/  DEPBAR.LE SB0, 0x2 ;  /* 0x000080800000791a */ /* 0x000fc80000000000 */
[----:B------:R-:W-:Y:S06]  /*13550*/  BAR.SYNC.DEFER_BLOCKING 0x0 ;  /* 0x0000000000007b1d */ /* 0x000fec0000010000 */
[----:B-1----:R-:W-:Y:S05]  /*13560*/  @!P2 BRA `(.L_x_6) ;  /* 0x000000000084a947 */ /* 0x002fea0003800000 */
[----:B------:R-:W-:Y:S04]  /*13570*/  LDS.128 R4, [R246+0x30000] ;  /* 0x03000000f6047984 */ /* 0x000fe80000000c00 */
        /* <DEDUP_REMOVED lines=30> */
[----:B------:R-:W1:Y:S02]  /*13760*/  LDS.128 R128, [R246+0x301f0] ;  /* 0x0301f000f6807984 */ /* 0x000e640000000c00 */
[----:B-1----:R1:W-:Y:S02]  /*13770*/  STTM.x128 tmem[UR11+0x80], R4 ;  /* 0x00008004000079ed */ /* 0x0023e400083c000b */
.L_x_6:
[----:B-1----:R-:W2:Y:S01]  /*13780*/  LDL.LU.64 R10, [R1+0x978] ;  /* 0x00097800010a7983 */ /* 0x002ea20000300a00 */
[----:B------:R-:W1:Y:S03]  /*13790*/  LDC R4, c[0x0][0x3a0] ;  /* 0x0000e800ff047b82 */ /* 0x000e660000000800 */
[----:B------:R-:W3:Y:S01]  /*137a0*/  LDL.LU.64 R8, [R1+0x970] ;  /* 0x0009700001087983 */ /* 0x000ee20000300a00 */
[----:B------:R-:W-:Y:S01]  /*137b0*/  ISETP.NE.U32.AND P0, PT, RZ, UR8, PT ;  /* 0x00000008ff007c0c */ /* 0x000fe2000bf05070 */
[----:B------:R-:W-:Y:S01]  /*137c0*/  UIADD3 UR12, UPT, UPT, UR10, 0x80, URZ ;  /* 0x000000800a0c7890 */ /* 0x000fe2000fffe0ff */
[----:B------:R-:W4:Y:S02]  /*137d0*/  FENCE.VIEW.ASYNC.T ;  /* 0x00000000000073c6 */ /* 0x000f240000000200 */
[----:B------:R-:W1:Y:S08]  /*137e0*/  LDC R5, c[0x0][0x3a0] ;  /* 0x0000e800ff057b82 */ /* 0x000e700000000800 */
[----:B------:R-:W1:Y:S08]  /*137f0*/  LDC R6, c[0x0][0x3a0] ;  /* 0x0000e800ff067b82 */ /* 0x000e700000000800 */
[----:B----4-:R-:W-:Y:S01]  /*13800*/  BAR.SYNC.DEFER_BLOCKING 0x0 ;  /* 0x0000000000007b1d */ /* 0x010fe20000010000 */
[----:B--2---:R-:W-:-:S02]  /*13810*/  IADD3 R114, P2, PT, R10, R2, RZ ;  /* 0x000000020a727210 */ /* 0x004fc40007f5e0ff */
[----:B---3--:R-:W-:-:S03]  /*13820*/  IADD3 R112, P5, PT, R8, R2, RZ ;  /* 0x0000000208707210 */ /* 0x008fc60007fbe0ff */
[--C-:B------:R-:W-:Y:S01]  /*13830*/  IMAD.X R115, R11, 0x1, R0.reuse, P2 ;  /* 0x000000010b737824 */ /* 0x100fe200010e0600 */
[----:B------:R-:W-:Y:S01]  /*13840*/  ISETP.LT.OR P2, PT, R252, 0x80, P0 ;  /* 0x00000080fc00780c */ /* 0x000fe20000741670 */
[----:B------:R-:W-:-:S12]  /*13850*/  IMAD.X R113, R9, 0x1, R0, P5 ;  /* 0x0000000109717824 */ /* 0x000fd800028e0600 */
[----:B-1----:R-:W-:Y:S05]  /*13860*/  @P2 BRA `(.L_x_7) ;  /* 0x0000000400382947 */ /* 0x002fea0003800000 */
[----:B------:R-:W-:Y:S01]  /*13870*/  USHF.R.U32.HI UR70, URZ, 0x4, UR9 ;  /* 0x00000004ff467899 */ /* 0x000fe20008011609 */
[----:B------:R-:W-:Y:S01]  /*13880*/  UMOV UR20, URZ ;  /* 0x000000ff00147c82 */ /* 0x000fe20008000000 */
[----:B------:R-:W-:Y:S02]  /*13890*/  UIADD3 UR28, UPT, UPT, UR10, 0x88, URZ ;  /* 0x000000880a1c7890 */ /* 0x000fe4000fffe0ff */
[----:B------:R-:W-:Y:S02]  /*138a0*/  USGXT.U32 UR70, UR70, 0xe ;  /* 0x0000000e4646789a */ /* 0x000fe40008000000 */
[----:B------:R-:W-:Y:S02]  /*138b0*/  UIADD3 UR77, UPT, UPT, UR10, 0x90, URZ ;  /* 0x000000900a4d7890 */ /* 0x000fe4000fffe0ff */
[----:B------:R-:W-:Y:S02]  /*138c0*/  UIADD3 UR60, UP1, UPT, UR70, 0x2, URZ ;  /* 0x00000002463c7890 */ /* 0x000fe4000ff3e0ff */
[----:B------:R-:W-:-:S02]  /*138d0*/  UIADD3 UR13, UPT, UPT, UR10, 0x98, URZ ;  /* 0x000000980a0d7890 */ /* 0x000fc4000fffe0ff */
[----:B------:R-:W-:Y:S02]  /*138e0*/  UIADD3.X UR61, UPT, UPT, UR20, 0x40004040, URZ, UP1, !UPT ;  /* 0x40004040143d7890 */ /* 0x000fe40008ffe4ff */
[----:B------:R-:W-:Y:S02]  /*138f0*/  UIADD3 UR6, UPT, UPT, UR10, 0xa0, URZ ;  /* 0x000000a00a067890 */ /* 0x000fe4000fffe0ff */
[----:B------:R-:W-:Y:S02]  /*13900*/  UIADD3.64 UR66, UPT, UPT, UR60, 0x2, URZ ;  /* 0x000000023c427897 */ /* 0x000fe4000fffe0ff */
[----:B------:R-:W-:Y:S02]  /*13910*/  UIADD3.64 UR58, UPT, UPT, UR60, 0x4, URZ ;  /* 0x000000043c3a7897 */ /* 0x000fe4000fffe0ff */
[----:B------:R-:W-:Y:S02]  /*13920*/  UIADD3.64 UR56, UPT, UPT, UR60, 0x3fe, URZ ;  /* 0x000003fe3c387897 */ /* 0x000fe4000fffe0ff */
[----:B------:R-:W-:-:S02]  /*13930*/  UIADD3 UR5, UPT, UPT, UR10, 0xa8, URZ ;  /* 0x000000a80a057890 */ /* 0x000fc4000fffe0ff */
[----:B------:R-:W-:Y:S02]  /*13940*/  UIADD3.64 UR54, UPT, UPT, UR60, 0x400, URZ ;  /* 0x000004003c367897 */ /* 0x000fe4000fffe0ff */
[----:B------:R-:W-:Y:S02]  /*13950*/  UIADD3 UR7, UPT, UPT, UR10, 0xb0, URZ ;  /* 0x000000b00a077890 */ /* 0x000fe4000fffe0ff */
[----:B------:R-:W-:Y:S01]  /*13960*/  UIADD3.64 UR52, UPT, UPT, UR60, 0x402, URZ ;  /* 0x000004023c347897 */ /* 0x000fe2000fffe0ff */
[----:B------:R-:W-:Y:S01]  /*13970*/  UMOV UR72, 0x0 ;  /* 0x0000000000487882 */ /* 0x000fe20000000000 */
[----:B------:R-:W-:Y:S01]  /*13980*/  UMOV UR73, 0x8200910 ;  /* 0x0820091000497882 */ /* 0x000fe20000000000 */
[----:B------:R-:W-:Y:S02]  /*13990*/  UIADD3 UR8, UPT, UPT, UR10, 0xb8, URZ ;  /* 0x000000b80a087890 */ /* 0x000fe4000fffe0ff */
[----:B------:R-:W-:Y:S01]  /*139a0*/  UIADD3.64 UR50, UPT, UPT, UR60, 0x404, URZ ;  /* 0x000004043c327897 */ /* 0x000fe2000fffe0ff */
[----:B------:R-:W-:Y:S01]  /*139b0*/  UMOV UR71, 0x40004040 ;  /* 0x4000404000477882 */ /* 0x000fe20000000000 */
[----:B------:R-:W-:Y:S01]  /*139c0*/  UMOV UR68, 0x0 ;  /* 0x0000000000447882 */ /* 0x000fe20000000000 */
[----:B------:R-:W-:Y:S01]  /*139d0*/  UMOV UR69, 0x8200910 ;  /* 0x0820091000457882 */ /* 0x000fe20000000000 */
[----:B------:R-:W-:-:S02]  /*139e0*/  UIADD3 UR14, UPT, UPT, UR10, 0xc0, URZ ;  /* 0x000000c00a0e7890 */ /* 0x000fc4000fffe0ff */
[----:B------:R1:W-:Y:S01]  /*139f0*/  UTCHMMA tmem[UR12], gdesc[UR70], tmem[UR10], tmem[UR72], idesc[UR73], !UPT ;  /* 0x00ff48460c0079ea */ /* 0x0003e2000f80000a */
[----:B------:R-:W-:Y:S02]  /*13a00*/  UIADD3.64 UR48, UPT, UPT, UR60, 0x7fe, URZ ;  /* 0x000007fe3c307897 */ /* 0x000fe4000fffe0ff */
[----:B------:R2:W-:Y:S01]  /*13a10*/  UTCHMMA tmem[UR28], gdesc[UR60], tmem[UR10], tmem[UR68], idesc[UR69], UPT ;  /* 0x00ff443c1c0079ea */ /* 0x0005e2000b80000a */
[----:B------:R-:W-:Y:S01]  /*13a20*/  UMOV UR64, 0x0 ;  /* 0x0000000000407882 */ /* 0x000fe20000000000 */
[----:B------:R-:W-:Y:S01]  /*13a30*/  UMOV UR65, 0x8200910 ;  /* 0x0820091000417882 */ /* 0x000fe20000000000 */
[----:B------:R-:W-:Y:S02]  /*13a40*/  UIADD3 UR15, UPT, UPT, UR10, 0xc8, URZ ;  /* 0x000000c80a0f7890 */ /* 0x000fe4000fffe0ff */
[----:B------:R3:W-:Y:S01]  /*13a50*/  UTCHMMA tmem[UR77], gdesc[UR66], tmem[UR10], tmem[UR64], idesc[UR65], UPT ;  /* 0x00ff40424d0079ea */ /* 0x0007e2000b80000a */
[----:B------:R-:W-:Y:S02]  /*13a60*/  UIADD3.64 UR44, UPT, UPT, UR60, 0x800, URZ ;  /* 0x000008003c2c7897 */ /* 0x000fe4000fffe0ff */
[----:B------:R-:W-:-:S02]  /*13a70*/  UIADD3 UR16, UPT, UPT, UR10, 0xd0, URZ ;  /* 0x000000d00a107890 */ /* 0x000fc4000fffe0ff */
[----:B------:R-:W-:Y:S01]  /*13a80*/  UIADD3.64 UR40, UPT, UPT, UR60, 0x802, URZ ;  /* 0x000008023c287897 */ /* 0x000fe2000fffe0ff */
[----:B-1----:R-:W-:Y:S01]  /*13a90*/  UMOV UR70, 0x0 ;  /* 0x0000000000467882 */ /* 0x002fe20000000000 */
[----:B------:R-:W-:Y:S01]  /*13aa0*/  UMOV UR71, 0x8200910 ;  /* 0x0820091000477882 */ /* 0x000fe20000000000 */
[----:B------:R-:W-:Y:S02]  /*13ab0*/  UIADD3 UR17, UPT, UPT, UR10, 0xd8, URZ ;  /* 0x000000d80a117890 */ /* 0x000fe4000fffe0ff */
[----:B------:R3:W-:Y:S01]  /*13ac0*/  UTCHMMA tmem[UR13], gdesc[UR58], tmem[UR10], tmem[UR70], idesc[UR71], UPT ;  /* 0x00ff463a0d0079ea */ /* 0x0007e2000b80000a */
[----:B------:R-:W-:Y:S01]  /*13ad0*/  UMOV UR24, UR4 ;  /* 0x0000000400187c82 */ /* 0x000fe20008000000 */
[----:B------:R-:W-:Y:S01]  /*13ae0*/  UMOV UR25, URZ ;  /* 0x000000ff00197c82 */ /* 0x000fe20008000000 */
[----:B------:R-:W-:Y:S01]  /*13af0*/  UIADD3.64 UR36, UPT, UPT, UR60, 0x804, URZ ;  /* 0x000008043c247897 */ /* 0x000fe2000fffe0ff */
[----:B------:R3:W-:Y:S01]  /*13b00*/  UTCHMMA tmem[UR6], gdesc[UR56], tmem[UR10], tmem[UR72], idesc[UR73], UPT ;  /* 0x00ff4838060079ea */ /* 0x0007e2000b80000a */
[----:B------:R-:W-:-:S02]  /*13b10*/  UIADD3 UR18, UPT, UPT, UR10, 0xe0, URZ ;  /* 0x000000e00a127890 */ /* 0x000fc4000fffe0ff */
[----:B------:R3:W-:Y:S01]  /*13b20*/  UTCHMMA tmem[UR5], gdesc[UR54], tmem[UR10], tmem[UR64], idesc[UR65], UPT ;  /* 0x00ff4036050079ea */ /* 0x0007e2000b80000a */
[----:B------:R-:W-:Y:S01]  /*13b30*/  UIADD3.64 UR32, UPT, UPT, UR60, 0xbfe, URZ ;  /* 0x00000bfe3c207897 */ /* 0x000fe2000fffe0ff */
[----:B------:R3:W-:Y:S01]  /*13b40*/  UTCHMMA tmem[UR7], gdesc[UR52], tmem[UR10], tmem[UR68], idesc[UR69], UPT ;  /* 0x00ff4434070079ea */ /* 0x0007e2000b80000a */
[----:B------:R-:W-:Y:S02]  /*13b50*/  UIADD3 UR19, UPT, UPT, UR10, 0xe8, URZ ;  /* 0x000000e80a137890 */ /* 0x000fe4000fffe0ff */
[----:B------:R3:W-:Y:S01]  /*13b60*/  UTCHMMA tmem[UR8], gdesc[UR50], tmem[UR10], tmem[UR70], idesc[UR71], UPT ;  /* 0x00ff4632080079ea */ /* 0x0007e2000b80000a */
[----:B------:R-:W-:Y:S01]  /*13b70*/  UMOV UR76, UR24 ;  /* 0x00000018004c7c82 */ /* 0x000fe20008000000 */
[----:B--2---:R-:W-:Y:S01]  /*13b80*/  UIADD3.64 UR28, UPT, UPT, UR60, 0xc00, URZ ;  /* 0x00000c003c1c7897 */ /* 0x004fe2000fffe0ff */
[----:B------:R3:W-:Y:S01]  /*13b90*/  UTCHMMA tmem[UR14], gdesc[UR48], tmem[UR10], tmem[UR72], idesc[UR73], UPT ;  /* 0x00ff48300e0079ea */ /* 0x0007e2000b80000a */
[----:B------:R-:W-:Y:S02]  /*13ba0*/  UIADD3 UR74, UPT, UPT, UR10, 0xf0, URZ ;  /* 0x000000f00a4a7890 */ /* 0x000fe4000fffe0ff */
[----:B------:R-:W-:-:S02]  /*13bb0*/  UIADD3.64 UR24, UPT, UPT, UR60, 0xc02, URZ ;  /* 0x00000c023c187897 */ /* 0x000fc4000fffe0ff */
[----:B------:R-:W-:Y:S02]  /*13bc0*/  UIADD3 UR75, UPT, UPT, UR10, 0xf8, URZ ;  /* 0x000000f80a4b7890 */ /* 0x000fe4000fffe0ff */
[----:B------:R-:W-:Y:S01]  /*13bd0*/  UIADD3.64 UR62, UPT, UPT, UR60, 0xc04, URZ ;  /* 0x00000c043c3e7897 */ /* 0x000fe2000fffe0ff */
[----:B------:R-:W-:Y:S01]  /*13be0*/  UMOV UR46, 0x0 ;  /* 0x00000000002e7882 */ /* 0x000fe20000000000 */
[----:B------:R-:W-:Y:S01]  /*13bf0*/  UMOV UR47, 0x8200910 ;  /* 0x08200910002f7882 */ /* 0x000fe20000000000 */
[----:B------:R-:W-:Y:S01]  /*13c00*/  UMOV UR42, 0x0 ;  /* 0x00000000002a7882 */ /* 0x000fe20000000000 */
[----:B------:R-:W-:Y:S01]  /*13c10*/  UMOV UR43, 0x8200910 ;  /* 0x08200910002b7882 */ /* 0x000fe20000000000 */
[----:B------:R-:W-:Y:S01]  /*13c20*/  UMOV UR38, 0x0 ;  /* 0x0000000000267882 */ /* 0x000fe20000000000 */
[----:B------:R-:W-:Y:S01]  /*13c30*/  UMOV UR39, 0x8200910 ;  /* 0x0820091000277882 */ /* 0x000fe20000000000 */
[----:B------:R3:W-:Y:S01]  /*13c40*/  UTCHMMA tmem[UR15], gdesc[UR44], tmem[UR10], tmem[UR46], idesc[UR47], UPT ;  /* 0x00ff2e2c0f0079ea */ /* 0x0007e2000b80000a */
        /* <DEDUP_REMOVED lines=12> */
[----:B------:R3:W-:Y:S01]  /*13d10*/  UTCHMMA tmem[UR74], gdesc[UR24], tmem[UR10], tmem[UR26], idesc[UR27], UPT ;  /* 0x00ff1a184a0079ea */ /* 0x0007e2000b80000a */
[----:B------:R3:W-:Y:S01]  /*13d20*/  UTCHMMA tmem[UR75], gdesc[UR62], tmem[UR10], tmem[UR20], idesc[UR21], UPT ;  /* 0x00ff143e4b0079ea */ /* 0x0007e2000b80000a */
[----:B------:R3:W-:Y:S01]  /*13d30*/  UTCBAR [UR76], URZ ;  /* 0x000000ff4c0073e9 */ /* 0x0007e200080000ff */
[----:B------:R-:W-:Y:S01]  /*13d40*/  NOP ;  /* 0x0000000000007918 */ /* 0x000fe20000000000 */
.L_x_7:
[----:B------:R-:W2:Y:S01]  /*13d50*/  LDL.LU.64 R18, [R1+0x968] ;  /* 0x0009680001127983 */ /* 0x000ea20000300a00 */
[----:B------:R-:W-:Y:S01]  /*13d60*/  BAR.SYNC.DEFER_BLOCKING 0x0 ;  /* 0x0000000000007b1d */ /* 0x000fe20000010000 */
[----:B------:R-:W-:Y:S02]  /*13d70*/  VIADD R4, R4, 0xfffffefd ;  /* 0xfffffefd04047836 */ /* 0x000fe40000000000 */
[----:B------:R-:W-:-:S05]  /*13d80*/  VIADD R5, R5, 0xfffffefc ;  /* 0xfffffefc05057836 */ /* 0x000fca0000000000 */
[----:B------:R-:W1:Y:S01]  /*13d90*/  LDC R38, c[0x0][0x3a0] ;  /* 0x0000e800ff267b82 */ /* 0x000e620000000800 */
[----:B------:R-:W4:Y:S04]  /*13da0*/  LDL.LU.64 R16, [R1+0x960] ;  /* 0x0009600001107983 */ /* 0x000f280000300a00 */
[----:B---3--:R-:W3:Y:S03]  /*13db0*/  LDL.LU.64 R8, [R1+0x958] ;  /* 0x0009580001087983 */ /* 0x008ee60000300a00 */
[----:B------:R-:W1:Y:S01]  /*13dc0*/  LDC R247, c[0x0][0x3a0] ;  /* 0x0000e800fff77b82 */ /* 0x000e620000000800 */
[----:B------:R-:W3:Y:S04]  /*13dd0*/  LDL.LU.64 R14, [R1+0x950] ;  /* 0x00095000010e7983 */ /* 0x000ee80000300a00 */
[----:B------:R-:W3:Y:S04]  /*13de0*/  LDL.LU.64 R12, [R1+0x948] ;  /* 0x00094800010c7983 */ /* 0x000ee80000300a00 */
[----:B------:R-:W3:Y:S04]  /*13df0*/  LDL.LU.64 R10, [R1+0x940] ;  /* 0x00094000010a7983 */ /* 0x000ee80000300a00 */
[----:B------:R-:W-:Y:S04]  /*13e00*/  STL.64 [R1+0xc28], R216 ;  /* 0x000c28d801007387 */ /* 0x000fe80000100a00 */
[----:B------:R-:W-:Y:S04]  /*13e10*/  STL.64 [R1+0xc20], R208 ;  /* 0x000c20d001007387 */ /* 0x000fe80000100a00 */
[----:B------:R-:W-:Y:S04]  /*13e20*/  STL.64 [R1+0xc18], R154 ;  /* 0x000c189a01007387 */ /* 0x000fe80000100a00 */
[----:B------:R-:W-:Y:S04]  /*13e30*/  STL.64 [R1+0xc10], R152 ;  /* 0x000c109801007387 */ /* 0x000fe80000100a00 */
[----:B------:R-:W-:Y:S04]  /*13e40*/  STL.64 [R1+0xc08], R150 ;  /* 0x000c089601007387 */ /* 0x000fe80000100a00 */
[----:B------:R-:W-:Y:S04]  /*13e50*/  STL.64 [R1+0xc00], R148 ;  /* 0x000c009401007387 */ /* 0x000fe80000100a00 */
[----:B------:R-:W-:Y:S04]  /*13e60*/  STL.64 [R1+0xbf8], R146 ;  /* 0x000bf89201007387 */ /* 0x000fe80000100a00 */
[----:B------:R1:W-:Y:S04]  /*13e70*/  STL.64 [R1+0xbf0], R144 ;  /* 0x000bf09001007387 */ /* 0x0003e80000100a00 */
[----:B------:R-:W-:Y:S04]  /*13e80*/  STL.64 [R1+0xbe8], R194 ;  /* 0x000be8c201007387 */ /* 0x000fe80000100a00 */
[----:B------:R-:W-:Y:S01]  /*13e90*/  @!PT LDS RZ, [RZ] ;  /* 0x00000000fffff984 */ /* 0x000fe20000000800 */
[----:B------:R-:W-:Y:S01]  /*13ea0*/  @!PT LDS RZ, [RZ] ;  /* 0x00000000fffff984 */ /* 0x000fe20000000800 */
[----:B------:R-:W-:Y:S01]  /*13eb0*/  @!PT LDS RZ, [RZ] ;  /* 0x00000000fffff984 */ /* 0x000fe20000000800 */
[----:B------:R-:W-:Y:S01]  /*13ec0*/  LDGSTS.E [R246+0x30000], desc[UR22][R114.64], !P3 ;  /* 0x3000000072f67fae */ /* 0x000fe2000d9a1016 */
[----:B------:R-:W-:-:S02]  /*13ed0*/  ISETP.GE.U32.AND P3, PT, R5, 0x7ffffe7d, PT ;  /* 0x7ffffe7d0500780c */ /* 0x000fc40003f66070 */
[----:B------:R-:W2:Y:S01]  /*13ee0*/  LDC R5, c[0x0][0x3a0] ;  /* 0x0000e800ff057b82 */ /* 0x000ea20000000800 */
[----:B------:R-:W-:Y:S01]  /*13ef0*/  LDGSTS.E [R246+0x30004], desc[UR22][R112.64], !P4 ;  /* 0x3000400070f67fae */ /* 0x000fe2000e1a1016 */
[----:B------:R-:W-:Y:S01]  /*13f00*/  ISETP.GE.U32.AND P4, PT, R4, 0x7ffffe7e, PT ;  /* 0x7ffffe7e0400780c */ /* 0x000fe20003f86070 */
[----:B------:R-:W-:-:S05]  /*13f10*/  VIADD R4, R6, 0xfffffefb ;  /* 0xfffffefb06047836 */ /* 0x000fca0000000000 */
[----:B------:R-:W-:Y:S01]  /*13f20*/  ISETP.GE.U32.AND P2, PT, R4, 0x7ffffe7c, PT ;  /* 0x7ffffe7c0400780c */ /* 0x000fe20003f46070 */
[----:B------:R-:W2:Y:S08]  /*13f30*/  LDC R6, c[0x0][0x3a0] ;  /* 0x0000e800ff067b82 */ /* 0x000eb00000000800 */
[----:B------:R-:W2:Y:S08]  /*13f40*/  LDC R4, c[0x0][0x3a0] ;  /* 0x0000e800ff047b82 */ /* 0x000eb00000000800 */
[----:B-1----:R-:W1:Y:S08]  /*13f50*/  LDC R145, c[0x0][0x3a0] ;  /* 0x0000e800ff917b82 */ /* 0x002e700000000800 */
[----:B------:R-:W1:Y:S01]  /*13f60*/  LDC R144, c[0x0][0x3a0] ;  /* 0x0000e800ff907b82 */ /* 0x000e620000000800 */
[----:B--2---:R-:W-:-:S04]  /*13f70*/  IADD3 R110, P5, PT, R18, R2, RZ ;  /* 0x00000002126e7210 */ /* 0x004fc80007fbe0ff */
[----:B------:R-:W-:Y:S02]  /*13f80*/  IADD3.X R111, PT, PT, R19, R0, RZ, P5, !PT ;  /* 0x00000000136f7210 */ /* 0x000fe40002ffe4ff */
[----:B------:R-:W2:Y:S01]  /*13f90*/  LDL.LU.64 R18, [R1+0x938] ;  /* 0x0009380001127983 */ /* 0x000ea20000300a00 */
[----:B------:R-:W-:-:S03]  /*13fa0*/  VIADD R4, R4, 0xfffffefa ;  /* 0xfffffefa04047836 */ /* 0x000fc60000000000 */
[----:B------:R-:W-:Y:S01]  /*13fb0*/  LDGSTS.E [R246+0x30008], desc[UR22][R110.64], !P4 ;  /* 0x300080006ef67fae */ /* 0x000fe2000e1a1016 */
[----:B----4-:R-:W-:-:S05]  /*13fc0*/  IADD3 R106, P5, PT, R16, R2, RZ ;  /* 0x00000002106a7210 */ /* 0x010fca0007fbe0ff */
[--C-:B------:R-:W-:Y:S01]  /*13fd0*/  IMAD.X R107, R17, 0x1, R0.reuse, P5 ;  /* 0x00000001116b7824 */ /* 0x100fe200028e0600 */
[-C--:B---3--:R-:W-:Y:S01]  /*13fe0*/  IADD3 R104, P5, PT, R8, R2.reuse, RZ ;  /* 0x0000000208687210 */ /* 0x088fe20007fbe0ff */
[----:B------:R-:W3:Y:S04]  /*13ff0*/  LDL.LU.64 R16, [R1+0x930] ;  /* 0x0009300001107983 */ /* 0x000ee80000300a00 */
[----:B------:R-:W-:Y:S01]  /*14000*/  IMAD.X R105, R9, 0x1, R0, P5 ;  /* 0x0000000109697824 */ /* 0x000fe200028e0600 */
[----:B------:R-:W-:Y:S01]  /*14010*/  ISETP.GE.U32.AND P4, PT, R4, 0x7ffffe7b, PT ;  /* 0x7ffffe7b0400780c */ /* 0x000fe20003f86070 */
[----:B------:R-:W4:Y:S01]  /*14020*/  LDL.LU.64 R8, [R1+0x928] ;  /* 0x0009280001087983 */ /* 0x000f220000300a00 */
[----:B------:R-:W-:-:S03]  /*14030*/  IADD3 R102, P5, PT, R14, R2, RZ ;  /* 0x000000020e667210 */ /* 0x000fc60007fbe0ff */
[----:B------:R-:W-:Y:S02]  /*14040*/  LDGSTS.E [R246+0x3000c], desc[UR22][R106.64], !P3 ;  /* 0x3000c0006af67fae */ /* 0x000fe4000d9a1016 */
[--C-:B------:R-:W-:Y:S01]  /*14050*/  IMAD.X R103, R15, 0x1, R0.reuse, P5 ;  /* 0x000000010f677824 */ /* 0x100fe200028e0600 */
[-C--:B------:R-:W-:Y:S01]  /*14060*/  IADD3 R100, P5, PT, R12, R2.reuse, RZ ;  /* 0x000000020c647210 */ /* 0x080fe20007fbe0ff */
[----:B------:R-:W4:Y:S04]  /*14070*/  LDL.LU.64 R14, [R1+0x920] ;  /* 0x00092000010e7983 */ /* 0x000f280000300a00 */
[--C-:B------:R-:W-:Y:S01]  /*14080*/  IMAD.X R101, R13, 0x1, R0.reuse, P5 ;  /* 0x000000010d657824 */ /* 0x100fe200028e0600 */
[----:B------:R-:W-:Y:S01]  /*14090*/  IADD3 R96, P5, PT, R10, R2, RZ ;  /* 0x000000020a607210 */ /* 0x000fe20007fbe0ff */
[----:B------:R-:W4:Y:S04]  /*140a0*/  LDL.LU.64 R12, [R1+0x918] ;  /* 0x00091800010c7983 */ /* 0x000f280000300a00 */
[----:B------:R-:W-:Y:S01]  /*140b0*/  IMAD.X R97, R11, 0x1, R0, P5 ;  /* 0x000000010b617824 */ /* 0x000fe200028e0600 */
[----:B------:R-:W-:Y:S04]  /*140c0*/  LDGSTS.E [R246+0x30010], desc[UR22][R104.64], !P2 ;  /* 0x3001000068f67fae */ /* 0x000fe8000d1a1016 */
[----:B------:R-:W4:Y:S01]  /*140d0*/  LDL.LU.64 R10, [R1+0x910] ;  /* 0x00091000010a7983 */ /* 0x000f220000300a00 */
[----:B------:R-:W-:-:S02]  /*140e0*/  VIADD R4, R6, 0xfffffef8 ;  /* 0xfffffef806047836 */ /* 0x000fc40000000000 */
[----:B------:R-:W1:Y:S01]  /*140f0*/  LDC R6, c[0x0][0x3a0] ;  /* 0x0000e800ff067b82 */ /* 0x000e620000000800 */
[----:B------:R-:W-:Y:S01]  /*14100*/  VIADD R5, R5, 0xfffffef9 ;  /* 0xfffffef905057836 */ /* 0x000fe20000000000 */
[----:B------:R-:W-:Y:S01]  /*14110*/  LDGSTS.E [R246+0x30014], desc[UR22][R102.64], !P4 ;  /* 0x3001400066f67fae */ /* 0x000fe2000e1a1016 */
[----:B--2---:R-:W-:-:S05]  /*14120*/  IADD3 R94, P5, PT, R18, R2, RZ ;  /* 0x00000002125e7210 */ /* 0x004fca0007fbe0ff */
[----:B------:R-:W-:Y:S02]  /*14130*/  IMAD.X R95, R19, 0x1, R0, P5 ;  /* 0x00000001135f7824 */ /* 0x000fe400028e0600 */
[----:B------:R-:W2:Y:S01]  /*14140*/  LDL.LU.64 R18, [R1+0x908] ;  /* 0x0009080001127983 */ /* 0x000ea20000300a00 */
[----:B---3--:R-:W-:-:S04]  /*14150*/  IADD3 R92, P5, PT, R16, R2, RZ ;  /* 0x00000002105c7210 */ /* 0x008fc80007fbe0ff */
[----:B------:R-:W-:Y:S02]  /*14160*/  IADD3.X R93, PT, PT, R17, R0, RZ, P5, !PT ;  /* 0x00000000115d7210 */ /* 0x000fe40002ffe4ff */
[----:B------:R-:W3:Y:S01]  /*14170*/  LDL.LU.64 R16, [R1+0x900] ;  /* 0x0009000001107983 */ /* 0x000ee20000300a00 */
[----:B----4-:R-:W-:-:S05]  /*14180*/  IADD3 R90, P5, PT, R8, R2, RZ ;  /* 0x00000002085a7210 */ /* 0x010fca0007fbe0ff */
[----:B------:R-:W-:Y:S02]  /*14190*/  IMAD.X R91, R9, 0x1, R0, P5 ;  /* 0x00000001095b7824 */ /* 0x000fe400028e0600 */
[----:B------:R-:W4:Y:S01]  /*141a0*/  LDL.LU.64 R8, [R1+0x8f8] ;  /* 0x0008f80001087983 */ /* 0x000f220000300a00 */
[----:B------:R-:W-:-:S05]  /*141b0*/  IADD3 R86, P5, PT, R14, R2, RZ ;  /* 0x000000020e567210 */ /* 0x000fca0007fbe0ff */
[--C-:B------:R-:W-:Y:S01]  /*141c0*/  IMAD.X R87, R15, 0x1, R0.reuse, P5 ;  /* 0x000000010f577824 */ /* 0x100fe200028e0600 */
[-C--:B------:R-:W-:Y:S01]  /*141d0*/  IADD3 R84, P5, PT, R12, R2.reuse, RZ ;  /* 0x000000020c547210 */ /* 0x080fe20007fbe0ff */
[----:B------:R-:W4:Y:S04]  /*141e0*/  LDL.LU.64 R14, [R1+0x8f0] ;  /* 0x0008f000010e7983 */ /* 0x000f280000300a00 */
[----:B------:R-:W-:Y:S02]  /*141f0*/  IMAD.X R85, R13, 0x1, R0, P5 ;  /* 0x000000010d557824 */ /* 0x000fe400028e0600 */
[----:B------:R-:W4:Y:S01]  /*14200*/  LDL.LU.64 R12, [R1+0x8e8] ;  /* 0x0008e800010c7983 */ /* 0x000f220000300a00 */
[----:B------:R-:W-:-:S05]  /*14210*/  IADD3 R82, P5, PT, R10, R2, RZ ;  /* 0x000000020a527210 */ /* 0x000fca0007fbe0ff */
[----:B------:R-:W-:Y:S02]  /*14220*/  IMAD.X R83, R11, 0x1, R0, P5 ;  /* 0x000000010b537824 */ /* 0x000fe400028e0600 */
[----:B------:R-:W4:Y:S01]  /*14230*/  LDL.LU.64 R10, [R1+0x8e0] ;  /* 0x0008e000010a7983 */ /* 0x000f220000300a00 */
[----:B--2---:R-:W-:-:S05]  /*14240*/  IADD3 R80, P5, PT, R18, R2, RZ ;  /* 0x0000000212507210 */ /* 0x004fca0007fbe0ff */
[----:B------:R-:W-:Y:S02]  /*14250*/  IMAD.X R81, R19, 0x1, R0, P5 ;  /* 0x0000000113517824 */ /* 0x000fe400028e0600 */
[----:B------:R-:W2:Y:S01]  /*14260*/  LDL.LU.64 R18, [R1+0x8d8] ;  /* 0x0008d80001127983 */ /* 0x000ea20000300a00 */
[----:B---3--:R-:W-:-:S05]  /*14270*/  IADD3 R76, P5, PT, R16, R2, RZ ;  /* 0x00000002104c7210 */ /* 0x008fca0007fbe0ff */
[----:B------:R-:W-:Y:S02]  /*14280*/  IMAD.X R77, R17, 0x1, R0, P5 ;  /* 0x00000001114d7824 */ /* 0x000fe400028e0600 */
[----:B------:R-:W3:Y:S01]  /*14290*/  LDL.LU.64 R16, [R1+0x8d0] ;  /* 0x0008d00001107983 */ /* 0x000ee20000300a00 */
[----:B----4-:R-:W-:-:S04]  /*142a0*/  IADD3 R74, P5, PT, R8, R2, RZ ;  /* 0x00000002084a7210 */ /* 0x010fc80007fbe0ff */
[----:B------:R-:W-:Y:S02]  /*142b0*/  IADD3.X R75, PT, PT, R9, R0, RZ, P5, !PT ;  /* 0x00000000094b7210 */ /* 0x000fe40002ffe4ff */
        /* <DEDUP_REMOVED lines=14> */
[--C-:B------:R-:W-:Y:S01]  /*143a0*/  IMAD.X R63, R17, 0x1, R0.reuse, P5 ;  /* 0x00000001113f7824 */ /* 0x100fe200028e0600 */
[-C--:B----4-:R-:W-:Y:S01]  /*143b0*/  IADD3 R60, P5, PT, R8, R2.reuse, RZ ;  /* 0x00000002083c7210 */ /* 0x090fe20007fbe0ff */
[----:B------:R-:W3:Y:S04]  /*143c0*/  LDL.LU.64 R16, [R1+0x8a0] ;  /* 0x0008a00001107983 */ /* 0x000ee80000300a00 */
        /* <DEDUP_REMOVED lines=47> */
[----:B------:R-:W-:Y:S02]  /*146c0*/  ISETP.GE.U32.AND P2, PT, R4, 0x7ffffe79, PT ;  /* 0x7ffffe790400780c */ /* 0x000fe40003f46070 */
[----:B------:R-:W1:Y:S01]  /*146d0*/  LDC R4, c[0x0][0x3a0] ;  /* 0x0000e800ff047b82 */ /* 0x000e620000000800 */
[----:B------:R-:W-:-:S07]  /*146e0*/  ISETP.GE.U32.AND P3, PT, R5, 0x7ffffe7a, PT ;  /* 0x7ffffe7a0500780c */ /* 0x000fce0003f66070 */
[----:B------:R-:W1:Y:S06]  /*146f0*/  LDC R5, c[0x0][0x3a0] ;  /* 0x0000e800ff057b82 */ /* 0x000e6c0000000800 */
[----:B------:R-:W-:Y:S04]  /*14700*/  LDGSTS.E [R246+0x30018], desc[UR22][R100.64], !P3 ;  /* 0x3001800064f67fae */ /* 0x000fe8000d9a1016 */
[----:B------:R-:W-:Y:S01]  /*14710*/  LDGSTS.E [R246+0x3001c], desc[UR22][R96.64], !P2 ;  /* 0x3001c00060f67fae */ /* 0x000fe2000d1a1016 */
[----:B-1----:R-:W-:-:S05]  /*14720*/  VIADD R4, R4, 0xfffffef7 ;  /* 0xfffffef704047836 */ /* 0x002fca0000000000 */
[----:B------:R-:W-:Y:S01]  /*14730*/  ISETP.GE.U32.AND P4, PT, R4, 0x7ffffe78, PT ;  /* 0x7ffffe780400780c */ /* 0x000fe20003f86070 */
[----:B------:R-:W-:Y:S02]  /*14740*/  VIADD R4, R6, 0xfffffef5 ;  /* 0xfffffef506047836 */ /* 0x000fe40000000000 */
[----:B------:R-:W1:Y:S03]  /*14750*/  LDC R6, c[0x0][0x3a0] ;  /* 0x0000e800ff067b82 */ /* 0x000e660000000800 */
[----:B------:R-:W-:-:S05]  /*14760*/  ISETP.GE.U32.AND P2, PT, R4, 0x7ffffe76, PT ;  /* 0x7ffffe760400780c */ /* 0x000fca0003f46070 */
[----:B------:R-:W1:Y:S01]  /*14770*/  LDC R4, c[0x0][0x3a0] ;  /* 0x0000e800ff047b82 */ /* 0x000e620000000800 */
[----:B------:R-:W-:Y:S01]  /*14780*/  VIADD R5, R5, 0xfffffef6 ;  /* 0xfffffef605057836 */ /* 0x000fe20000000000 */
[----:B------:R-:W-:Y:S04]  /*14790*/  LDGSTS.E [R246+0x30020], desc[UR22][R94.64], !P4 ;  /* 0x300200005ef67fae */ /* 0x000fe8000e1a1016 */
[----:B------:R-:W-:Y:S02]  /*147a0*/  ISETP.GE.U32.AND P3, PT, R5, 0x7ffffe77, PT ;  /* 0x7ffffe770500780c */ /* 0x000fe40003f66070 */
[----:B------:R-:W1:Y:S11]  /*147b0*/  LDC R5, c[0x0][0x3a0] ;  /* 0x0000e800ff057b82 */ /* 0x000e760000000800 */
        /* <DEDUP_REMOVED lines=9> */
[----:B------:R-:W-:Y:S01]  /*14850*/  LDGSTS.E [R246+0x3002c], desc[UR22][R86.64], !P4 ;  /* 0x3002c00056f67fae */ /* 0x000fe2000e1a1016 */
[----:B--2---:R-:W-:-:S05]  /*14860*/  IADD3 R22, P5, PT, R18, R2, RZ ;  /* 0x0000000212167210 */ /* 0x004fca0007fbe0ff */
[----:B------:R-:W-:Y:S01]  /*14870*/  IMAD.X R23, R19, 0x1, R0, P5 ;  /* 0x0000000113177824 */ /* 0x000fe200028e0600 */
[----:B---3--:R-:W-:-:S05]  /*14880*/  IADD3 R20, P5, PT, R16, R2, RZ ;  /* 0x0000000210147210 */ /* 0x008fca0007fbe0ff */
[----:B------:R-:W-:Y:S01]  /*14890*/  IMAD.X R21, R17, 0x1, R0, P5 ;  /* 0x0000000111157824 */ /* 0x000fe200028e0600 */
[----:B----4-:R-:W-:-:S05]  /*148a0*/  IADD3 R18, P5, PT, R8, R2, RZ ;  /* 0x0000000208127210 */ /* 0x010fca0007fbe0ff */
[----:B------:R-:W-:Y:S02]  /*148b0*/  IMAD.X R19, R9, 0x1, R0, P5 ;  /* 0x0000000109137824 */ /* 0x000fe400028e0600 */
[----:B------:R-:W2:Y:S04]  /*148c0*/  LDL.LU.64 R8, [R1+0x818] ;  /* 0x0008180001087983 */ /* 0x000ea80000300a00 */
[----:B------:R-:W3:Y:S01]  /*148d0*/  LDL.LU.64 R78, [R1+0x810] ;  /* 0x00081000014e7983 */ /* 0x000ee20000300a00 */
[----:B------:R-:W-:Y:S01]  /*148e0*/  ISETP.GE.U32.AND P3, PT, R5, 0x7ffffe74, PT ;  /* 0x7ffffe740500780c */ /* 0x000fe20003f66070 */
[----:B-1----:R-:W-:Y:S01]  /*148f0*/  VIADD R4, R4, 0xfffffef1 ;  /* 0xfffffef104047836 */ /* 0x002fe20000000000 */
[----:B------:R-:W1:Y:S01]  /*14900*/  LDC R5, c[0x0][0x3a0] ;  /* 0x0000e800ff057b82 */ /* 0x000e620000000800 */
[----:B------:R-:W4:Y:S03]  /*14910*/  LDL.LU.64 R58, [R1+0x808] ;  /* 0x00080800013a7983 */ /* 0x000f260000300a00 */
[----:B------:R-:W-:Y:S01]  /*14920*/  ISETP.GE.U32.AND P4, PT, R4, 0x7ffffe72, PT ;  /* 0x7ffffe720400780c */ /* 0x000fe20003f86070 */
[----:B------:R-:W-:Y:S01]  /*14930*/  VIADD R4, R6, 0xfffffeef ;  /* 0xfffffeef06047836 */ /* 0x000fe20000000000 */
[----:B------:R-:W2:Y:S02]  /*14940*/  LDL.LU.64 R68, [R1+0x800] ;  /* 0x0008000001447983 */ /* 0x000ea40000300a00 */
[----:B------:R-:W1:Y:S01]  /*14950*/  LDC R6, c[0x0][0x3a0] ;  /* 0x0000e800ff067b82 */ /* 0x000e620000000800 */
[----:B------:R-:W-:Y:S01]  /*14960*/  IADD3 R16, P5, PT, R14, R2, RZ ;  /* 0x000000020e107210 */ /* 0x000fe20007fbe0ff */
[----:B------:R-:W2:Y:S04]  /*14970*/  LDL.LU.64 R48, [R1+0x7f8] ;  /* 0x0007f80001307983 */ /* 0x000ea80000300a00 */
[----:B------:R-:W-:Y:S04]  /*14980*/  LDGSTS.E [R246+0x30030], desc[UR22][R84.64], !P3 ;  /* 0x3003000054f67fae */ /* 0x000fe8000d9a1016 */
[----:B------:R-:W-:Y:S01]  /*14990*/  LDGSTS.E [R246+0x30034], desc[UR22][R82.64], !P2 ;  /* 0x3003400052f67fae */ /* 0x000fe2000d1a1016 */
[----:B------:R-:W-:-:S02]  /*149a0*/  ISETP.GE.U32.AND P2, PT, R4, 0x7ffffe70, PT ;  /* 0x7ffffe700400780c */ /* 0x000fc40003f46070 */
[----:B------:R-:W1:Y:S01]  /*149b0*/  LDC R4, c[0x0][0x3a0] ;  /* 0x0000e800ff047b82 */ /* 0x000e620000000800 */
[----:B------:R-:W-:Y:S01]  /*149c0*/  LDGSTS.E [R246+0x30038], desc[UR22][R80.64], !P4 ;  /* 0x3003800050f67fae */ /* 0x000fe2000e1a1016 */
[----:B-1----:R-:W-:Y:S02]  /*149d0*/  VIADD R5, R5, 0xfffffef0 ;  /* 0xfffffef005057836 */ /* 0x002fe40000000000 */
[----:B------:R-:W-:Y:S01]  /*149e0*/  IMAD.X R17, R15, 0x1, R0, P5 ;  /* 0x000000010f117824 */ /* 0x000fe200028e0600 */
[----:B------:R-:W4:Y:S02]  /*149f0*/  LDL.LU.64 R88, [R1+0x7f0] ;  /* 0x0007f00001587983 */ /* 0x000f240000300a00 */
[----:B------:R-:W-:Y:S02]  /*14a00*/  ISETP.GE.U32.AND P3, PT, R5, 0x7ffffe71, PT ;  /* 0x7ffffe710500780c */ /* 0x000fe40003f66070 */
[----:B------:R-:W1:Y:S01]  /*14a10*/  LDC R5, c[0x0][0x3a0] ;  /* 0x0000e800ff057b82 */ /* 0x000e620000000800 */
[----:B------:R-:W-:-:S10]  /*14a20*/  VIADD R4, R4, 0xfffffeee ;  /* 0xfffffeee04047836 */ /* 0x000fd40000000000 */
[----:B------:R-:W-:Y:S01]  /*14a30*/  LDGSTS.E [R246+0x3003c], desc[UR22][R76.64], !P3 ;  /* 0x3003c0004cf67fae */ /* 0x000fe2000d9a1016 */
[----:B------:R-:W-:Y:S01]  /*14a40*/  ISETP.GE.U32.AND P4, PT, R4, 0x7ffffe6f, PT ;  /* 0x7ffffe6f0400780c */ /* 0x000fe20003f86070 */
[----:B------:R-:W-:Y:S02]  /*14a50*/  VIADD R4, R6, 0xfffffeec ;  /* 0xfffffeec06047836 */ /* 0x000fe40000000000 */
[----:B------:R-:W-:Y:S01]  /*14a60*/  LDGSTS.E [R246+0x30040], desc[UR22][R74.64], !P2 ;  /* 0x300400004af67fae */ /* 0x000fe2000d1a1016 */
[----:B------:R-:W1:Y:S02]  /*14a70*/  LDC R6, c[0x0][0x3a0] ;  /* 0x0000e800ff067b82 */ /* 0x000e640000000800 */
[----:B------:R-:W-:Y:S01]  /*14a80*/  ISETP.GE.U32.AND P2, PT, R4, 0x7ffffe6d, PT ;  /* 0x7ffffe6d0400780c */ /* 0x000fe20003f46070 */
[----:B------:R-:W4:Y:S05]  /*14a90*/  LDL.LU.64 R98, [R1+0x7e8] ;  /* 0x0007e80001627983 */ /* 0x000f2a0000300a00 */
[----:B------:R-:W1:Y:S02]  /*14aa0*/  LDC R4, c[0x0][0x3a0] ;  /* 0x0000e800ff047b82 */ /* 0x000e640000000800 */
[----:B-1----:R-:W-:Y:S01]  /*14ab0*/  VIADD R5, R5, 0xfffffeed ;  /* 0xfffffeed05057836 */ /* 0x002fe20000000000 */
[----:B------:R-:W-:Y:S04]  /*14ac0*/  LDGSTS.E [R246+0x30044], desc[UR22][R72.64], !P4 ;  /* 0x3004400048f67fae */ /* 0x000fe8000e1a1016 */
[----:B------:R-:W-:-:S02]  /*14ad0*/  ISETP.GE.U32.AND P3, PT, R5, 0x7ffffe6e, PT ;  /* 0x7ffffe6e0500780c */ /* 0x000fc40003f66070 */
[----:B------:R-:W1:Y:S11]  /*14ae0*/  LDC R5, c[0x0][0x3a0] ;  /* 0x0000e800ff057b82 */ /* 0x000e760000000800 */
[----:B------:R-:W-:Y:S04]  /*14af0*/  LDGSTS.E [R246+0x30048], desc[UR22][R70.64], !P3 ;  /* 0x3004800046f67fae */ /* 0x000fe8000d9a1016 */
[----:B------:R-:W-:Y:S01]  /*14b00*/  LDGSTS.E [R246+0x3004c], desc[UR22][R66.64], !P2 ;  /* 0x3004c00042f67fae */ /* 0x000fe2000d1a1016 */
[----:B------:R-:W-:-:S05]  /*14b10*/  VIADD R4, R4, 0xfffffeeb ;  /* 0xfffffeeb04047836 */ /* 0x000fca0000000000 */
[----:B------:R-:W-:Y:S01]  /*14b20*/  ISETP.GE.U32.AND P4, PT, R4, 0x7ffffe6c, PT ;  /* 0x7ffffe6c0400780c */ /* 0x000fe20003f86070 */
[----:B------:R-:W-:Y:S02]  /*14b30*/  VIADD R4, R6, 0xfffffee9 ;  /* 0xfffffee906047836 */ /* 0x000fe40000000000 */
[----:B------:R-:W1:Y:S03]  /*14b40*/  LDC R6, c[0x0][0x3a0] ;  /* 0x0000e800ff067b82 */ /* 0x000e660000000800 */
[----:B------:R-:W-:-:S05]  /*14b50*/  ISETP.GE.U32.AND P2, PT, R4, 0x7ffffe6a, PT ;  /* 0x7ffffe6a0400780c */ /* 0x000fca0003f46070 */
[----:B------:R-:W1:Y:S02]  /*14b60*/  LDC R4, c[0x0][0x3a0] ;  /* 0x0000e800ff047b82 */ /* 0x000e640000000800 */
[----:B-1----:R-:W-:Y:S01]  /*14b70*/  VIADD R5, R5, 0xfffffeea ;  /* 0xfffffeea05057836 */ /* 0x002fe20000000000 */
[----:B------:R-:W-:Y:S04]  /*14b80*/  LDGSTS.E [R246+0x30050], desc[UR22][R64.64], !P4 ;  /* 0x3005000040f67fae */ /* 0x000fe8000e1a1016 */
[----:B------:R-:W-:Y:S02]  /*14b90*/  ISETP.GE.U32.AND P3, PT, R5, 0x7ffffe6b, PT ;  /* 0x7ffffe6b0500780c */ /* 0x000fe40003f66070 */
[----:B------:R-:W1:Y:S01]  /*14ba0*/  LDC R5, c[0x0][0x3a0] ;  /* 0x0000e800ff057b82 */ /* 0x000e620000000800 */
[----:B------:R-:W-:-:S10]  /*14bb0*/  IADD3 R14, P5, PT, R12, R2, RZ ;  /* 0x000000020c0e7210 */ /* 0x000fd40007fbe0ff */
[----:B------:R-:W-:Y:S04]  /*14bc0*/  LDGSTS.E [R246+0x30054], desc[UR22][R62.64], !P3 ;  /* 0x300540003ef67fae */ /* 0x000fe8000d9a1016 */
[----:B------:R-:W-:Y:S01]  /*14bd0*/  LDGSTS.E [R246+0x30058], desc[UR22][R60.64], !P2 ;  /* 0x300580003cf67fae */ /* 0x000fe2000d1a1016 */
[----:B------:R-:W-:-:S04]  /*14be0*/  IADD3 R4, PT, PT, R4, -0x118, RZ ;  /* 0xfffffee804047810 */ /* 0x000fc80007ffe0ff */
[----:B------:R-:W-:Y:S01]  /*14bf0*/  ISETP.GE.U32.AND P4, PT, R4, 0x7ffffe69, PT ;  /* 0x7ffffe690400780c */ /* 0x000fe20003f86070 */
[----:B------:R-:W-:Y:S02]  /*14c00*/  VIADD R4, R6, 0xfffffee6 ;  /* 0xfffffee606047836 */ /* 0x000fe40000000000 */
[----:B------:R-:W3:Y:S03]  /*14c10*/  LDC R6, c[0x0][0x3a0] ;  /* 0x0000e800ff067b82 */ /* 0x000ee60000000800 */
[----:B------:R-:W-:-:S05]  /*14c20*/  ISETP.GE.U32.AND P2, PT, R4, 0x7ffffe67, PT ;  /* 0x7ffffe670400780c */ /* 0x000fca0003f46070 */
[----:B------:R-:W3:Y:S01]  /*14c30*/  LDC R4, c[0x0][0x3a0] ;  /* 0x0000e800ff047b82 */ /* 0x000ee20000000800 */
[--C-:B------:R-:W-:Y:S01]  /*14c40*/  IMAD.X R15, R13, 0x1, R0.reuse, P5 ;  /* 0x000000010d0f7824 */ /* 0x100fe200028e0600 */
[----:B------:R-:W-:Y:S01]  /*14c50*/  IADD3 R12, P5, PT, R10, R2, RZ ;  /* 0x000000020a0c7210 */ /* 0x000fe20007fbe0ff */
[----:B-1----:R-:W-:Y:S01]  /*14c60*/  VIADD R5, R5, 0xfffffee7 ;  /* 0xfffffee705057836 */ /* 0x002fe20000000000 */
[----:B------:R-:W-:Y:S03]  /*14c70*/  LDGSTS.E [R246+0x3005c], desc[UR22][R56.64], !P4 ;  /* 0x3005c00038f67fae */ /* 0x000fe6000e1a1016 */
[----:B------:R-:W-:Y:S01]  /*14c80*/  IMAD.X R13, R11, 0x1, R0, P5 ;  /* 0x000000010b0d7824 */ /* 0x000fe200028e0600 */
[----:B------:R-:W-:Y:S02]  /*14c90*/  ISETP.GE.U32.AND P3, PT, R5, 0x7ffffe68, PT ;  /* 0x7ffffe680500780c */ /* 0x000fe40003f66070 */
[----:B------:R-:W1:Y:S11]  /*14ca0*/  LDC R5, c[0x0][0x3a0] ;  /* 0x0000e800ff057b82 */ /* 0x000e760000000800 */
[----:B------:R-:W-:Y:S01]  /*14cb0*/  LDGSTS.E [R246+0x30060], desc[UR22][R54.64], !P3 ;  /* 0x3006000036f67fae */ /* 0x000fe2000d9a1016 */
[----:B---3--:R-:W-:-:S03]  /*14cc0*/  VIADD R4, R4, 0xfffffee5 ;  /* 0xfffffee504047836 */ /* 0x008fc60000000000 */
[----:B------:R-:W-:Y:S02]  /*14cd0*/  LDGSTS.E [R246+0x30064], desc[UR22][R52.64], !P2 ;  /* 0x3006400034f67fae */ /* 0x000fe4000d1a1016 */
[----:B------:R-:W-:Y:S01]  /*14ce0*/  ISETP.GE.U32.AND P4, PT, R4, 0x7ffffe66, PT ;  /* 0x7ffffe660400780c */ /* 0x000fe20003f86070 */
[----:B------:R-:W-:Y:S02]  /*14cf0*/  VIADD R4, R6, 0xfffffee3 ;  /* 0xfffffee306047836 */ /* 0x000fe40000000000 */
[----:B------:R-:W3:Y:S03]  /*14d00*/  LDC R6, c[0x0][0x3a0] ;  /* 0x0000e800ff067b82 */ /* 0x000ee60000000800 */
[----:B------:R-:W-:-:S05]  /*14d10*/  ISETP.GE.U32.AND P2, PT, R4, 0x7ffffe64, PT ;  /* 0x7ffffe640400780c */ /* 0x000fca0003f46070 */
[----:B------:R-:W2:Y:S01]  /*14d20*/  LDC R4, c[0x0][0x3a0] ;  /* 0x0000e800ff047b82 */ /* 0x000ea20000000800 */
[----:B-1----:R-:W-:Y:S01]  /*14d30*/  VIADD R5, R5, 0xfffffee4 ;  /* 0xfffffee405057836 */ /* 0x002fe20000000000 */
[----:B------:R-:W-:Y:S04]  /*14d40*/  LDGSTS.E [R246+0x30068], desc[UR22][R50.64], !P4 ;  /* 0x3006800032f67fae */ /* 0x000fe8000e1a1016 */
[----:B------:R-:W-:Y:S02]  /*14d50*/  ISETP.GE.U32.AND P3, PT, R5, 0x7ffffe65, PT ;  /* 0x7ffffe650500780c */ /* 0x000fe40003f66070 */
[----:B------:R-:W1:Y:S11]  /*14d60*/  LDC R5, c[0x0][0x3a0] ;  /* 0x0000e800ff057b82 */ /* 0x000e760000000800 */
[----:B------:R-:W-:Y:S04]  /*14d70*/  LDGSTS.E [R246+0x3006c], desc[UR22][R46.64], !P3 ;  /* 0x3006c0002ef67fae */ /* 0x000fe8000d9a1016 */
[----:B------:R-:W-:Y:S01]  /*14d80*/  LDGSTS.E [R246+0x30070], desc[UR22][R44.64], !P2 ;  /* 0x300700002cf67fae */ /* 0x000fe2000d1a1016 */
[----:B--2---:R-:W-:-:S04]  /*14d90*/  IADD3 R4, PT, PT, R4, -0x11e, RZ ;  /* 0xfffffee204047810 */ /* 0x004fc80007ffe0ff */
[----:B------:R-:W-:Y:S01]  /*14da0*/  ISETP.GE.U32.AND P4, PT, R4, 0x7ffffe63, PT ;  /* 0x7ffffe630400780c */ /* 0x000fe20003f86070 */
[----:B---3--:R-:W-:Y:S02]  /*14db0*/  VIADD R4, R6, 0xfffffee0 ;  /* 0xfffffee006047836 */ /* 0x008fe40000000000 */
[----:B------:R-:W2:Y:S03]  /*14dc0*/  LDC R6, c[0x0][0x3a0] ;  /* 0x0000e800ff067b82 */ /* 0x000ea60000000800 */
[----:B------:R-:W-:-:S05]  /*14dd0*/  ISETP.GE.U32.AND P2, PT, R4, 0x7ffffe61, PT ;  /* 0x7ffffe610400780c */ /* 0x000fca0003f46070 */
[----:B------:R-:W3:Y:S01]  /*14de0*/  LDC R4, c[0x0][0x3a0] ;  /* 0x0000e800ff047b82 */ /* 0x000ee20000000800 */
[----:B-1----:R-:W-:Y:S01]  /*14df0*/  VIADD R5, R5, 0xfffffee1 ;  /* 0xfffffee105057836 */ /* 0x002fe20000000000 */
[----:B------:R-:W-:Y:S01]  /*14e00*/  LDGSTS.E [R246+0x30074], desc[UR22][R42.64], !P4 ;  /* 0x300740002af67fae */ /* 0x000fe2000e1a1016 */
[----:B------:R-:W-:-:S05]  /*14e10*/  IADD3 R10, P5, PT, R8, R2, RZ ;  /* 0x00000002080a7210 */ /* 0x000fca0007fbe0ff */
[----:B------:R-:W-:Y:S01]  /*14e20*/  IMAD.X R11, R9, 0x1, R0, P5 ;  /* 0x00000001090b7824 */ /* 0x000fe200028e0600 */
[----:B------:R-:W-:-:S05]  /*14e30*/  IADD3 R8, P5, PT, R78, R2, RZ ;  /* 0x000000024e087210 */ /* 0x000fca0007fbe0ff */
[----:B------:R-:W-:Y:S02]  /*14e40*/  IMAD.X R9, R79, 0x1, R0, P5 ;  /* 0x000000014f097824 */ /* 0x000fe400028e0600 */
[----:B------:R-:W4:Y:S04]  /*14e50*/  LDL.LU.64 R78, [R1+0x7e0] ;  /* 0x0007e000014e7983 */ /* 0x000f280000300a00 */
[----:B------:R-:W4:Y:S04]  /*14e60*/  LDL.LU.64 R116, [R1+0x7d8] ;  /* 0x0007d80001747983 */ /* 0x000f280000300a00 */
[----:B------:R-:W4:Y:S04]  /*14e70*/  LDL.LU.64 R118, [R1+0x7d0] ;  /* 0x0007d00001767983 */ /* 0x000f280000300a00 */
[----:B------:R-:W4:Y:S04]  /*14e80*/  LDL.LU.64 R108, [R1+0x7c8] ;  /* 0x0007c800016c7983 */ /* 0x000f280000300a00 */
[----:B------:R-:W4:Y:S04]  /*14e90*/  LDL.LU.64 R122, [R1+0x7c0] ;  /* 0x0007c000017a7983 */ /* 0x000f280000300a00 */
[----:B------:R-:W4:Y:S01]  /*14ea0*/  LDL.LU.64 R124, [R1+0x7b8] ;  /* 0x0007b800017c7983 */ /* 0x000f220000300a00 */
[----:B------:R-:W-:Y:S01]  /*14eb0*/  ISETP.GE.U32.AND P3, PT, R5, 0x7ffffe62, PT ;  /* 0x7ffffe620500780c */ /* 0x000fe20003f66070 */
[----:B---3--:R-:W-:Y:S01]  /*14ec0*/  VIADD R4, R4, 0xfffffedf ;  /* 0xfffffedf04047836 */ /* 0x008fe20000000000 */
[----:B------:R-:W1:Y:S01]  /*14ed0*/  LDC R5, c[0x0][0x3a0] ;  /* 0x0000e800ff057b82 */ /* 0x000e620000000800 */
[----:B------:R-:W3:Y:S04]  /*14ee0*/  LDL.LU.64 R120, [R1+0x7b0] ;  /* 0x0007b00001787983 */ /* 0x000ee80000300a00 */
[----:B------:R-:W3:Y:S01]  /*14ef0*/  LDL.LU.64 R128, [R1+0x7a8] ;  /* 0x0007a80001807983 */ /* 0x000ee20000300a00 */
[----:B------:R-:W-:Y:S01]  /*14f00*/  ISETP.GE.U32.AND P4, PT, R4, 0x7ffffe60, PT ;  /* 0x7ffffe600400780c */ /* 0x000fe20003f86070 */
[----:B--2---:R-:W-:-:S02]  /*14f10*/  VIADD R4, R6, 0xfffffedd ;  /* 0xfffffedd06047836 */ /* 0x004fc40000000000 */
[----:B------:R-:W2:Y:S01]  /*14f20*/  LDL.LU.64 R130, [R1+0x7a0] ;  /* 0x0007a00001827983 */ /* 0x000ea20000300a00 */
[----:B------:R-:W1:Y:S03]  /*14f30*/  LDC R6, c[0x0][0x3a0] ;  /* 0x0000e800ff067b82 */ /* 0x000e660000000800 */
[----:B------:R-:W-:Y:S04]  /*14f40*/  LDGSTS.E [R246+0x30078], desc[UR22][R40.64], !P3 ;  /* 0x3007800028f67fae */ /* 0x000fe8000d9a1016 */
[----:B------:R-:W-:Y:S01]  /*14f50*/  LDGSTS.E [R246+0x3007c], desc[UR22][R36.64], !P2 ;  /* 0x3007c00024f67fae */ /* 0x000fe2000d1a1016 */
[----:B------:R-:W-:Y:S02]  /*14f60*/  ISETP.GE.U32.AND P2, PT, R4, 0x7ffffe5e, PT ;  /* 0x7ffffe5e0400780c */ /* 0x000fe40003f46070 */
[----:B------:R-:W1:Y:S01]  /*14f70*/  LDC R4, c[0x0][0x3a0] ;  /* 0x0000e800ff047b82 */ /* 0x000e620000000800 */
[----:B------:R-:W2:Y:S01]  /*14f80*/  LDL.LU.64 R126, [R1+0x798] ;  /* 0x00079800017e7983 */ /* 0x000ea20000300a00 */
[----:B-1----:R-:W-:-:S03]  /*14f90*/  VIADD R5, R5, 0xfffffede ;  /* 0xfffffede05057836 */ /* 0x002fc60000000000 */
[----:B------:R-:W2:Y:S02]  /*14fa0*/  LDL.LU.64 R154, [R1+0x790] ;  /* 0x00079000019a7983 */ /* 0x000ea40000300a00 */
[----:B------:R-:W-:Y:S02]  /*14fb0*/  ISETP.GE.U32.AND P3, PT, R5, 0x7ffffe5f, PT ;  /* 0x7ffffe5f0500780c */ /* 0x000fe40003f66070 */
[----:B------:R-:W-:Y:S01]  /*14fc0*/  LDGSTS.E [R246+0x30080], desc[UR22][R34.64], !P4 ;  /* 0x3008000022f67fae */ /* 0x000fe2000e1a1016 */
[----:B------:R-:W1:Y:S03]  /*14fd0*/  LDC R5, c[0x0][0x3a0] ;  /* 0x0000e800ff057b82 */ /* 0x000e660000000800 */
[----:B------:R-:W2:Y:S04]  /*14fe0*/  LDL.LU.64 R152, [R1+0x788] ;  /* 0x0007880001987983 */ /* 0x000ea80000300a00 */
[----:B------:R-:W2:Y:S04]  /*14ff0*/  LDL.LU.64 R208, [R1+0x780] ;  /* 0x0007800001d07983 */ /* 0x000ea80000300a00 */
[----:B------:R-:W-:Y:S01]  /*15000*/  LDGSTS.E [R246+0x30084], desc[UR22][R32.64], !P3 ;  /* 0x3008400020f67fae */ /* 0x000fe2000d9a1016 */
[----:B------:R-:W-:-:S03]  /*15010*/  IADD3 R4, PT, PT, R4, -0x124, RZ ;  /* 0xfffffedc04047810 */ /* 0x000fc60007ffe0ff */
[----:B------:R-:W-:Y:S01]  /*15020*/  LDGSTS.E [R246+0x30088], desc[UR22][R30.64], !P2 ;  /* 0x300880001ef67fae */ /* 0x000fe2000d1a1016 */
[----:B------:R-:W-:Y:S01]  /*15030*/  ISETP.GE.U32.AND P4, PT, R4, 0x7ffffe5d, PT ;  /* 0x7ffffe5d0400780c */ /* 0x000fe20003f86070 */
[----:B------:R-:W-:Y:S02]  /*15040*/  VIADD R4, R6, 0xfffffeda ;  /* 0xfffffeda06047836 */ /* 0x000fe40000000000 */
[----:B------:R-:W2:Y:S01]  /*15050*/  LDL.LU.64 R216, [R1+0x778] ;  /* 0x0007780001d87983 */ /* 0x000ea20000300a00 */
[----:B------:R-:W1:Y:S02]  /*15060*/  LDC R6, c[0x0][0x3a0] ;  /* 0x0000e800ff067b82 */ /* 0x000e640000000800 */
[----:B------:R-:W-:Y:S01]  /*15070*/  ISETP.GE.U32.AND P2, PT, R4, 0x7ffffe5b, PT ;  /* 0x7ffffe5b0400780c */ /* 0x000fe20003f46070 */
[----:B-1----:R-:W-:Y:S01]  /*15080*/  VIADD R5, R5, 0xfffffedb ;  /* 0xfffffedb05057836 */ /* 0x002fe20000000000 */
[----:B------:R-:W2:Y:S04]  /*15090*/  LDL.LU.64 R148, [R1+0x770] ;  /* 0x0007700001947983 */ /* 0x000ea80000300a00 */
[----:B------:R-:W1:Y:S01]  /*150a0*/  LDC R4, c[0x0][0x3a0] ;  /* 0x0000e800ff047b82 */ /* 0x000e620000000800 */
[----:B------:R-:W-:Y:S01]  /*150b0*/  ISETP.GE.U32.AND P3, PT, R5, 0x7ffffe5c, PT ;  /* 0x7ffffe5c0500780c */ /* 0x000fe20003f66070 */
[----:B------:R-:W-:Y:S04]  /*150c0*/  LDGSTS.E [R246+0x3008c], desc[UR22][R28.64], !P4 ;  /* 0x3008c0001cf67fae */ /* 0x000fe8000e1a1016 */
[----:B------:R-:W2:Y:S02]  /*150d0*/  LDL.LU.64 R146, [R1+0x768] ;  /* 0x0007680001927983 */ /* 0x000ea40000300a00 */
        /* <DEDUP_REMOVED lines=15> */
[----:B-1----:R-:W-:-:S04]  /*151d0*/  IADD3 R4, PT, PT, R4, -0x12a, RZ ;  /* 0xfffffed604047810 */ /* 0x002fc80007ffe0ff */
        /* <DEDUP_REMOVED lines=8> */
[----:B------:R-:W4:Y:S11]  /*15260*/  LDC R5, c[0x0][0x3a0] ;  /* 0x0000e800ff057b82 */ /* 0x000f360000000800 */
[----:B------:R-:W-:Y:S04]  /*15270*/  LDGSTS.E [R246+0x300a8], desc[UR22][R14.64], !P3 ;  /* 0x300a80000ef67fae */ /* 0x000fe8000d9a1016 */
[----:B------:R-:W-:Y:S01]  /*15280*/  LDGSTS.E [R246+0x300ac], desc[UR22][R12.64], !P2 ;  /* 0x300ac0000cf67fae */ /* 0x000fe2000d1a1016 */
[----:B-1----:R-:W-:-:S05]  /*15290*/  VIADD R4, R4, 0xfffffed3 ;  /* 0xfffffed304047836 */ /* 0x002fca0000000000 */
[----:B------:R-:W-:Y:S01]  /*152a0*/  ISETP.GE.U32.AND P4, PT, R4, 0x7ffffe54, PT ;  /* 0x7ffffe540400780c */ /* 0x000fe20003f86070 */
[----:B------:R-:W-:-:S05]  /*152b0*/  VIADD R4, R6, 0xfffffed1 ;  /* 0xfffffed106047836 */ /* 0x000fca0000000000 */
[----:B------:R-:W-:Y:S02]  /*152c0*/  ISETP.GE.U32.AND P2, PT, R4, 0x7ffffe52, PT ;  /* 0x7ffffe520400780c */ /* 0x000fe40003f46070 */
[----:B------:R-:W1:Y:S01]  /*152d0*/  LDC R4, c[0x0][0x3a0] ;  /* 0x0000e800ff047b82 */ /* 0x000e620000000800 */
[----:B----4-:R-:W-:-:S04]  /*152e0*/  VIADD R5, R5, 0xfffffed2 ;  /* 0xfffffed205057836 */ /* 0x010fc80000000000 */
[----:B------:R-:W-:Y:S01]  /*152f0*/  LDGSTS.E [R246+0x300b0], desc[UR22][R10.64], !P4 ;  /* 0x300b00000af67fae */ /* 0x000fe2000e1a1016 */
[----:B------:R-:W-:Y:S02]  /*15300*/  ISETP.GE.U32.AND P3, PT, R5, 0x7ffffe53, PT ;  /* 0x7ffffe530500780c */ /* 0x000fe40003f66070 */
[----:B------:R-:W4:Y:S01]  /*15310*/  LDC R5, c[0x0][0x3a0] ;  /* 0x0000e800ff057b82 */ /* 0x000f220000000800 */
[----:B------:R-:W-:-:S05]  /*15320*/  IADD3 R6, P5, PT, R58, R2, RZ ;  /* 0x000000023a067210 */ /* 0x000fca0007fbe0ff */
[----:B------:R-:W-:Y:S02]  /*15330*/  IMAD.X R7, R59, 0x1, R0, P5 ;  /* 0x000000013b077824 */ /* 0x000fe400028e0600 */
[----:B------:R-:W3:Y:S03]  /*15340*/  LDC R58, c[0x0][0x3a0] ;  /* 0x0000e800ff3a7b82 */ /* 0x000ee60000000800 */
[----:B------:R-:W-:Y:S04]  /*15350*/  LDGSTS.E [R246+0x300b4], desc[UR22][R8.64], !P3 ;  /* 0x300b400008f67fae */ /* 0x000fe8000d9a1016 */
[----:B------:R-:W-:Y:S01]  /*15360*/  LDGSTS.E [R246+0x300b8], desc[UR22][R6.64], !P2 ;  /* 0x300b800006f67fae */ /* 0x000fe2000d1a1016 */
[----:B-1----:R-:W-:Y:S01]  /*15370*/  IADD3 R4, PT, PT, R4, -0x130, RZ ;  /* 0xfffffed004047810 */ /* 0x002fe20007ffe0ff */
[----:B------:R-:W1:Y:S03]  /*15380*/  LDC R59, c[0x0][0x3a0] ;  /* 0x0000e800ff3b7b82 */ /* 0x000e660000000800 */
[----:B------:R-:W-:Y:S01]  /*15390*/  ISETP.GE.U32.AND P4, PT, R4, 0x7ffffe51, PT ;  /* 0x7ffffe510400780c */ /* 0x000fe20003f86070 */
[----:B------:R-:W-:-:S05]  /*153a0*/  VIADD R4, R38, 0xfffffece ;  /* 0xfffffece26047836 */ /* 0x000fca0000000000 */
[----:B------:R-:W-:Y:S02]  /*153b0*/  ISETP.GE.U32.AND P2, PT, R4, 0x7ffffe4f, PT ;  /* 0x7ffffe4f0400780c */ /* 0x000fe40003f46070 */
[----:B------:R-:W-:Y:S02]  /*153c0*/  IADD3 R4, P5, PT, R68, R2, RZ ;  /* 0x0000000244047210 */ /* 0x000fe40007fbe0ff */
[----:B------:R-:W1:Y:S01]  /*153d0*/  LDC R68, c[0x0][0x3a0] ;  /* 0x0000e800ff447b82 */ /* 0x000e620000000800 */
[----:B----4-:R-:W-:-:S05]  /*153e0*/  VIADD R5, R5, 0xfffffecf ;  /* 0xfffffecf05057836 */ /* 0x010fca0000000000 */
[----:B------:R-:W-:Y:S01]  /*153f0*/  ISETP.GE.U32.AND P3, PT, R5, 0x7ffffe50, PT ;  /* 0x7ffffe500500780c */ /* 0x000fe20003f66070 */
[----:B------:R-:W-:Y:S01]  /*15400*/  IMAD.X R5, R69, 0x1, R0, P5 ;  /* 0x0000000145057824 */ /* 0x000fe200028e0600 */
[----:B------:R-:W-:Y:S01]  /*15410*/  IADD3 R38, P5, PT, R48, R2, RZ ;  /* 0x0000000230267210 */ /* 0x000fe20007fbe0ff */
[----:B---3--:R-:W-:-:S03]  /*15420*/  VIADD R58, R58, 0xfffffecd ;  /* 0xfffffecd3a3a7836 */ /* 0x008fc60000000000 */
[----:B------:R-:W-:Y:S01]  /*15430*/  LDGSTS.E [R246+0x300bc], desc[UR22][R4.64], !P4 ;  /* 0x300bc00004f67fae */ /* 0x000fe2000e1a1016 */
[--C-:B------:R-:W-:Y:S01]  /*15440*/  IMAD.X R39, R49, 0x1, R0.reuse, P5 ;  /* 0x0000000131277824 */ /* 0x100fe200028e0600 */
[----:B------:R-:W-:Y:S02]  /*15450*/  IADD3 R48, P5, PT, R88, R2, RZ ;  /* 0x0000000258307210 */ /* 0x000fe40007fbe0ff */
[----:B------:R-:W-:Y:S01]  /*15460*/  ISETP.GE.U32.AND P4, PT, R58, 0x7ffffe4e, PT ;  /* 0x7ffffe4e3a00780c */ /* 0x000fe20003f86070 */
[----:B------:R-:W3:Y:S02]  /*15470*/  LDC R88, c[0x0][0x3a0] ;  /* 0x0000e800ff587b82 */ /* 0x000ee40000000800 */
[----:B------:R-:W-:Y:S01]  /*15480*/  IMAD.X R49, R89, 0x1, R0, P5 ;  /* 0x0000000159317824 */ /* 0x000fe200028e0600 */
[----:B------:R-:W-:Y:S01]  /*15490*/  LDGSTS.E [R246+0x300c0], desc[UR22][R38.64], !P3 ;  /* 0x300c000026f67fae */ /* 0x000fe2000d9a1016 */
[----:B-1----:R-:W-:-:S03]  /*154a0*/  VIADD R58, R68, 0xfffffecb ;  /* 0xfffffecb443a7836 */ /* 0x002fc60000000000 */
[----:B------:R-:W-:Y:S01]  /*154b0*/  LDGSTS.E [R246+0x300c4], desc[UR22][R48.64], !P2 ;  /* 0x300c400030f67fae */ /* 0x000fe2000d1a1016 */
[----:B------:R-:W-:Y:S01]  /*154c0*/  VIADD R59, R59, 0xfffffecc ;  /* 0xfffffecc3b3b7836 */ /* 0x000fe20000000000 */
[----:B------:R-:W1:Y:S01]  /*154d0*/  LDC R89, c[0x0][0x3a0] ;  /* 0x0000e800ff597b82 */ /* 0x000e620000000800 */
[----:B------:R-:W-:Y:S02]  /*154e0*/  ISETP.GE.U32.AND P2, PT, R58, 0x7ffffe4c, PT ;  /* 0x7ffffe4c3a00780c */ /* 0x000fe40003f46070 */
[----:B------:R-:W-:-:S05]  /*154f0*/  IADD3 R58, P5, PT, R98, R2, RZ ;  /* 0x00000002623a7210 */ /* 0x000fca0007fbe0ff */
[----:B------:R-:W4:Y:S01]  /*15500*/  LDC R98, c[0x0][0x3a0] ;  /* 0x0000e800ff627b82 */ /* 0x000f220000000800 */
[----:B------:R-:W-:Y:S01]  /*15510*/  ISETP.GE.U32.AND P3, PT, R59, 0x7ffffe4d, PT ;  /* 0x7ffffe4d3b00780c */ /* 0x000fe20003f66070 */
[----:B------:R-:W-:Y:S01]  /*15520*/  IMAD.X R59, R99, 0x1, R0, P5 ;  /* 0x00000001633b7824 */ /* 0x000fe200028e0600 */
[----:B---3--:R-:W-:-:S04]  /*15530*/  IADD3 R88, PT, PT, R88, -0x136, RZ ;  /* 0xfffffeca58587810 */ /* 0x008fc80007ffe0ff */
[----:B------:R-:W-:Y:S01]  /*15540*/  LDGSTS.E [R246+0x300c8], desc[UR22][R58.64], !P4 ;  /* 0x300c80003af67fae */ /* 0x000fe2000e1a1016 */
[----:B------:R-:W-:Y:S02]  /*15550*/  ISETP.GE.U32.AND P4, PT, R88, 0x7ffffe4b, PT ;  /* 0x7ffffe4b5800780c */ /* 0x000fe40003f86070 */
[----:B------:R-:W-:-:S05]  /*15560*/  IADD3 R68, P5, PT, R78, R2, RZ ;  /* 0x000000024e447210 */ /* 0x000fca0007fbe0ff */
[--C-:B------:R-:W-:Y:S01]  /*15570*/  IMAD.X R69, R79, 0x1, R0.reuse, P5 ;  /* 0x000000014f457824 */ /* 0x100fe200028e0600 */
[----:B------:R-:W-:Y:S01]  /*15580*/  IADD3 R78, P5, PT, R116, R2, RZ ;  /* 0x00000002744e7210 */ /* 0x000fe20007fbe0ff */
[----:B----4-:R-:W-:Y:S01]  /*15590*/  VIADD R88, R98, 0xfffffec8 ;  /* 0xfffffec862587836 */ /* 0x010fe20000000000 */
[----:B------:R-:W3:Y:S02]  /*155a0*/  LDC R116, c[0x0][0x3a0] ;  /* 0x0000e800ff747b82 */ /* 0x000ee40000000800 */
[----:B------:R-:W-:Y:S01]  /*155b0*/  LDGSTS.E [R246+0x300cc], desc[UR22][R68.64], !P3 ;  /* 0x300cc00044f67fae */ /* 0x000fe2000d9a1016 */
[----:B------:R-:W-:-:S05]  /*155c0*/  IMAD.X R79, R117, 0x1, R0, P5 ;  /* 0x00000001754f7824 */ /* 0x000fca00028e0600 */
[----:B------:R-:W-:Y:S01]  /*155d0*/  LDGSTS.E [R246+0x300d0], desc[UR22][R78.64], !P2 ;  /* 0x300d00004ef67fae */ /* 0x000fe2000d1a1016 */
[----:B------:R-:W-:Y:S01]  /*155e0*/  ISETP.GE.U32.AND P2, PT, R88, 0x7ffffe49, PT ;  /* 0x7ffffe495800780c */ /* 0x000fe20003f46070 */
[----:B-1----:R-:W-:Y:S01]  /*155f0*/  VIADD R89, R89, 0xfffffec9 ;  /* 0xfffffec959597836 */ /* 0x002fe20000000000 */
[-C--:B------:R-:W-:Y:S01]  /*15600*/  IADD3 R88, P5, PT, R118, R2.reuse, RZ ;  /* 0x0000000276587210 */ /* 0x080fe20007fbe0ff */
[----:B------:R-:W1:Y:S08]  /*15610*/  LDC R117, c[0x0][0x3a0] ;  /* 0x0000e800ff757b82 */ /* 0x000e700000000800 */
[----:B------:R-:W4:Y:S01]  /*15620*/  LDC R118, c[0x0][0x3a0] ;  /* 0x0000e800ff767b82 */ /* 0x000f220000000800 */
        /* <DEDUP_REMOVED lines=10> */
[----:B------:R-:W-:Y:S04]  /*156d0*/  LDGSTS.E [R246+0x300d8], desc[UR22][R98.64], !P3 ;  /* 0x300d800062f67fae */ /* 0x000fe8000d9a1016 */
[----:B------:R-:W-:Y:S01]  /*156e0*/  LDGSTS.E [R246+0x300dc], desc[UR22][R108.64], !P2 ;  /* 0x300dc0006cf67fae */ /* 0x000fe2000d1a1016 */
[----:B-1----:R-:W-:Y:S01]  /*156f0*/  VIADD R117, R117, 0xfffffec6 ;  /* 0xfffffec675757836 */ /* 0x002fe20000000000 */
[----:B------:R-:W1:Y:S01]  /*15700*/  LDC R123, c[0x0][0x3a0] ;  /* 0x0000e800ff7b7b82 */ /* 0x000e620000000800 */
[----:B----4-:R-:W-:-:S05]  /*15710*/  VIADD R116, R118, 0xfffffec5 ;  /* 0xfffffec576747836 */ /* 0x010fca0000000000 */
[----:B------:R-:W-:Y:S02]  /*15720*/  ISETP.GE.U32.AND P2, PT, R116, 0x7ffffe46, PT ;  /* 0x7ffffe467400780c */ /* 0x000fe40003f46070 */
[-C--:B------:R-:W-:Y:S02]  /*15730*/  IADD3 R116, P5, PT, R124, R2.reuse, RZ ;  /* 0x000000027c747210 */ /* 0x080fe40007fbe0ff */
[----:B------:R-:W4:Y:S01]  /*15740*/  LDC R124, c[0x0][0x3a0] ;  /* 0x0000e800ff7c7b82 */ /* 0x000f220000000800 */
[----:B------:R-:W-:Y:S02]  /*15750*/  ISETP.GE.U32.AND P3, PT, R117, 0x7ffffe47, PT ;  /* 0x7ffffe477500780c */ /* 0x000fe40003f66070 */
[----:B------:R-:W-:Y:S01]  /*15760*/  IMAD.X R117, R125, 0x1, R0, P5 ;  /* 0x000000017d757824 */ /* 0x000fe200028e0600 */
[----:B------:R-:W-:Y:S02]  /*15770*/  IADD3 R118, P5, PT, R120, R2, RZ ;  /* 0x0000000278767210 */ /* 0x000fe40007fbe0ff */
[----:B---3--:R-:W-:-:S02]  /*15780*/  IADD3 R122, PT, PT, R122, -0x13c, RZ ;  /* 0xfffffec47a7a7810 */ /* 0x008fc40007ffe0ff */
[----:B------:R-:W-:Y:S01]  /*15790*/  LDGSTS.E [R246+0x300e0], desc[UR22][R116.64], !P4 ;  /* 0x300e000074f67fae */ /* 0x000fe2000e1a1016 */
[--C-:B------:R-:W-:Y:S01]  /*157a0*/  IMAD.X R119, R121, 0x1, R0.reuse, P5 ;  /* 0x0000000179777824 */ /* 0x100fe200028e0600 */
[----:B------:R-:W-:Y:S02]  /*157b0*/  IADD3 R120, P5, PT, R128, R2, RZ ;  /* 0x0000000280787210 */ /* 0x000fe40007fbe0ff */
[----:B------:R-:W-:Y:S01]  /*157c0*/  ISETP.GE.U32.AND P4, PT, R122, 0x7ffffe45, PT ;  /* 0x7ffffe457a00780c */ /* 0x000fe20003f86070 */
[----:B------:R-:W3:Y:S01]  /*157d0*/  LDC R128, c[0x0][0x3a0] ;  /* 0x0000e800ff807b82 */ /* 0x000ee20000000800 */
[----:B------:R-:W-:Y:S01]  /*157e0*/  LDGSTS.E [R246+0x300e4], desc[UR22][R118.64], !P3 ;  /* 0x300e400076f67fae */ /* 0x000fe2000d9a1016 */
[----:B------:R-:W-:-:S05]  /*157f0*/  IMAD.X R121, R129, 0x1, R0, P5 ;  /* 0x0000000181797824 */ /* 0x000fca00028e0600 */
[----:B------:R-:W-:Y:S01]  /*15800*/  LDGSTS.E [R246+0x300e8], desc[UR22][R120.64], !P2 ;  /* 0x300e800078f67fae */ /* 0x000fe2000d1a1016 */
[----:B-1----:R-:W-:Y:S01]  /*15810*/  VIADD R123, R123, 0xfffffec3 ;  /* 0xfffffec37b7b7836 */ /* 0x002fe20000000000 */
[----:B------:R-:W1:Y:S01]  /*15820*/  LDC R129, c[0x0][0x3a0] ;  /* 0x0000e800ff817b82 */ /* 0x000e620000000800 */
[----:B----4-:R-:W-:-:S05]  /*15830*/  VIADD R122, R124, 0xfffffec2 ;  /* 0xfffffec27c7a7836 */ /* 0x010fca0000000000 */
[----:B------:R-:W-:Y:S02]  /*15840*/  ISETP.GE.U32.AND P2, PT, R122, 0x7ffffe43, PT ;  /* 0x7ffffe437a00780c */ /* 0x000fe40003f46070 */
[-C--:B--2---:R-:W-:Y:S02]  /*15850*/  IADD3 R122, P5, PT, R130, R2.reuse, RZ ;  /* 0x00000002827a7210 */ /* 0x084fe40007fbe0ff */
[----:B------:R-:W2:Y:S01]  /*15860*/  LDC R130, c[0x0][0x3a0] ;  /* 0x0000e800ff827b82 */ /* 0x000ea20000000800 */
[----:B------:R-:W-:Y:S02]  /*15870*/  ISETP.GE.U32.AND P3, PT, R123, 0x7ffffe44, PT ;  /* 0x7ffffe447b00780c */ /* 0x000fe40003f66070 */
[----:B------:R-:W-:Y:S01]  /*15880*/  IMAD.X R123, R131, 0x1, R0, P5 ;  /* 0x00000001837b7824 */ /* 0x000fe200028e0600 */
[----:B------:R-:W-:Y:S01]  /*15890*/  IADD3 R124, P5, PT, R126, R2, RZ ;  /* 0x000000027e7c7210 */ /* 0x000fe20007fbe0ff */
[----:B---3--:R-:W-:-:S03]  /*158a0*/  VIADD R128, R128, 0xfffffec1 ;  /* 0xfffffec180807836 */ /* 0x008fc60000000000 */
[----:B------:R-:W-:Y:S01]  /*158b0*/  LDGSTS.E [R246+0x300ec], desc[UR22][R122.64], !P4 ;  /* 0x300ec0007af67fae */ /* 0x000fe2000e1a1016 */
[--C-:B------:R-:W-:Y:S01]  /*158c0*/  IMAD.X R125, R127, 0x1, R0.reuse, P5 ;  /* 0x000000017f7d7824 */ /* 0x100fe200028e0600 */
[----:B------:R-:W-:Y:S02]  /*158d0*/  IADD3 R126, P5, PT, R154, R2, RZ ;  /* 0x000000029a7e7210 */ /* 0x000fe40007fbe0ff */
[----:B------:R-:W-:Y:S02]  /*158e0*/  ISETP.GE.U32.AND P4, PT, R128, 0x7ffffe42, PT ;  /* 0x7ffffe428000780c */ /* 0x000fe40003f86070 */
[----:B------:R-:W-:Y:S01]  /*158f0*/  LDGSTS.E [R246+0x300f0], desc[UR22][R124.64], !P3 ;  /* 0x300f00007cf67fae */ /* 0x000fe2000d9a1016 */
[----:B------:R-:W-:Y:S02]  /*15900*/  IMAD.X R127, R155, 0x1, R0, P5 ;  /* 0x000000019b7f7824 */ /* 0x000fe400028e0600 */
[----:B-1----:R-:W-:Y:S01]  /*15910*/  VIADD R129, R129, 0xfffffec0 ;  /* 0xfffffec081817836 */ /* 0x002fe20000000000 */
[----:B------:R-:W3:Y:S04]  /*15920*/  LDL.LU.64 R154, [R1+0x760] ;  /* 0x00076000019a7983 */ /* 0x000ee80000300a00 */
[----:B------:R-:W-:Y:S01]  /*15930*/  LDGSTS.E [R246+0x300f4], desc[UR22][R126.64], !P2 ;  /* 0x300f40007ef67fae */ /* 0x000fe2000d1a1016 */
[----:B--2---:R-:W-:-:S05]  /*15940*/  VIADD R128, R130, 0xfffffebf ;  /* 0xfffffebf82807836 */ /* 0x004fca0000000000 */
[----:B------:R-:W-:Y:S02]  /*15950*/  ISETP.GE.U32.AND P2, PT, R128, 0x7ffffe40, PT ;  /* 0x7ffffe408000780c */ /* 0x000fe40003f46070 */
[----:B------:R-:W-:Y:S02]  /*15960*/  IADD3 R128, P5, PT, R152, R2, RZ ;  /* 0x0000000298807210 */ /* 0x000fe40007fbe0ff */
[----:B------:R-:W-:-:S03]  /*15970*/  ISETP.GE.U32.AND P3, PT, R129, 0x7ffffe41, PT ;  /* 0x7ffffe418100780c */ /* 0x000fc60003f66070 */
[--C-:B------:R-:W-:Y:S01]  /*15980*/  IMAD.X R129, R153, 0x1, R0.reuse, P5 ;  /* 0x0000000199817824 */ /* 0x100fe200028e0600 */
[-C--:B------:R-:W-:Y:S02]  /*15990*/  IADD3 R130, P5, PT, R208, R2.reuse, RZ ;  /* 0x00000002d0827210 */ /* 0x080fe40007fbe0ff */
[----:B------:R-:W-:Y:S02]  /*159a0*/  IADD3 R247, PT, PT, R247, -0x142, RZ ;  /* 0xfffffebef7f77810 */ /* 0x000fe40007ffe0ff */
[----:B------:R-:W-:Y:S01]  /*159b0*/  LDGSTS.E [R246+0x300f8], desc[UR22][R128.64], !P4 ;  /* 0x300f800080f67fae */ /* 0x000fe2000e1a1016 */
[--C-:B------:R-:W-:Y:S01]  /*159c0*/  IMAD.X R131, R209, 0x1, R0.reuse, P5 ;  /* 0x00000001d1837824 */ /* 0x100fe200028e0600 */
[----:B------:R-:W-:Y:S02]  /*159d0*/  IADD3 R150, P5, PT, R216, R2, RZ ;  /* 0x00000002d8967210 */ /* 0x000fe40007fbe0ff */
[----:B------:R-:W-:Y:S01]  /*159e0*/  ISETP.GE.U32.AND P4, PT, R247, 0x7ffffe3f, PT ;  /* 0x7ffffe3ff700780c */ /* 0x000fe20003f86070 */
[----:B------:R-:W-:Y:S01]  /*159f0*/  VIADD R144, R144, 0xfffffebd ;  /* 0xfffffebd90907836 */ /* 0x000fe20000000000 */
[----:B------:R-:W-:Y:S01]  /*15a00*/  LDGSTS.E [R246+0x300fc], desc[UR22][R130.64], !P3 ;  /* 0x300fc00082f67fae */ /* 0x000fe2000d9a1016 */
[----:B------:R-:W-:-:S05]  /*15a10*/  IMAD.X R151, R217, 0x1, R0, P5 ;  /* 0x00000001d9977824 */ /* 0x000fca00028e0600 */
[----:B------:R1:W-:Y:S04]  /*15a20*/  STL.64 [R1+0x70], R150 ;  /* 0x0000709601007387 */ /* 0x0003e80000100a00 */
[----:B------:R-:W2:Y:S04]  /*15a30*/  LDL.LU.64 R152, [R1+0x758] ;  /* 0x0007580001987983 */ /* 0x000ea80000300a00 */
[----:B------:R-:W4:Y:S04]  /*15a40*/  LDL.LU.64 R208, [R1+0x750] ;  /* 0x0007500001d07983 */ /* 0x000f280000300a00 */
[----:B------:R-:W4:Y:S01]  /*15a50*/  LDL.LU.64 R216, [R1+0x748] ;  /* 0x0007480001d87983 */ /* 0x000f220000300a00 */
[----:B------:R-:W-:Y:S01]  /*15a60*/  VIADD R247, R145, 0xfffffebc ;  /* 0xfffffebc91f77836 */ /* 0x000fe20000000000 */
[----:B------:R-:W-:Y:S01]  /*15a70*/  ISETP.GE.U32.AND P3, PT, R144, 0x7ffffe3e, PT ;  /* 0x7ffffe3e9000780c */ /* 0x000fe20003f66070 */
[----:B------:R-:W3:Y:S01]  /*15a80*/  LDC R145, c[0x0][0x3a0] ;  /* 0x0000e800ff917b82 */ /* 0x000ee20000000800 */
[----:B------:R1:W-:Y:S02]  /*15a90*/  LDGSTS.E [R246+0x30100], desc[UR22][R150.64], !P2 ;  /* 0x3010000096f67fae */ /* 0x0003e4000d1a1016 */
[----:B------:R-:W-:-:S05]  /*15aa0*/  ISETP.GE.U32.AND P2, PT, R247, 0x7ffffe3d, PT ;  /* 0x7ffffe3df700780c */ /* 0x000fca0003f46070 */
[----:B------:R-:W1:Y:S02]  /*15ab0*/  LDC R247, c[0x0][0x3a0] ;  /* 0x0000e800fff77b82 */ /* 0x000e640000000800 */
[----:B-1----:R-:W-:-:S06]  /*15ac0*/  IADD3 R150, P5, PT, R148, R2, RZ ;  /* 0x0000000294967210 */ /* 0x002fcc0007fbe0ff */
[----:B------:R-:W1:Y:S01]  /*15ad0*/  LDC R144, c[0x0][0x3a0] ;  /* 0x0000e800ff907b82 */ /* 0x000e620000000800 */
[----:B------:R-:W-:Y:S01]  /*15ae0*/  IMAD.X R151, R149, 0x1, R0, P5 ;  /* 0x0000000195977824 */ /* 0x000fe200028e0600 */
[----:B------:R-:W-:-:S04]  /*15af0*/  IADD3 R148, P5, PT, R146, R2, RZ ;  /* 0x0000000292947210 */ /* 0x000fc80007fbe0ff */
[----:B------:R1:W-:Y:S01]  /*15b00*/  LDGSTS.E [R246+0x30104], desc[UR22][R150.64], !P4 ;  /* 0x3010400096f67fae */ /* 0x0003e2000e1a1016 */
[----:B------:R-:W-:-:S03]  /*15b10*/  IMAD.X R149, R147, 0x1, R0, P5 ;  /* 0x0000000193957824 */ /* 0x000fc600028e0600 */
[----:B------:R-:W-:Y:S04]  /*15b20*/  STL.64 [R1+0x78], R150 ;  /* 0x0000789601007387 */ /* 0x000fe80000100a00 */
[----:B------:R1:W-:Y:S04]  /*15b30*/  STL.64 [R1+0x80], R148 ;  /* 0x0000809401007387 */ /* 0x0003e80000100a00 */
[----:B------:R-:W-:Y:S01]  /*15b40*/  LDGSTS.E [R246+0x30108], desc[UR22][R148.64], !P3 ;  /* 0x3010800094f67fae */ /* 0x000fe2000d9a1016 */
[----:B------:R-:W-:Y:S02]  /*15b50*/  VIADD R247, R247, 0xfffffebb ;  /* 0xfffffebbf7f77836 */ /* 0x000fe40000000000 */
[----:B-1----:R-:W-:-:S03]  /*15b60*/  VIADD R144, R144, 0xfffffeba ;  /* 0xfffffeba90907836 */ /* 0x002fc60000000000 */
[----:B------:R-:W-:Y:S02]  /*15b70*/  ISETP.GE.U32.AND P4, PT, R247, 0x7ffffe3c, PT ;  /* 0x7ffffe3cf700780c */ /* 0x000fe40003f86070 */
[----:B------:R-:W-:Y:S02]  /*15b80*/  ISETP.GE.U32.AND P3, PT, R144, 0x7ffffe3b, PT ;  /* 0x7ffffe3b9000780c */ /* 0x000fe40003f66070 */
[----:B---3--:R-:W-:Y:S01]  /*15b90*/  IADD3 R146, P5, PT, R154, R2, RZ ;  /* 0x000000029a927210 */ /* 0x008fe20007fbe0ff */
[----:B------:R-:W-:Y:S01]  /*15ba0*/  VIADD R247, R145, 0xfffffeb9 ;  /* 0xfffffeb991f77836 */ /* 0x000fe20000000000 */
[----:B------:R-:W1:Y:S03]  /*15bb0*/  LDC R144, c[0x0][0x3a0] ;  /* 0x0000e800ff907b82 */ /* 0x000e660000000800 */
[----:B------:R-:W-:-:S05]  /*15bc0*/  IMAD.X R147, R155, 0x1, R0, P5 ;  /* 0x000000019b937824 */ /* 0x000fca00028e0600 */
[----:B------:R3:W-:Y:S01]  /*15bd0*/  STL.64 [R1+0x88], R146 ;  /* 0x0000889201007387 */ /* 0x0007e20000100a00 */
[----:B------:R-:W1:Y:S03]  /*15be0*/  LDC R145, c[0x0][0x3a0] ;  /* 0x0000e800ff917b82 */ /* 0x000e660000000800 */
[----:B------:R-:W4:Y:S04]  /*15bf0*/  LDL.LU.64 R148, [R1+0x740] ;  /* 0x0007400001947983 */ /* 0x000f280000300a00 */
[----:B------:R-:W-:Y:S04]  /*15c00*/  LDGSTS.E [R246+0x3010c], desc[UR22][R146.64], !P2 ;  /* 0x3010c00092f67fae */ /* 0x000fe8000d1a1016 */
[----:B---3--:R-:W3:Y:S04]  /*15c10*/  LDL.LU.64 R146, [R1+0x738] ;  /* 0x0007380001927983 */ /* 0x008ee80000300a00 */
[----:B------:R-:W3:Y:S01]  /*15c20*/  LDL.LU.64 R154, [R1+0x730] ;  /* 0x00073000019a7983 */ /* 0x000ee20000300a00 */
[----:B--2---:R-:W-:-:S05]  /*15c30*/  IADD3 R194, P5, PT, R152, R2, RZ ;  /* 0x0000000298c27210 */ /* 0x004fca0007fbe0ff */
[----:B------:R-:W-:Y:S01]  /*15c40*/  IMAD.X R195, R153, 0x1, R0, P5 ;  /* 0x0000000199c37824 */ /* 0x000fe200028e0600 */
[----:B----4-:R-:W-:-:S04]  /*15c50*/  IADD3 R152, P5, PT, R208, R2, RZ ;  /* 0x00000002d0987210 */ /* 0x010fc80007fbe0ff */
[----:B------:R-:W-:Y:S01]  /*15c60*/  LDGSTS.E [R246+0x30110], desc[UR22][R194.64], !P4 ;  /* 0x30110000c2f67fae */ /* 0x000fe2000e1a1016 */
[--C-:B------:R-:W-:Y:S01]  /*15c70*/  IMAD.X R153, R209, 0x1, R0.reuse, P5 ;  /* 0x00000001d1997824 */ /* 0x100fe200028e0600 */
[----:B------:R-:W-:Y:S02]  /*15c80*/  IADD3 R150, P5, PT, R216, R2, RZ ;  /* 0x00000002d8967210 */ /* 0x000fe40007fbe0ff */
[----:B------:R-:W-:Y:S03]  /*15c90*/  STL.64 [R1+0x90], R194 ;  /* 0x000090c201007387 */ /* 0x000fe60000100a00 */
[----:B------:R-:W-:Y:S01]  /*15ca0*/  IMAD.X R151, R217, 0x1, R0, P5 ;  /* 0x00000001d9977824 */ /* 0x000fe200028e0600 */
[----:B------:R2:W-:Y:S04]  /*15cb0*/  STL.64 [R1+0xa0], R152 ;  /* 0x0000a09801007387 */ /* 0x0005e80000100a00 */
[----:B------:R-:W-:Y:S04]  /*15cc0*/  LDGSTS.E [R246+0x30114], desc[UR22][R152.64], !P3 ;  /* 0x3011400098f67fae */ /* 0x000fe8000d9a1016 */
[----:B------:R4:W-:Y:S04]  /*15cd0*/  STL.64 [R1+0xa8], R150 ;  /* 0x0000a89601007387 */ /* 0x0009e80000100a00 */
[----:B--2---:R-:W2:Y:S04]  /*15ce0*/  LDL.LU.64 R152, [R1+0x728] ;  /* 0x0007280001987983 */ /* 0x004ea80000300a00 */
[----:B------:R-:W2:Y:S04]  /*15cf0*/  LDL.LU.64 R208, [R1+0x720] ;  /* 0x0007200001d07983 */ /* 0x000ea80000300a00 */
[----:B------:R-:W2:Y:S01]  /*15d00*/  LDL.LU.64 R216, [R1+0x718] ;  /* 0x0007180001d87983 */ /* 0x000ea20000300a00 */
[----:B------:R-:W-:-:S02]  /*15d10*/  ISETP.GE.U32.AND P2, PT, R247, 0x7ffffe3a, PT ;  /* 0x7ffffe3af700780c */ /* 0x000fc40003f46070 */
[----:B------:R-:W1:Y:S02]  /*15d20*/  LDC R247, c[0x0][0x3a0] ;  /* 0x0000e800fff77b82 */ /* 0x000e640000000800 */
[----:B-1----:R-:W-:-:S05]  /*15d30*/  VIADD R144, R144, 0xfffffeb7 ;  /* 0xfffffeb790907836 */ /* 0x002fca0000000000 */
[----:B------:R-:W-:Y:S02]  /*15d40*/  ISETP.GE.U32.AND P3, PT, R144, 0x7ffffe38, PT ;  /* 0x7ffffe389000780c */ /* 0x000fe40003f66070 */
[----:B------:R-:W1:Y:S02]  /*15d50*/  LDC R144, c[0x0][0x3a0] ;  /* 0x0000e800ff907b82 */ /* 0x000e640000000800 */
[----:B------:R4:W-:Y:S01]  /*15d60*/  LDGSTS.E [R246+0x30118], desc[UR22][R150.64], !P2 ;  /* 0x3011800096f67fae */ /* 0x0009e2000d1a1016 */
[----:B------:R-:W-:-:S04]  /*15d70*/  IADD3 R247, PT, PT, R247, -0x148, RZ ;  /* 0xfffffeb8f7f77810 */ /* 0x000fc80007ffe0ff */
[----:B------:R-:W-:Y:S01]  /*15d80*/  ISETP.GE.U32.AND P4, PT, R247, 0x7ffffe39, PT ;  /* 0x7ffffe39f700780c */ /* 0x000fe20003f86070 */
[----:B------:R-:W-:Y:S02]  /*15d90*/  VIADD R247, R145, 0xfffffeb6 ;  /* 0xfffffeb691f77836 */ /* 0x000fe40000000000 */
[----:B------:R-:W2:Y:S03]  /*15da0*/  LDC R145, c[0x0][0x3a0] ;  /* 0x0000e800ff917b82 */ /* 0x000ea60000000800 */
[----:B------:R-:W-:-:S05]  /*15db0*/  ISETP.GE.U32.AND P2, PT, R247, 0x7ffffe37, PT ;  /* 0x7ffffe37f700780c */ /* 0x000fca0003f46070 */
[----:B------:R-:W1:Y:S02]  /*15dc0*/  LDC R247, c[0x0][0x3a0] ;  /* 0x0000e800fff77b82 */ /* 0x000e640000000800 */
[----:B-1----:R-:W-:Y:S02]  /*15dd0*/  VIADD R144, R144, 0xfffffeb4 ;  /* 0xfffffeb490907836 */ /* 0x002fe40000000000 */
[----:B------:R-:W-:Y:S01]  /*15de0*/  VIADD R247, R247, 0xfffffeb5 ;  /* 0xfffffeb5f7f77836 */ /* 0x000fe20000000000 */
[----:B----4-:R-:W-:-:S05]  /*15df0*/  IADD3 R150, P5, PT, R148, R2, RZ ;  /* 0x0000000294967210 */ /* 0x010fca0007fbe0ff */
[----:B------:R-:W-:Y:S01]  /*15e00*/  IMAD.X R151, R149, 0x1, R0, P5 ;  /* 0x0000000195977824 */ /* 0x000fe200028e0600 */
[----:B---3--:R-:W-:-:S04]  /*15e10*/  IADD3 R148, P5, PT, R146, R2, RZ ;  /* 0x0000000292947210 */ /* 0x008fc80007fbe0ff */
[----:B------:R1:W-:Y:S01]  /*15e20*/  LDGSTS.E [R246+0x3011c], desc[UR22][R150.64], !P4 ;  /* 0x3011c00096f67fae */ /* 0x0003e2000e1a1016 */
[--C-:B------:R-:W-:Y:S01]  /*15e30*/  IMAD.X R149, R147, 0x1, R0.reuse, P5 ;  /* 0x0000000193957824 */ /* 0x100fe200028e0600 */
[----:B------:R-:W-:Y:S02]  /*15e40*/  IADD3 R146, P5, PT, R154, R2, RZ ;  /* 0x000000029a927210 */ /* 0x000fe40007fbe0ff */
[----:B------:R-:W-:Y:S03]  /*15e50*/  STL.64 [R1+0xb0], R150 ;  /* 0x0000b09601007387 */ /* 0x000fe60000100a00 */
[----:B------:R-:W-:Y:S01]  /*15e60*/  IMAD.X R147, R155, 0x1, R0, P5 ;  /* 0x000000019b937824 */ /* 0x000fe200028e0600 */
[----:B------:R3:W-:Y:S04]  /*15e70*/  STL.64 [R1+0xb8], R148 ;  /* 0x0000b89401007387 */ /* 0x0007e80000100a00 */
[----:B------:R-:W-:Y:S04]  /*15e80*/  LDGSTS.E [R246+0x30120], desc[UR22][R148.64], !P3 ;  /* 0x3012000094f67fae */ /* 0x000fe8000d9a1016 */
[----:B------:R4:W-:Y:S01]  /*15e90*/  STL.64 [R1+0xc0], R146 ;  /* 0x0000c09201007387 */ /* 0x0009e20000100a00 */
[----:B------:R-:W-:-:S03]  /*15ea0*/  ISETP.GE.U32.AND P4, PT, R247, 0x7ffffe36, PT ;  /* 0x7ffffe36f700780c */ /* 0x000fc60003f86070 */
[----:B------:R-:W-:Y:S04]  /*15eb0*/  LDGSTS.E [R246+0x30124], desc[UR22][R146.64], !P2 ;  /* 0x3012400092f67fae */ /* 0x000fe8000d1a1016 */
[----:B---3--:R-:W3:Y:S01]  /*15ec0*/  LDL.LU.64 R148, [R1+0x710] ;  /* 0x0007100001947983 */ /* 0x008ee20000300a00 */
[----:B------:R-:W-:Y:S02]  /*15ed0*/  ISETP.GE.U32.AND P3, PT, R144, 0x7ffffe35, PT ;  /* 0x7ffffe359000780c */ /* 0x000fe40003f66070 */
[-C--:B--2---:R-:W-:Y:S01]  /*15ee0*/  IADD3 R194, P5, PT, R152, R2.reuse, RZ ;  /* 0x0000000298c27210 */ /* 0x084fe20007fbe0ff */
[----:B----4-:R-:W2:Y:S01]  /*15ef0*/  LDL.LU.64 R146, [R1+0x708] ;  /* 0x0007080001927983 */ /* 0x010ea20000300a00 */
[----:B------:R-:W-:Y:S01]  /*15f00*/  VIADD R247, R145, 0xfffffeb3 ;  /* 0xfffffeb391f77836 */ /* 0x000fe20000000000 */
[----:B------:R-:W4:Y:S02]  /*15f10*/  LDC R144, c[0x0][0x3a0] ;  /* 0x0000e800ff907b82 */ /* 0x000f240000000800 */
[--C-:B------:R-:W-:Y:S01]  /*15f20*/  IMAD.X R195, R153, 0x1, R0.reuse, P5 ;  /* 0x0000000199c37824 */ /* 0x100fe200028e0600 */
[-C--:B------:R-:W-:Y:S01]  /*15f30*/  IADD3 R152, P5, PT, R208, R2.reuse, RZ ;  /* 0x00000002d0987210 */ /* 0x080fe20007fbe0ff */
[----:B------:R-:W2:Y:S04]  /*15f40*/  LDL.LU.64 R154, [R1+0x700] ;  /* 0x00070000019a7983 */ /* 0x000ea80000300a00 */
[--C-:B------:R-:W-:Y:S01]  /*15f50*/  IMAD.X R153, R209, 0x1, R0.reuse, P5 ;  /* 0x00000001d1997824 */ /* 0x100fe200028e0600 */
[----:B-1----:R-:W-:Y:S01]  /*15f60*/  IADD3 R150, P5, PT, R216, R2, RZ ;  /* 0x00000002d8967210 */ /* 0x002fe20007fbe0ff */
[----:B------:R-:W-:Y:S01]  /*15f70*/  STL.64 [R1+0xd0], R194 ;  /* 0x0000d0c201007387 */ /* 0x000fe20000100a00 */
[----:B------:R-:W1:Y:S03]  /*15f80*/  LDC R145, c[0x0][0x3a0] ;  /* 0x0000e800ff917b82 */ /* 0x000e660000000800 */
[----:B------:R-:W-:Y:S01]  /*15f90*/  IMAD.X R151, R217, 0x1, R0, P5 ;  /* 0x00000001d9977824 */ /* 0x000fe200028e0600 */
[----:B------:R-:W-:Y:S04]  /*15fa0*/  LDGSTS.E [R246+0x30128], desc[UR22][R194.64], !P4 ;  /* 0x30128000c2f67fae */ /* 0x000fe8000e1a1016 */
[----:B------:R4:W-:Y:S04]  /*15fb0*/  STL.64 [R1+0xd8], R152 ;  /* 0x0000d89801007387 */ /* 0x0009e80000100a00 */
[----:B------:R-:W-:Y:S04]  /*15fc0*/  LDGSTS.E [R246+0x3012c], desc[UR22][R152.64], !P3 ;  /* 0x3012c00098f67fae */ /* 0x000fe8000d9a1016 */
[----:B------:R3:W-:Y:S04]  /*15fd0*/  STL.64 [R1+0xe0], R150 ;  /* 0x0000e09601007387 */ /* 0x0007e80000100a00 */
[----:B----4-:R-:W4:Y:S04]  /*15fe0*/  LDL.LU.64 R152, [R1+0x6f8] ;  /* 0x0006f80001987983 */ /* 0x010f280000300a00 */
[----:B------:R-:W4:Y:S04]  /*15ff0*/  LDL.LU.64 R208, [R1+0x6f0] ;  /* 0x0006f00001d07983 */ /* 0x000f280000300a00 */
[----:B------:R-:W4:Y:S01]  /*16000*/  LDL.LU.64 R216, [R1+0x6e8] ;  /* 0x0006e80001d87983 */ /* 0x000f220000300a00 */
[----:B------:R-:W-:-:S02]  /*16010*/  ISETP.GE.U32.AND P2, PT, R247, 0x7ffffe34, PT ;  /* 0x7ffffe34f700780c */ /* 0x000fc40003f46070 */
[----:B------:R-:W1:Y:S01]  /*16020*/  LDC R247, c[0x0][0x3a0] ;  /* 0x0000e800fff77b82 */ /* 0x000e620000000800 */
[----:B------:R-:W-:-:S05]  /*16030*/  VIADD R144, R144, 0xfffffeb1 ;  /* 0xfffffeb190907836 */ /* 0x000fca0000000000 */
[----:B------:R-:W-:Y:S02]  /*16040*/  ISETP.GE.U32.AND P3, PT, R144, 0x7ffffe32, PT ;  /* 0x7ffffe329000780c */ /* 0x000fe40003f66070 */
[----:B------:R-:W1:Y:S03]  /*16050*/  LDC R144, c[0x0][0x3a0] ;  /* 0x0000e800ff907b82 */ /* 0x000e660000000800 */
[----:B------:R3:W-:Y:S01]  /*16060*/  LDGSTS.E [R246+0x30130], desc[UR22][R150.64], !P2 ;  /* 0x3013000096f67fae */ /* 0x0007e2000d1a1016 */
[----:B-1----:R-:W-:-:S04]  /*16070*/  IADD3 R247, PT, PT, R247, -0x14e, RZ ;  /* 0xfffffeb2f7f77810 */ /* 0x002fc80007ffe0ff */
[----:B------:R-:W-:Y:S01]  /*16080*/  ISETP.GE.U32.AND P4, PT, R247, 0x7ffffe33, PT ;  /* 0x7ffffe33f700780c */ /* 0x000fe20003f86070 */
[----:B------:R-:W-:Y:S02]  /*16090*/  VIADD R247, R145, 0xfffffeb0 ;  /* 0xfffffeb091f77836 */ /* 0x000fe40000000000 */
[----:B------:R-:W1:Y:S03]  /*160a0*/  LDC R145, c[0x0][0x3a0] ;  /* 0x0000e800ff917b82 */ /* 0x000e660000000800 */
[----:B------:R-:W-:-:S05]  /*160b0*/  ISETP.GE.U32.AND P2, PT, R247, 0x7ffffe31, PT ;  /* 0x7ffffe31f700780c */ /* 0x000fca0003f46070 */
[----:B------:R-:W1:Y:S01]  /*160c0*/  LDC R247, c[0x0][0x3a0] ;  /* 0x0000e800fff77b82 */ /* 0x000e620000000800 */
[----:B------:R-:W-:Y:S02]  /*160d0*/  VIADD R144, R144, 0xfffffeae ;  /* 0xfffffeae90907836 */ /* 0x000fe40000000000 */
[----:B-1----:R-:W-:Y:S01]  /*160e0*/  VIADD R247, R247, 0xfffffeaf ;  /* 0xfffffeaff7f77836 */ /* 0x002fe20000000000 */
[----:B---3--:R-:W-:-:S05]  /*160f0*/  IADD3 R150, P5, PT, R148, R2, RZ ;  /* 0x0000000294967210 */ /* 0x008fca0007fbe0ff */
[----:B------:R-:W-:Y:S01]  /*16100*/  IMAD.X R151, R149, 0x1, R0, P5 ;  /* 0x0000000195977824 */ /* 0x000fe200028e0600 */
[----:B--2---:R-:W-:-:S04]  /*16110*/  IADD3 R148, P5, PT, R146, R2, RZ ;  /* 0x0000000292947210 */ /* 0x004fc80007fbe0ff */
        /* <DEDUP_REMOVED lines=10> */
[----:B--2---:R-:W2:Y:S01]  /*161c0*/  LDL.LU.64 R148, [R1+0x6e0] ;  /* 0x0006e00001947983 */ /* 0x004ea20000300a00 */
[----:B----4-:R-:W-:-:S03]  /*161d0*/  IADD3 R194, P5, PT, R152, R2, RZ ;  /* 0x0000000298c27210 */ /* 0x010fc60007fbe0ff */
[----:B---3--:R-:W3:Y:S02]  /*161e0*/  LDL.LU.64 R146, [R1+0x6d8] ;  /* 0x0006d80001927983 */ /* 0x008ee40000300a00 */
[--C-:B------:R-:W-:Y:S01]  /*161f0*/  IMAD.X R195, R153, 0x1, R0.reuse, P5 ;  /* 0x0000000199c37824 */ /* 0x100fe200028e0600 */
[-C--:B------:R-:W-:Y:S01]  /*16200*/  IADD3 R152, P5, PT, R208, R2.reuse, RZ ;  /* 0x00000002d0987210 */ /* 0x080fe20007fbe0ff */
[----:B------:R-:W4:Y:S01]  /*16210*/  LDL.LU.64 R154, [R1+0x6d0] ;  /* 0x0006d000019a7983 */ /* 0x000f220000300a00 */
[----:B------:R-:W-:Y:S01]  /*16220*/  ISETP.GE.U32.AND P3, PT, R144, 0x7ffffe2f, PT ;  /* 0x7ffffe2f9000780c */ /* 0x000fe20003f66070 */
[----:B------:R-:W-:Y:S01]  /*16230*/  VIADD R247, R145, 0xfffffead ;  /* 0xfffffead91f77836 */ /* 0x000fe20000000000 */
[----:B------:R-:W1:Y:S01]  /*16240*/  LDC R144, c[0x0][0x3a0] ;  /* 0x0000e800ff907b82 */ /* 0x000e620000000800 */
[--C-:B------:R-:W-:Y:S01]  /*16250*/  IMAD.X R153, R209, 0x1, R0.reuse, P5 ;  /* 0x00000001d1997824 */ /* 0x100fe200028e0600 */
[----:B-1----:R-:W-:Y:S01]  /*16260*/  IADD3 R150, P5, PT, R216, R2, RZ ;  /* 0x00000002d8967210 */ /* 0x002fe20007fbe0ff */
[----:B------:R-:W-:Y:S04]  /*16270*/  STL.64 [R1+0x108], R194 ;  /* 0x000108c201007387 */ /* 0x000fe80000100a00 */
[----:B------:R-:W-:Y:S01]  /*16280*/  IMAD.X R151, R217, 0x1, R0, P5 ;  /* 0x00000001d9977824 */ /* 0x000fe200028e0600 */
[----:B------:R-:W-:Y:S01]  /*16290*/  LDGSTS.E [R246+0x30140], desc[UR22][R194.64], !P4 ;  /* 0x30140000c2f67fae */ /* 0x000fe2000e1a1016 */
[----:B------:R-:W1:Y:S03]  /*162a0*/  LDC R145, c[0x0][0x3a0] ;  /* 0x0000e800ff917b82 */ /* 0x000e660000000800 */
[----:B------:R1:W-:Y:S04]  /*162b0*/  STL.64 [R1+0x110], R152 ;  /* 0x0001109801007387 */ /* 0x0003e80000100a00 */
[----:B------:R-:W-:Y:S04]  /*162c0*/  LDGSTS.E [R246+0x30144], desc[UR22][R152.64], !P3 ;  /* 0x3014400098f67fae */ /* 0x000fe8000d9a1016 */
[----:B------:R2:W-:Y:S04]  /*162d0*/  STL.64 [R1+0x118], R150 ;  /* 0x0001189601007387 */ /* 0x0005e80000100a00 */
[----:B-1----:R-:W4:Y:S04]  /*162e0*/  LDL.LU.64 R152, [R1+0x6c8] ;  /* 0x0006c80001987983 */ /* 0x002f280000300a00 */
        /* <DEDUP_REMOVED lines=16> */
[----:B--2---:R-:W-:-:S05]  /*163f0*/  IADD3 R150, P5, PT, R148, R2, RZ ;  /* 0x0000000294967210 */ /* 0x004fca0007fbe0ff */
[----:B------:R-:W-:Y:S01]  /*16400*/  IMAD.X R151, R149, 0x1, R0, P5 ;  /* 0x0000000195977824 */ /* 0x000fe200028e0600 */
[----:B---3--:R-:W-:-:S04]  /*16410*/  IADD3 R148, P5, PT, R146, R2, RZ ;  /* 0x0000000292947210 */ /* 0x008fc80007fbe0ff */
[----:B------:R1:W-:Y:S01]  /*16420*/  LDGSTS.E [R246+0x3014c], desc[UR22][R150.64], !P4 ;  /* 0x3014c00096f67fae */ /* 0x0003e2000e1a1016 */
[--C-:B------:R-:W-:Y:S01]  /*16430*/  IMAD.X R149, R147, 0x1, R0.reuse, P5 ;  /* 0x0000000193957824 */ /* 0x100fe200028e0600 */
[----:B----4-:R-:W-:Y:S02]  /*16440*/  IADD3 R146, P5, PT, R154, R2, RZ ;  /* 0x000000029a927210 */ /* 0x010fe40007fbe0ff */
        /* <DEDUP_REMOVED lines=8> */
[----:B------:R-:W-:-:S03]  /*164d0*/  IADD3 R194, P5, PT, R152, R2, RZ ;  /* 0x0000000298c27210 */ /* 0x000fc60007fbe0ff */
        /* <DEDUP_REMOVED lines=165> */
[----:B------:R-:W-:-:S10]  /*16f30*/  VIADD R144, R144, 0xfffffe93 ;  /* 0xfffffe9390907836 */ /* 0x000fd40000000000 */
[----:B------:R2:W-:Y:S01]  /*16f40*/  LDGSTS.E [R246+0x301a8], desc[UR22][R150.64], !P2 ;  /* 0x301a800096f67fae */ /* 0x0005e2000d1a1016 */
[----:B-1----:R-:W-:-:S04]  /*16f50*/  IADD3 R247, PT, PT, R247, -0x16c, RZ ;  /* 0xfffffe94f7f77810 */ /* 0x002fc80007ffe0ff */
[----:B------:R-:W-:Y:S01]  /*16f60*/  ISETP.GE.U32.AND P4, PT, R247, 0x7ffffe15, PT ;  /* 0x7ffffe15f700780c */ /* 0x000fe20003f86070 */
[----:B------:R-:W-:Y:S01]  /*16f70*/  VIADD R247, R145, 0xfffffe92 ;  /* 0xfffffe9291f77836 */ /* 0x000fe20000000000 */
[----:B------:R-:W-:Y:S01]  /*16f80*/  ISETP.GE.U32.AND P3, PT, R144, 0x7ffffe14, PT ;  /* 0x7ffffe149000780c */ /* 0x000fe20003f66070 */
[----:B------:R-:W1:Y:S03]  /*16f90*/  LDC R145, c[0x0][0x3a0] ;  /* 0x0000e800ff917b82 */ /* 0x000e660000000800 */
[----:B------:R-:W-:-:S05]  /*16fa0*/  ISETP.GE.U32.AND P2, PT, R247, 0x7ffffe13, PT ;  /* 0x7ffffe13f700780c */ /* 0x000fca0003f46070 */
[----:B------:R-:W1:Y:S08]  /*16fb0*/  LDC R247, c[0x0][0x3a0] ;  /* 0x0000e800fff77b82 */ /* 0x000e700000000800 */
[----:B------:R-:W1:Y:S02]  /*16fc0*/  LDC R144, c[0x0][0x3a0] ;  /* 0x0000e800ff907b82 */ /* 0x000e640000000800 */
[----:B-1----:R-:W-:-:S02]  /*16fd0*/  VIADD R247, R247, 0xfffffe91 ;  /* 0xfffffe91f7f77836 */ /* 0x002fc40000000000 */
[----:B------:R-:W-:Y:S01]  /*16fe0*/  VIADD R144, R144, 0xfffffe90 ;  /* 0xfffffe9090907836 */ /* 0x000fe20000000000 */
        /* <DEDUP_REMOVED lines=11> */
[----:B------:R-:W-:Y:S01]  /*170a0*/  ISETP.GE.U32.AND P4, PT, R247, 0x7ffffe12, PT ;  /* 0x7ffffe12f700780c */ /* 0x000fe20003f86070 */
[----:B------:R-:W-:-:S02]  /*170b0*/  VIADD R247, R145, 0xfffffe8f ;  /* 0xfffffe8f91f77836 */ /* 0x000fc40000000000 */
[----:B------:R-:W-:Y:S01]  /*170c0*/  LDGSTS.E [R246+0x301b4], desc[UR22][R146.64], !P2 ;  /* 0x301b400092f67fae */ /* 0x000fe2000d1a1016 */
[----:B------:R-:W-:Y:S01]  /*170d0*/  ISETP.GE.U32.AND P3, PT, R144, 0x7ffffe11, PT ;  /* 0x7ffffe119000780c */ /* 0x000fe20003f66070 */
[----:B------:R-:W4:Y:S02]  /*170e0*/  LDC R145, c[0x0][0x3a0] ;  /* 0x0000e800ff917b82 */ /* 0x000f240000000800 */
[----:B--2---:R-:W2:Y:S01]  /*170f0*/  LDL.LU.64 R148, [R1+0x5f0] ;  /* 0x0005f00001947983 */ /* 0x004ea20000300a00 */
[----:B------:R-:W-:-:S03]  /*17100*/  IADD3 R194, P5, PT, R152, R2, RZ ;  /* 0x0000000298c27210 */ /* 0x000fc60007fbe0ff */
[----:B---3--:R-:W3:Y:S01]  /*17110*/  LDL.LU.64 R146, [R1+0x5e8] ;  /* 0x0005e80001927983 */ /* 0x008ee20000300a00 */
[----:B------:R-:W-:Y:S01]  /*17120*/  ISETP.GE.U32.AND P2, PT, R247, 0x7ffffe10, PT ;  /* 0x7ffffe10f700780c */ /* 0x000fe20003f46070 */
[----:B------:R-:W4:Y:S01]  /*17130*/  LDC R144, c[0x0][0x3a0] ;  /* 0x0000e800ff907b82 */ /* 0x000f220000000800 */
[--C-:B------:R-:W-:Y:S01]  /*17140*/  IMAD.X R195, R153, 0x1, R0.reuse, P5 ;  /* 0x0000000199c37824 */ /* 0x100fe200028e0600 */
[-C--:B------:R-:W-:Y:S01]  /*17150*/  IADD3 R152, P5, PT, R208, R2.reuse, RZ ;  /* 0x00000002d0987210 */ /* 0x080fe20007fbe0ff */
[----:B------:R-:W3:Y:S04]  /*17160*/  LDL.LU.64 R154, [R1+0x5e0] ;  /* 0x0005e000019a7983 */ /* 0x000ee80000300a00 */
[--C-:B------:R-:W-:Y:S01]  /*17170*/  IMAD.X R153, R209, 0x1, R0.reuse, P5 ;  /* 0x00000001d1997824 */ /* 0x100fe200028e0600 */
[----:B-1----:R-:W-:Y:S01]  /*17180*/  IADD3 R150, P5, PT, R216, R2, RZ ;  /* 0x00000002d8967210 */ /* 0x002fe20007fbe0ff */
[----:B------:R-:W-:Y:S01]  /*17190*/  STL.64 [R1+0x228], R194 ;  /* 0x000228c201007387 */ /* 0x000fe20000100a00 */
[----:B------:R-:W1:Y:S03]  /*171a0*/  LDC R247, c[0x0][0x3a0] ;  /* 0x0000e800fff77b82 */ /* 0x000e660000000800 */
[----:B------:R-:W-:Y:S01]  /*171b0*/  IMAD.X R151, R217, 0x1, R0, P5 ;  /* 0x00000001d9977824 */ /* 0x000fe200028e0600 */
[----:B------:R-:W-:Y:S04]  /*171c0*/  LDGSTS.E [R246+0x301b8], desc[UR22][R194.64], !P4 ;  /* 0x301b8000c2f67fae */ /* 0x000fe8000e1a1016 */
[----:B------:R-:W-:Y:S04]  /*171d0*/  STL.64 [R1+0x230], R152 ;  /* 0x0002309801007387 */ /* 0x000fe80000100a00 */
[----:B------:R2:W-:Y:S04]  /*171e0*/  LDGSTS.E [R246+0x301bc], desc[UR22][R152.64], !P3 ;  /* 0x301bc00098f67fae */ /* 0x0005e8000d9a1016 */
[----:B------:R4:W-:Y:S04]  /*171f0*/  STL.64 [R1+0x248], R150 ;  /* 0x0002489601007387 */ /* 0x0009e80000100a00 */
[----:B------:R1:W-:Y:S04]  /*17200*/  LDGSTS.E [R246+0x301c0], desc[UR22][R150.64], !P2 ;  /* 0x301c000096f67fae */ /* 0x0003e8000d1a1016 */
[----:B----4-:R-:W4:Y:S04]  /*17210*/  LDL.LU.64 R150, [R1+0x5d8] ;  /* 0x0005d80001967983 */ /* 0x010f280000300a00 */
[----:B------:R-:W4:Y:S04]  /*17220*/  LDL.LU.64 R208, [R1+0x5d0] ;  /* 0x0005d00001d07983 */ /* 0x000f280000300a00 */
[----:B------:R-:W4:Y:S01]  /*17230*/  LDL.LU.64 R216, [R1+0x5c8] ;  /* 0x0005c80001d87983 */ /* 0x000f220000300a00 */
[----:B-1----:R-:W-:Y:S01]  /*17240*/  IADD3 R247, PT, PT, R247, -0x172, RZ ;  /* 0xfffffe8ef7f77810 */ /* 0x002fe20007ffe0ff */
[----:B------:R-:W-:-:S03]  /*17250*/  VIADD R144, R144, 0xfffffe8d ;  /* 0xfffffe8d90907836 */ /* 0x000fc60000000000 */
[----:B------:R-:W-:Y:S02]  /*17260*/  ISETP.GE.U32.AND P4, PT, R247, 0x7ffffe0f, PT ;  /* 0x7ffffe0ff700780c */ /* 0x000fe40003f86070 */
[----:B------:R-:W-:Y:S01]  /*17270*/  ISETP.GE.U32.AND P3, PT, R144, 0x7ffffe0e, PT ;  /* 0x7ffffe0e9000780c */ /* 0x000fe20003f66070 */
[----:B------:R-:W-:Y:S01]  /*17280*/  VIADD R247, R145, 0xfffffe8c ;  /* 0xfffffe8c91f77836 */ /* 0x000fe20000000000 */
[----:B------:R-:W1:Y:S04]  /*17290*/  LDC R144, c[0x0][0x3a0] ;  /* 0x0000e800ff907b82 */ /* 0x000e680000000800 */
[----:B------:R-:W-:-:S04]  /*172a0*/  ISETP.GE.U32.AND P2, PT, R247, 0x7ffffe0d, PT ;  /* 0x7ffffe0df700780c */ /* 0x000fc80003f46070 */
[----:B------:R-:W1:Y:S08]  /*172b0*/  LDC R247, c[0x0][0x3a0] ;  /* 0x0000e800fff77b82 */ /* 0x000e700000000800 */
[----:B------:R-:W1:Y:S01]  /*172c0*/  LDC R145, c[0x0][0x3a0] ;  /* 0x0000e800ff917b82 */ /* 0x000e620000000800 */
[----:B--2---:R-:W-:-:S05]  /*172d0*/  IADD3 R152, P5, PT, R148, R2, RZ ;  /* 0x0000000294987210 */ /* 0x004fca0007fbe0ff */
[----:B------:R-:W-:Y:S01]  /*172e0*/  IMAD.X R153, R149, 0x1, R0, P5 ;  /* 0x0000000195997824 */ /* 0x000fe200028e0600 */
[----:B---3--:R-:W-:-:S04]  /*172f0*/  IADD3 R148, P5, PT, R146, R2, RZ ;  /* 0x0000000292947210 */ /* 0x008fc80007fbe0ff */
[----:B------:R-:W-:Y:S01]  /*17300*/  STL.64 [R1+0x250], R152 ;  /* 0x0002509801007387 */ /* 0x000fe20000100a00 */
[--C-:B------:R-:W-:Y:S01]  /*17310*/  IMAD.X R149, R147, 0x1, R0.reuse, P5 ;  /* 0x0000000193957824 */ /* 0x100fe200028e0600 */
[----:B------:R-:W-:Y:S02]  /*17320*/  IADD3 R146, P5, PT, R154, R2, RZ ;  /* 0x000000029a927210 */ /* 0x000fe40007fbe0ff */
[----:B------:R-:W-:Y:S04]  /*17330*/  LDGSTS.E [R246+0x301c4], desc[UR22][R152.64], !P4 ;  /* 0x301c400098f67fae */ /* 0x000fe8000e1a1016 */
[----:B------:R2:W-:Y:S01]  /*17340*/  STL.64 [R1+0x258], R148 ;  /* 0x0002589401007387 */ /* 0x0005e20000100a00 */
[----:B------:R-:W-:-:S03]  /*17350*/  IMAD.X R147, R155, 0x1, R0, P5 ;  /* 0x000000019b937824 */ /* 0x000fc600028e0600 */
[----:B------:R-:W-:Y:S04]  /*17360*/  LDGSTS.E [R246+0x301c8], desc[UR22][R148.64], !P3 ;  /* 0x301c800094f67fae */ /* 0x000fe8000d9a1016 */
[----:B------:R3:W-:Y:S04]  /*17370*/  LDGSTS.E [R246+0x301cc], desc[UR22][R146.64], !P2 ;  /* 0x301cc00092f67fae */ /* 0x0007e8000d1a1016 */
[----:B--2---:R-:W2:Y:S04]  /*17380*/  LDL.LU.64 R148, [R1+0x5c0] ;  /* 0x0005c00001947983 */ /* 0x004ea80000300a00 */
[----:B------:R3:W-:Y:S04]  /*17390*/  STL.64 [R1+0x278], R146 ;  /* 0x0002789201007387 */ /* 0x0007e80000100a00 */
[----:B------:R-:W2:Y:S04]  /*173a0*/  LDL.LU.64 R152, [R1+0x5b8] ;  /* 0x0005b80001987983 */ /* 0x000ea80000300a00 */
[----:B------:R-:W2:Y:S01]  /*173b0*/  LDL.LU.64 R154, [R1+0x5b0] ;  /* 0x0005b000019a7983 */ /* 0x000ea20000300a00 */
[----:B----4-:R-:W-:-:S05]  /*173c0*/  IADD3 R194, P5, PT, R150, R2, RZ ;  /* 0x0000000296c27210 */ /* 0x010fca0007fbe0ff */
[----:B------:R-:W-:Y:S01]  /*173d0*/  IMAD.X R195, R151, 0x1, R0, P5 ;  /* 0x0000000197c37824 */ /* 0x000fe200028e0600 */
[----:B------:R-:W-:-:S04]  /*173e0*/  IADD3 R150, P5, PT, R208, R2, RZ ;  /* 0x00000002d0967210 */ /* 0x000fc80007fbe0ff */
[----:B------:R-:W-:Y:S01]  /*173f0*/  STL.64 [R1+0x280], R194 ;  /* 0x000280c201007387 */ /* 0x000fe20000100a00 */
[--C-:B------:R-:W-:Y:S01]  /*17400*/  IMAD.X R151, R209, 0x1, R0.reuse, P5 ;  /* 0x00000001d1977824 */ /* 0x100fe200028e0600 */
[----:B---3--:R-:W-:Y:S02]  /*17410*/  IADD3 R146, P5, PT, R216, R2, RZ ;  /* 0x00000002d8927210 */ /* 0x008fe40007fbe0ff */
[----:B------:R-:W3:Y:S03]  /*17420*/  LDL.LU.64 R208, [R1+0x5a8] ;  /* 0x0005a80001d07983 */ /* 0x000ee60000300a00 */
[----:B------:R-:W-:Y:S01]  /*17430*/  IMAD.X R147, R217, 0x1, R0, P5 ;  /* 0x00000001d9937824 */ /* 0x000fe200028e0600 */
[----:B------:R2:W-:Y:S04]  /*17440*/  STL.64 [R1+0x290], R150 ;  /* 0x0002909601007387 */ /* 0x0005e80000100a00 */
[----:B------:R-:W4:Y:S01]  /*17450*/  LDL.LU.64 R216, [R1+0x5a0] ;  /* 0x0005a00001d87983 */ /* 0x000f220000300a00 */
[----:B-1----:R-:W-:-:S05]  /*17460*/  VIADD R247, R247, 0xfffffe8b ;  /* 0xfffffe8bf7f77836 */ /* 0x002fca0000000000 */
[----:B------:R-:W-:Y:S01]  /*17470*/  ISETP.GE.U32.AND P4, PT, R247, 0x7ffffe0c, PT ;  /* 0x7ffffe0cf700780c */ /* 0x000fe20003f86070 */
[----:B------:R-:W-:Y:S02]  /*17480*/  VIADD R247, R145, 0xfffffe89 ;  /* 0xfffffe8991f77836 */ /* 0x000fe40000000000 */
[----:B------:R-:W-:Y:S01]  /*17490*/  VIADD R144, R144, 0xfffffe8a ;  /* 0xfffffe8a90907836 */ /* 0x000fe20000000000 */
[----:B------:R-:W1:Y:S02]  /*174a0*/  LDC R145, c[0x0][0x3a0] ;  /* 0x0000e800ff917b82 */ /* 0x000e640000000800 */
[----:B------:R-:W-:-:S06]  /*174b0*/  ISETP.GE.U32.AND P2, PT, R247, 0x7ffffe0a, PT ;  /* 0x7ffffe0af700780c */ /* 0x000fcc0003f46070 */
[----:B------:R-:W1:Y:S01]  /*174c0*/  LDC R247, c[0x0][0x3a0] ;  /* 0x0000e800fff77b82 */ /* 0x000e620000000800 */
[----:B------:R-:W-:Y:S01]  /*174d0*/  ISETP.GE.U32.AND P3, PT, R144, 0x7ffffe0b, PT ;  /* 0x7ffffe0b9000780c */ /* 0x000fe20003f66070 */
[----:B------:R-:W-:Y:S06]  /*174e0*/  LDGSTS.E [R246+0x301d0], desc[UR22][R194.64], !P4 ;  /* 0x301d0000c2f67fae */ /* 0x000fec000e1a1016 */
[----:B------:R-:W1:Y:S06]  /*174f0*/  LDC R144, c[0x0][0x3a0] ;  /* 0x0000e800ff907b82 */ /* 0x000e6c0000000800 */
[----:B------:R2:W-:Y:S04]  /*17500*/  LDGSTS.E [R246+0x301d4], desc[UR22][R150.64], !P3 ;  /* 0x301d400096f67fae */ /* 0x0005e8000d9a1016 */
[----:B------:R1:W-:Y:S02]  /*17510*/  LDGSTS.E [R246+0x301d8], desc[UR22][R146.64], !P2 ;  /* 0x301d800092f67fae */ /* 0x0003e4000d1a1016 */
[----:B-1----:R-:W-:-:S04]  /*17520*/  IADD3 R247, PT, PT, R247, -0x178, RZ ;  /* 0xfffffe88f7f77810 */ /* 0x002fc80007ffe0ff */
[----:B------:R-:W-:Y:S01]  /*17530*/  ISETP.GE.U32.AND P4, PT, R247, 0x7ffffe09, PT ;  /* 0x7ffffe09f700780c */ /* 0x000fe20003f86070 */
[----:B------:R-:W-:Y:S01]  /*17540*/  VIADD R247, R145, 0xfffffe86 ;  /* 0xfffffe8691f77836 */ /* 0x000fe20000000000 */
[----:B------:R1:W-:Y:S01]  /*17550*/  STL.64 [R1+0x298], R146 ;  /* 0x0002989201007387 */ /* 0x0003e20000100a00 */
[----:B------:R-:W1:Y:S01]  /*17560*/  LDC R145, c[0x0][0x3a0] ;  /* 0x0000e800ff917b82 */ /* 0x000e620000000800 */
[----:B------:R-:W-:Y:S02]  /*17570*/  VIADD R144, R144, 0xfffffe87 ;  /* 0xfffffe8790907836 */ /* 0x000fe40000000000 */
[----:B------:R-:W-:-:S03]  /*17580*/  ISETP.GE.U32.AND P2, PT, R247, 0x7ffffe07, PT ;  /* 0x7ffffe07f700780c */ /* 0x000fc60003f46070 */
[----:B------:R-:W-:Y:S02]  /*17590*/  ISETP.GE.U32.AND P3, PT, R144, 0x7ffffe08, PT ;  /* 0x7ffffe089000780c */ /* 0x000fe40003f66070 */
[----:B------:R-:W1:Y:S08]  /*175a0*/  LDC R247, c[0x0][0x3a0] ;  /* 0x0000e800fff77b82 */ /* 0x000e700000000800 */
[----:B------:R-:W1:Y:S02]  /*175b0*/  LDC R144, c[0x0][0x3a0] ;  /* 0x0000e800ff907b82 */ /* 0x000e640000000800 */
[----:B-1----:R-:W-:-:S02]  /*175c0*/  VIADD R247, R247, 0xfffffe85 ;  /* 0xfffffe85f7f77836 */ /* 0x002fc40000000000 */
[----:B------:R-:W-:Y:S01]  /*175d0*/  VIADD R144, R144, 0xfffffe84 ;  /* 0xfffffe8490907836 */ /* 0x000fe20000000000 */
[----:B--2---:R-:W-:-:S05]  /*175e0*/  IADD3 R150, P5, PT, R148, R2, RZ ;  /* 0x0000000294967210 */ /* 0x004fca0007fbe0ff */
[----:B------:R-:W-:Y:S01]  /*175f0*/  IMAD.X R151, R149, 0x1, R0, P5 ;  /* 0x0000000195977824 */ /* 0x000fe200028e0600 */
[----:B------:R-:W-:-:S04]  /*17600*/  IADD3 R148, P5, PT, R152, R2, RZ ;  /* 0x0000000298947210 */ /* 0x000fc80007fbe0ff */
[----:B------:R3:W-:Y:S01]  /*17610*/  LDGSTS.E [R246+0x301dc], desc[UR22][R150.64], !P4 ;  /* 0x301dc00096f67fae */ /* 0x0007e2000e1a1016 */
[--C-:B------:R-:W-:Y:S01]  /*17620*/  IMAD.X R149, R153, 0x1, R0.reuse, P5 ;  /* 0x0000000199957824 */ /* 0x100fe200028e0600 */
[-C--:B------:R-:W-:Y:S02]  /*17630*/  IADD3 R146, P5, PT, R154, R2.reuse, RZ ;  /* 0x000000029a927210 */ /* 0x080fe40007fbe0ff */
[----:B------:R3:W-:Y:S03]  /*17640*/  STL.64 [R1+0x2b8], R150 ;  /* 0x0002b89601007387 */ /* 0x0007e60000100a00 */
[----:B------:R-:W-:Y:S01]  /*17650*/  IMAD.X R147, R155, 0x1, R0, P5 ;  /* 0x000000019b937824 */ /* 0x000fe200028e0600 */
[----:B------:R4:W-:Y:S04]  /*17660*/  STL.64 [R1+0x2c0], R148 ;  /* 0x0002c09401007387 */ /* 0x0009e80000100a00 */
[----:B------:R4:W-:Y:S01]  /*17670*/  LDGSTS.E [R246+0x301e0], desc[UR22][R148.64], !P3 ;  /* 0x301e000094f67fae */ /* 0x0009e2000d9a1016 */
[----:B---3--:R-:W-:-:S03]  /*17680*/  IADD3 R150, P5, PT, R208, R2, RZ ;  /* 0x00000002d0967210 */ /* 0x008fc60007fbe0ff */
[----:B------:R1:W-:Y:S02]  /*17690*/  STL.64 [R1+0x2d8], R146 ;  /* 0x0002d89201007387 */ /* 0x0003e40000100a00 */
[----:B------:R-:W-:Y:S02]  /*176a0*/  IMAD.X R151, R209, 0x1, R0, P5 ;  /* 0x00000001d1977824 */ /* 0x000fe400028e0600 */
[----:B------:R1:W-:Y:S01]  /*176b0*/  LDGSTS.E [R246+0x301e4], desc[UR22][R146.64], !P2 ;  /* 0x301e400092f67fae */ /* 0x0003e2000d1a1016 */
[----:B----4-:R-:W-:-:S05]  /*176c0*/  IADD3 R148, P5, PT, R216, R2, RZ ;  /* 0x00000002d8947210 */ /* 0x010fca0007fbe0ff */
[--C-:B------:R-:W-:Y:S01]  /*176d0*/  IMAD.X R149, R217, 0x1, R0.reuse, P5 ;  /* 0x00000001d9957824 */ /* 0x100fe200028e0600 */
[----:B------:R-:W-:Y:S02]  /*176e0*/  ISETP.GE.U32.AND P4, PT, R247, 0x7ffffe06, PT ;  /* 0x7ffffe06f700780c */ /* 0x000fe40003f86070 */
[----:B-1----:R-:W-:Y:S01]  /*176f0*/  IADD3 R146, P5, PT, R200, R2, RZ ;  /* 0x00000002c8927210 */ /* 0x002fe20007fbe0ff */
[----:B------:R-:W-:Y:S01]  /*17700*/  VIADD R247, R145, 0xfffffe83 ;  /* 0xfffffe8391f77836 */ /* 0x000fe20000000000 */
[----:B------:R-:W-:Y:S01]  /*17710*/  ISETP.GE.U32.AND P3, PT, R144, 0x7ffffe05, PT ;  /* 0x7ffffe059000780c */ /* 0x000fe20003f66070 */
[----:B------:R-:W1:Y:S02]  /*17720*/  LDC R145, c[0x0][0x3a0] ;  /* 0x0000e800ff917b82 */ /* 0x000e640000000800 */
[----:B------:R-:W-:Y:S01]  /*17730*/  IMAD.X R147, R201, 0x1, R0, P5 ;  /* 0x00000001c9937824 */ /* 0x000fe200028e0600 */
[----:B------:R2:W-:Y:S05]  /*17740*/  STL.64 [R1+0x2f8], R150 ;  /* 0x0002f89601007387 */ /* 0x0005ea0000100a00 */
[----:B------:R2:W-:Y:S01]  /*17750*/  LDGSTS.E [R246+0x301e8], desc[UR22][R150.64], !P4 ;  /* 0x301e800096f67fae */ /* 0x0005e2000e1a1016 */
[----:B------:R-:W3:Y:S01]  /*17760*/  LDC R144, c[0x0][0x3a0] ;  /* 0x0000e800ff907b82 */ /* 0x000ee20000000800 */
[----:B------:R-:W-:-:S02]  /*17770*/  ISETP.GE.U32.AND P2, PT, R247, 0x7ffffe04, PT ;  /* 0x7ffffe04f700780c */ /* 0x000fc40003f46070 */
[----:B------:R4:W-:Y:S04]  /*17780*/  STL.64 [R1+0x300], R148 ;  /* 0x0003009401007387 */ /* 0x0009e80000100a00 */
[----:B------:R1:W-:Y:S01]  /*17790*/  STL.64 [R1+0x308], R146 ;  /* 0x0003089201007387 */ /* 0x0003e20000100a00 */
[----:B------:R-:W4:Y:S03]  /*177a0*/  LDC R247, c[0x0][0x3a0] ;  /* 0x0000e800fff77b82 */ /* 0x000f260000000800 */
[----:B------:R-:W4:Y:S01]  /*177b0*/  LDL.LU.64 R154, [R1+0x9e0] ;  /* 0x0009e000019a7983 */ /* 0x000f220000300a00 */
[----:B--2---:R-:W-:-:S03]  /*177c0*/  IADD3 R150, P4, PT, R198, R2, RZ ;  /* 0x00000002c6967210 */ /* 0x004fc60007f9e0ff */
[----:B------:R-:W2:Y:S01]  /*177d0*/  LDL.LU.64 R194, [R1+0x9d8] ;  /* 0x0009d80001c27983 */ /* 0x000ea20000300a00 */
[----:B-1----:R-:W-:Y:S01]  /*177e0*/  IADD3 R201, PT, PT, R145, -0x17e, RZ ;  /* 0xfffffe8291c97810 */ /* 0x002fe20007ffe0ff */
[----:B------:R-:W-:Y:S02]  /*177f0*/  IMAD.X R151, R199, 0x1, R0, P4 ;  /* 0x00000001c7977824 */ /* 0x000fe400020e0600 */
[----:B------:R-:W-:Y:S01]  /*17800*/  LDGSTS.E [R246+0x301ec], desc[UR22][R148.64], !P3 ;  /* 0x301ec00094f67fae */ /* 0x000fe2000d9a1016 */
[----:B---3--:R-:W-:-:S03]  /*17810*/  VIADD R200, R144, 0xfffffe81 ;  /* 0xfffffe8190c87836 */ /* 0x008fc60000000000 */
[----:B------:R1:W-:Y:S04]  /*17820*/  LDGSTS.E [R246+0x301f0], desc[UR22][R146.64], !P2 ;  /* 0x301f000092f67fae */ /* 0x0003e8000d1a1016 */
[----:B----4-:R-:W3:Y:S01]  /*17830*/  LDL.LU.64 R148, [R1+0x9d0] ;  /* 0x0009d00001947983 */ /* 0x010ee20000300a00 */
[----:B------:R-:W-:Y:S01]  /*17840*/  ISETP.GE.U32.AND P3, PT, R201, 0x7ffffe03, PT ;  /* 0x7ffffe03c900780c */ /* 0x000fe20003f66070 */
[----:B------:R-:W-:Y:S01]  /*17850*/  VIADD R144, R247, 0xfffffe80 ;  /* 0xfffffe80f7907836 */ /* 0x000fe20000000000 */
[----:B------:R-:W-:Y:S01]  /*17860*/  ISETP.GE.U32.AND P2, PT, R200, 0x7ffffe02, PT ;  /* 0x7ffffe02c800780c */ /* 0x000fe20003f46070 */
[----:B------:R-:W-:Y:S01]  /*17870*/  STL.64 [R1+0x340], R150 ;  /* 0x0003409601007387 */ /* 0x000fe20000100a00 */
[----:B-1----:R-:W-:-:S03]  /*17880*/  IADD3 R146, P5, PT, R196, R2, RZ ;  /* 0x00000002c4927210 */ /* 0x002fc60007fbe0ff */
[----:B------:R-:W4:Y:S01]  /*17890*/  LDL.LU.64 R200, [R1+0x9c8] ;  /* 0x0009c80001c87983 */ /* 0x000f220000300a00 */
[----:B------:R-:W-:Y:S01]  /*178a0*/  ISETP.GE.U32.AND P4, PT, R144, 0x7ffffe01, PT ;  /* 0x7ffffe019000780c */ /* 0x000fe20003f86070 */
[----:B------:R-:W-:Y:S01]  /*178b0*/  IMAD.X R147, R197, 0x1, R0, P5 ;  /* 0x00000001c5937824 */ /* 0x000fe200028e0600 */
[----:B------:R-:W-:-:S03]  /*178c0*/  IADD3 R144, P5, PT, R134, R2, RZ ;  /* 0x0000000286907210 */ /* 0x000fc60007fbe0ff */
[----:B------:R1:W-:Y:S02]  /*178d0*/  LDGSTS.E [R246+0x301f4], desc[UR22][R150.64], !P3 ;  /* 0x301f400096f67fae */ /* 0x0003e4000d9a1016 */
[----:B------:R-:W-:Y:S02]  /*178e0*/  IMAD.X R145, R135, 0x1, R0, P5 ;  /* 0x0000000187917824 */ /* 0x000fe400028e0600 */
[----:B------:R1:W-:Y:S04]  /*178f0*/  STL.64 [R1+0x348], R146 ;  /* 0x0003489201007387 */ /* 0x0003e80000100a00 */
[----:B------:R-:W4:Y:S04]  /*17900*/  LDL.LU.64 R152, [R1+0x9c0] ;  /* 0x0009c00001987983 */ /* 0x000f280000300a00 */
[----:B------:R1:W-:Y:S04]  /*17910*/  STL.64 [R1+0x358], R144 ;  /* 0x0003589001007387 */ /* 0x0003e80000100a00 */
[----:B------:R-:W4:Y:S04]  /*17920*/  LDL.LU.64 R208, [R1+0x9b8] ;  /* 0x0009b80001d07983 */ /* 0x000f280000300a00 */
[----:B------:R-:W4:Y:S01]  /*17930*/  LDL.LU.64 R216, [R1+0x9b0] ;  /* 0x0009b00001d87983 */ /* 0x000f220000300a00 */
[----:B-----5:R-:W-:-:S03]  /*17940*/  ISETP.GE.AND P3, PT, R133, R207, PT ;  /* 0x000000cf8500720c */ /* 0x020fc60003f66270 */
[----:B------:R-:W-:Y:S01]  /*17950*/  LDGSTS.E [R246+0x301f8], desc[UR22][R146.64], !P2 ;  /* 0x301f800092f67fae */ /* 0x000fe2000d1a1016 */
[----:B------:R-:W-:Y:S02]  /*17960*/  ISETP.GT.AND P2, PT, R252, 0x17f, PT ;  /* 0x0000017ffc00780c */ /* 0x000fe40003f44270 */
[----:B------:R-:W-:Y:S01]  /*17970*/  SEL R134, RZ, 0x4, P3 ;  /* 0x00000004ff867807 */ /* 0x000fe20001800000 */
[----:B------:R-:W-:Y:S03]  /*17980*/  LDGSTS.E [R246+0x301fc], desc[UR22][R144.64], !P4 ;  /* 0x301fc00090f67fae */ /* 0x000fe6000e1a1016 */
[----:B------:R-:W-:Y:S01]  /*17990*/  SEL R134, R134, RZ, P2 ;  /* 0x000000ff86867207 */ /* 0x000fe20001000000 */
[----:B------:R-:W0:Y:S01]  /*179a0*/  LDGDEPBAR ;  /* 0x00000000000079af */ /* 0x000e220000000000 */
[----:B------:R-:W-:Y:S02]  /*179b0*/  SHF.R.S32.HI R135, RZ, 0x1f, R206 ;  /* 0x0000001fff877819 */ /* 0x000fe400000114ce */
[----:B------:R-:W-:Y:S01]  /*179c0*/  ISETP.NE.U32.AND P2, PT, R134, RZ, PT ;  /* 0x000000ff8600720c */ /* 0x000fe20003f45070 */
[C---:B------:R-:W-:Y:S01]  /*179d0*/  IMAD.SHL.U32 R134, R206.reuse, 0x4, RZ ;  /* 0x00000004ce867824 */ /* 0x040fe200078e00ff */
[----:B-1----:R-:W4:Y:S01]  /*179e0*/  LDL.LU.64 R146, [R1+0x9a8] ;  /* 0x0009a80001927983 */ /* 0x002f220000300a00 */
[----:B------:R-:W-:-:S03]  /*179f0*/  SHF.L.U64.HI R135, R206, 0x2, R135 ;  /* 0x00000002ce877819 */ /* 0x000fc60000010287 */
[----:B------:R-:W4:Y:S01]  /*17a00*/  LDL.LU.64 R144, [R1+0x9a0] ;  /* 0x0009a00001907983 */ /* 0x000f220000300a00 */
[----:B------:R-:W-:-:S05]  /*17a10*/  IADD3 R150, P3, PT, R154, R134, RZ ;  /* 0x000000869a967210 */ /* 0x000fca0007f7e0ff */
[----:B------:R-:W-:-:S05]  /*17a20*/  IMAD.X R151, R155, 0x1, R135, P3 ;  /* 0x000000019b977824 */ /* 0x000fca00018e0687 */
[----:B------:R2:W-:Y:S04]  /*17a30*/  STL.64 [R1+0x350], R150 ;  /* 0x0003509601007387 */ /* 0x0005e80000100a00 */
[----:B------:R2:W-:Y:S04]  /*17a40*/  LDGSTS.E [R143+0x20000], desc[UR22][R150.64], P2 ;  /* 0x20000000968f7fae */ /* 0x0005e800091a1016 */
[----:B------:R-:W4:Y:S01]  /*17a50*/  LDL.LU.64 R154, [R1+0x998] ;  /* 0x00099800019a7983 */ /* 0x000f220000300a00 */
[----:B--2---:R-:W-:-:S05]  /*17a60*/  IADD3 R150, P3, PT, R194, R134, RZ ;  /* 0x00000086c2967210 */ /* 0x004fca0007f7e0ff */
[----:B------:R-:W-:Y:S01]  /*17a70*/  IMAD.X R151, R195, 0x1, R135, P3 ;  /* 0x00000001c3977824 */ /* 0x000fe200018e0687 */
[----:B---3--:R-:W-:-:S04]  /*17a80*/  IADD3 R196, P3, PT, R148, R134, RZ ;  /* 0x0000008694c47210 */ /* 0x008fc80007f7e0ff */
[----:B------:R-:W-:Y:S01]  /*17a90*/  LDGSTS.E [R143+0x20400], desc[UR22][R150.64], P2 ;  /* 0x20400000968f7fae */ /* 0x000fe200091a1016 */
[--C-:B------:R-:W-:Y:S01]  /*17aa0*/  IMAD.X R197, R149, 0x1, R135.reuse, P3 ;  /* 0x0000000195c57824 */ /* 0x100fe200018e0687 */
[----:B----4-:R-:W-:Y:S02]  /*17ab0*/  IADD3 R194, P3, PT, R200, R134, RZ ;  /* 0x00000086c8c27210 */ /* 0x010fe40007f7e0ff */
[----:B------:R-:W2:Y:S04]  /*17ac0*/  LDL.LU.64 R148, [R1+0x990] ;  /* 0x0009900001947983 */ /* 0x000ea80000300a00 */
[----:B------:R1:W-:Y:S01]  /*17ad0*/  STL.64 [R1+0x3d0], R150 ;  /* 0x0003d09601007387 */ /* 0x0003e20000100a00 */
[----:B------:R-:W-:-:S03]  /*17ae0*/  IMAD.X R195, R201, 0x1, R135, P3 ;  /* 0x00000001c9c37824 */ /* 0x000fc600018e0687 */
[----:B------:R-:W-:Y:S04]  /*17af0*/  STL.64 [R1+0x410], R196 ;  /* 0x000410c401007387 */ /* 0x000fe80000100a00 */
[----:B------:R-:W-:Y:S04]  /*17b00*/  LDGSTS.E [R143+0x20800], desc[UR22][R196.64], P2 ;  /* 0x20800000c48f7fae */ /* 0x000fe800091a1016 */
[----:B-1----:R-:W3:Y:S04]  /*17b10*/  LDL.LU.64 R150, [R1+0x988] ;  /* 0x0009880001967983 */ /* 0x002ee80000300a00 */
[----:B------:R1:W-:Y:S04]  /*17b20*/  STL.64 [R1+0x450], R194 ;  /* 0x000450c201007387 */ /* 0x0003e80000100a00 */
[----:B------:R1:W-:Y:S04]  /*17b30*/  LDGSTS.E [R143+0x20c00], desc[UR22][R194.64], P2 ;  /* 0x20c00000c28f7fae */ /* 0x0003e800091a1016 */
[----:B------:R-:W4:Y:S01]  /*17b40*/  LDL.LU.64 R198, [R1+0x980] ;  /* 0x0009800001c67983 */ /* 0x000f220000300a00 */
[----:B-1----:R-:W-:-:S05]  /*17b50*/  IADD3 R194, P3, PT, R152, R134, RZ ;  /* 0x0000008698c27210 */ /* 0x002fca0007f7e0ff */
[----:B------:R-:W-:Y:S01]  /*17b60*/  IMAD.X R195, R153, 0x1, R135, P3 ;  /* 0x0000000199c37824 */ /* 0x000fe200018e0687 */
[----:B------:R-:W-:-:S04]  /*17b70*/  IADD3 R196, P3, PT, R208, R134, RZ ;  /* 0x00000086d0c47210 */ /* 0x000fc80007f7e0ff */
[----:B------:R-:W-:Y:S01]  /*17b80*/  IADD3.X R197, PT, PT, R209, R135, RZ, P3, !PT ;  /* 0x00000087d1c57210 */ /* 0x000fe20001ffe4ff */
[----:B------:R-:W-:Y:S04]  /*17b90*/  LDGSTS.E [R143+0x21000], desc[UR22][R194.64], P2 ;  /* 0x21000000c28f7fae */ /* 0x000fe800091a1016 */
[----:B------:R-:W4:Y:S01]  /*17ba0*/  LDL.LU.64 R208, [R1+0x598] ;  /* 0x0005980001d07983 */ /* 0x000f220000300a00 */
[----:B------:R-:W-:-:S03]  /*17bb0*/  IADD3 R152, P3, PT, R216, R134, RZ ;  /* 0x00000086d8987210 */ /* 0x000fc60007f7e0ff */
[----:B------:R1:W-:Y:S02]  /*17bc0*/  STL.64 [R1+0x5a0], R194 ;  /* 0x0005a0c201007387 */ /* 0x0003e40000100a00 */
[----:B------:R-:W-:Y:S02]  /*17bd0*/  IMAD.X R153, R217, 0x1, R135, P3 ;  /* 0x00000001d9997824 */ /* 0x000fe400018e0687 */
[----:B------:R-:W-:Y:S04]  /*17be0*/  STL.64 [R1+0x5a8], R196 ;  /* 0x0005a8c401007387 */ /* 0x000fe80000100a00 */
[----:B------:R-:W-:Y:S04]  /*17bf0*/  LDGSTS.E [R143+0x21400], desc[UR22][R196.64], P2 ;  /* 0x21400000c48f7fae */ /* 0x000fe800091a1016 */
[----:B-1----:R-:W4:Y:S04]  /*17c00*/  LDL.LU.64 R194, [R1+0x590] ;  /* 0x0005900001c27983 */ /* 0x002f280000300a00 */
[----:B------:R1:W-:Y:S04]  /*17c10*/  STL.64 [R1+0x5b0], R152 ;  /* 0x0005b09801007387 */ /* 0x0003e80000100a00 */
[----:B------:R-:W4:Y:S04]  /*17c20*/  LDL.LU.64 R216, [R1+0x588] ;  /* 0x0005880001d87983 */ /* 0x000f280000300a00 */
[----:B------:R-:W4:Y:S04]  /*17c30*/  LDL.LU.64 R200, [R1+0x580] ;  /* 0x0005800001c87983 */ /* 0x000f280000300a00 */
[----:B------:R1:W-:Y:S02]  /*17c40*/  LDGSTS.E [R143+0x21800], desc[UR22][R152.64], P2 ;  /* 0x21800000988f7fae */ /* 0x0003e400091a1016 */
[----:B-1----:R-:W-:-:S05]  /*17c50*/  IADD3 R152, P3, PT, R146, R134, RZ ;  /* 0x0000008692987210 */ /* 0x002fca0007f7e0ff */
[----:B------:R-:W-:Y:S01]  /*17c60*/  IMAD.X R153, R147, 0x1, R135, P3 ;  /* 0x0000000193997824 */ /* 0x000fe200018e0687 */
[----:B------:R-:W-:-:S04]  /*17c70*/  IADD3 R146, P3, PT, R144, R134, RZ ;  /* 0x0000008690927210 */ /* 0x000fc80007f7e0ff */
[----:B------:R2:W-:Y:S01]  /*17c80*/  LDGSTS.E [R143+0x21c00], desc[UR22][R152.64], P2 ;  /* 0x21c00000988f7fae */ /* 0x0005e200091a1016 */
[----:B------:R-:W-:-:S03]  /*17c90*/  IMAD.X R147, R145, 0x1, R135, P3 ;  /* 0x0000000191937824 */ /* 0x000fc600018e0687 */
[----:B------:R-:W-:Y:S04]  /*17ca0*/  STL.64 [R1+0x5c0], R152 ;  /* 0x0005c09801007387 */ /* 0x000fe80000100a00 */
[----:B------:R1:W-:Y:S04]  /*17cb0*/  STL.64 [R1+0x5d8], R146 ;  /* 0x0005d89201007387 */ /* 0x0003e80000100a00 */
[----:B------:R-:W-:Y:S04]  /*17cc0*/  LDGSTS.E [R143+0x22000], desc[UR22][R146.64], P2 ;  /* 0x22000000928f7fae */ /* 0x000fe800091a1016 */
[----:B-1----:R-:W4:Y:S01]  /*17cd0*/  LDL.LU.64 R146, [R1+0x578] ;  /* 0x0005780001927983 */ /* 0x002f220000300a00 */
[----:B------:R-:W-:-:S05]  /*17ce0*/  IADD3 R144, P3, PT, R154, R134, RZ ;  /* 0x000000869a907210 */ /* 0x000fca0007f7e0ff */
[----:B------:R-:W-:-:S05]  /*17cf0*/  IMAD.X R145, R155, 0x1, R135, P3 ;  /* 0x000000019b917824 */ /* 0x000fca00018e0687 */
[----:B------:R1:W-:Y:S04]  /*17d00*/  STL.64 [R1+0x608], R144 ;  /* 0x0006089001007387 */ /* 0x0003e80000100a00 */
[----:B------:R-:W4:Y:S04]  /*17d10*/  LDL.LU.64 R154, [R1+0x570] ;  /* 0x00057000019a7983 */ /* 0x000f280000300a00 */
[----:B------:R-:W-:Y:S01]  /*17d20*/  LDGSTS.E [R143+0x22400], desc[UR22][R144.64], P2 ;  /* 0x22400000908f7fae */ /* 0x000fe200091a1016 */
[----:B--2---:R-:W-:-:S05]  /*17d30*/  IADD3 R152, P3, PT, R148, R134, RZ ;  /* 0x0000008694987210 */ /* 0x004fca0007f7e0ff */
[----:B------:R-:W-:Y:S01]  /*17d40*/  IMAD.X R153, R149, 0x1, R135, P3 ;  /* 0x0000000195997824 */ /* 0x000fe200018e0687 */
[----:B-1----:R-:W2:Y:S01]  /*17d50*/  LDL.LU.64 R144, [R1+0x568] ;  /* 0x0005680001907983 */ /* 0x002ea20000300a00 */
[----:B---3--:R-:W-:-:S03]  /*17d60*/  IADD3 R148, P3, PT, R150, R134, RZ ;  /* 0x0000008696947210 */ /* 0x008fc60007f7e0ff */
[----:B------:R-:W-:Y:S02]  /*17d70*/  STL.64 [R1+0x648], R152 ;  /* 0x0006489801007387 */ /* 0x000fe40000100a00 */
[----:B------:R-:W-:Y:S02]  /*17d80*/  IMAD.X R149, R151, 0x1, R135, P3 ;  /* 0x0000000197957824 */ /* 0x000fe400018e0687 */
[----:B------:R-:W-:Y:S01]  /*17d90*/  LDGSTS.E [R143+0x22800], desc[UR22][R152.64], P2 ;  /* 0x22800000988f7fae */ /* 0x000fe200091a1016 */
[----:B----4-:R-:W-:-:S03]  /*17da0*/  IADD3 R150, P3, PT, R198, R134, RZ ;  /* 0x00000086c6967210 */ /* 0x010fc60007f7e0ff */
[----:B------:R1:W-:Y:S04]  /*17db0*/  STL.64 [R1+0x670], R148 ;  /* 0x0006709401007387 */ /* 0x0003e80000100a00 */
[----:B------:R-:W-:Y:S01]  /*17dc0*/  LDGSTS.E [R143+0x22c00], desc[UR22][R148.64], P2 ;  /* 0x22c00000948f7fae */ /* 0x000fe200091a1016 */
[----:B------:R-:W-:-:S05]  /*17dd0*/  IMAD.X R151, R199, 0x1, R135, P3 ;  /* 0x00000001c7977824 */ /* 0x000fca00018e0687 */
[----:B------:R3:W-:Y:S04]  /*17de0*/  LDGSTS.E [R143+0x23000], desc[UR22][R150.64], P2 ;  /* 0x23000000968f7fae */ /* 0x0007e800091a1016 */
[----:B-1----:R-:W4:Y:S04]  /*17df0*/  LDL.LU.64 R148, [R1+0x560] ;  /* 0x0005600001947983 */ /* 0x002f280000300a00 */
[----:B------:R3:W-:Y:S01]  /*17e00*/  STL.64 [R1+0x690], R150 ;  /* 0x0006909601007387 */ /* 0x0007e20000100a00 */
[----:B------:R-:W-:-:S03]  /*17e10*/  IADD3 R196, P3, PT, R208, R134, RZ ;  /* 0x00000086d0c47210 */ /* 0x000fc60007f7e0ff */
[----:B------:R-:W4:Y:S02]  /*17e20*/  LDL.LU.64 R152, [R1+0x558] ;  /* 0x0005580001987983 */ /* 0x000f240000300a00 */
[----:B------:R-:W-:Y:S02]  /*17e30*/  IMAD.X R197, R209, 0x1, R135, P3 ;  /* 0x00000001d1c57824 */ /* 0x000fe400018e0687 */
[----:B------:R-:W4:Y:S01]  /*17e40*/  LDL.LU.64 R208, [R1+0x550] ;  /* 0x0005500001d07983 */ /* 0x000f220000300a00 */
[----:B---3--:R-:W-:-:S03]  /*17e50*/  IADD3 R150, P3, PT, R194, R134, RZ ;  /* 0x00000086c2967210 */ /* 0x008fc60007f7e0ff */
[----:B------:R-:W-:Y:S02]  /*17e60*/  LDGSTS.E [R143+0x23400], desc[UR22][R196.64], P2 ;  /* 0x23400000c48f7fae */ /* 0x000fe400091a1016 */
[--C-:B------:R-:W-:Y:S01]  /*17e70*/  IMAD.X R151, R195, 0x1, R135.reuse, P3 ;  /* 0x00000001c3977824 */ /* 0x100fe200018e0687 */
[-C--:B------:R-:W-:Y:S01]  /*17e80*/  IADD3 R194, P3, PT, R216, R134.reuse, RZ ;  /* 0x00000086d8c27210 */ /* 0x080fe20007f7e0ff */
[----:B------:R-:W-:Y:S04]  /*17e90*/  STL.64 [R1+0x6a8], R196 ;  /* 0x0006a8c401007387 */ /* 0x000fe80000100a00 */
[----:B------:R-:W-:Y:S01]  /*17ea0*/  IMAD.X R195, R217, 0x1, R135, P3 ;  /* 0x00000001d9c37824 */ /* 0x000fe200018e0687 */
[----:B------:R1:W-:Y:S04]  /*17eb0*/  STL.64 [R1+0x6b8], R150 ;  /* 0x0006b89601007387 */ /* 0x0003e80000100a00 */
[----:B------:R-:W-:Y:S04]  /*17ec0*/  LDGSTS.E [R143+0x23800], desc[UR22][R150.64], P2 ;  /* 0x23800000968f7fae */ /* 0x000fe800091a1016 */
[----:B------:R3:W-:Y:S04]  /*17ed0*/  LDGSTS.E [R143+0x23c00], desc[UR22][R194.64], P2 ;  /* 0x23c00000c28f7fae */ /* 0x0007e800091a1016 */
[----:B-1----:R-:W4:Y:S04]  /*17ee0*/  LDL.LU.64 R150, [R1+0x548] ;  /* 0x0005480001967983 */ /* 0x002f280000300a00 */
[----:B------:R3:W-:Y:S04]  /*17ef0*/  STL.64 [R1+0x6c0], R194 ;  /* 0x0006c0c201007387 */ /* 0x0007e80000100a00 */
[----:B------:R-:W4:Y:S01]  /*17f00*/  LDL.LU.64 R216, [R1+0x540] ;  /* 0x0005400001d87983 */ /* 0x000f220000300a00 */
[----:B---3--:R-:W-:-:S05]  /*17f10*/  IADD3 R194, P3, PT, R200, R134, RZ ;  /* 0x00000086c8c27210 */ /* 0x008fca0007f7e0ff */
[----:B------:R-:W-:-:S05]  /*17f20*/  IMAD.X R195, R201, 0x1, R135, P3 ;  /* 0x00000001c9c37824 */ /* 0x000fca00018e0687 */
[----:B------:R1:W-:Y:S04]  /*17f30*/  STL.64 [R1+0x360], R194 ;  /* 0x000360c201007387 */ /* 0x0003e80000100a00 */
[----:B------:R-:W3:Y:S01]  /*17f40*/  LDL.LU.64 R200, [R1+0x538] ;  /* 0x0005380001c87983 */ /* 0x000ee20000300a00 */
[----:B------:R-:W-:-:S03]  /*17f50*/  IADD3 R196, P3, PT, R146, R134, RZ ;  /* 0x0000008692c47210 */ /* 0x000fc60007f7e0ff */
[----:B------:R1:W-:Y:S01]  /*17f60*/  LDGSTS.E [R136+0x20080], desc[UR22][R194.64], P2 ;  /* 0x20080000c2887fae */ /* 0x0003e200091a1016 */
[----:B------:R-:W-:-:S03]  /*17f70*/  IADD3.X R197, PT, PT, R147, R135, RZ, P3, !PT ;  /* 0x0000008793c57210 */ /* 0x000fc60001ffe4ff */
[----:B------:R-:W3:Y:S04]  /*17f80*/  LDL.LU.64 R146, [R1+0x530] ;  /* 0x0005300001927983 */ /* 0x000ee80000300a00 */
[----:B------:R-:W-:Y:S04]  /*17f90*/  STL.64 [R1+0x3c8], R196 ;  /* 0x0003c8c401007387 */ /* 0x000fe80000100a00 */
[----:B------:R4:W-:Y:S01]  /*17fa0*/  LDGSTS.E [R136+0x20480], desc[UR22][R196.64], P2 ;  /* 0x20480000c4887fae */ /* 0x0009e200091a1016 */
[----:B-1----:R-:W-:-:S05]  /*17fb0*/  IADD3 R194, P3, PT, R154, R134, RZ ;  /* 0x000000869ac27210 */ /* 0x002fca0007f7e0ff */
[----:B------:R-:W-:-:S05]  /*17fc0*/  IMAD.X R195, R155, 0x1, R135, P3 ;  /* 0x000000019bc37824 */ /* 0x000fca00018e0687 */
[----:B------:R-:W-:Y:S04]  /*17fd0*/  STL.64 [R1+0x408], R194 ;  /* 0x000408c201007387 */ /* 0x000fe80000100a00 */
[----:B------:R1:W-:Y:S01]  /*17fe0*/  LDGSTS.E [R136+0x20880], desc[UR22][R194.64], P2 ;  /* 0x20880000c2887fae */ /* 0x0003e200091a1016 */
[----:B--2---:R-:W-:-:S05]  /*17ff0*/  IADD3 R154, P3, PT, R144, R134, RZ ;  /* 0x00000086909a7210 */ /* 0x004fca0007f7e0ff */
[----:B------:R-:W-:Y:S02]  /*18000*/  IMAD.X R155, R145, 0x1, R135, P3 ;  /* 0x00000001919b7824 */ /* 0x000fe400018e0687 */
[----:B------:R-:W2:Y:S04]  /*18010*/  LDL.LU.64 R144, [R1+0x528] ;  /* 0x0005280001907983 */ /* 0x000ea80000300a00 */
[----:B------:R1:W-:Y:S04]  /*18020*/  STL.64 [R1+0x448], R154 ;  /* 0x0004489a01007387 */ /* 0x0003e80000100a00 */
[----:B------:R-:W-:Y:S04]  /*18030*/  LDGSTS.E [R136+0x20c80], desc[UR22][R154.64], P2 ;  /* 0x20c800009a887fae */ /* 0x000fe800091a1016 */
[----:B-1----:R-:W2:Y:S01]  /*18040*/  LDL.LU.64 R154, [R1+0x520] ;  /* 0x00052000019a7983 */ /* 0x002ea20000300a00 */
[----:B----4-:R-:W-:-:S05]  /*18050*/  IADD3 R196, P3, PT, R148, R134, RZ ;  /* 0x0000008694c47210 */ /* 0x010fca0007f7e0ff */
[----:B------:R-:W-:Y:S01]  /*18060*/  IMAD.X R197, R149, 0x1, R135, P3 ;  /* 0x0000000195c57824 */ /* 0x000fe200018e0687 */
[----:B------:R-:W-:-:S04]  /*18070*/  IADD3 R194, P3, PT, R152, R134, RZ ;  /* 0x0000008698c27210 */ /* 0x000fc80007f7e0ff */
[----:B------:R-:W-:Y:S01]  /*18080*/  LDGSTS.E [R136+0x21080], desc[UR22][R196.64], P2 ;  /* 0x21080000c4887fae */ /* 0x000fe200091a1016 */
[--C-:B------:R-:W-:Y:S01]  /*18090*/  IMAD.X R195, R153, 0x1, R135.reuse, P3 ;  /* 0x0000000199c37824 */ /* 0x100fe200018e0687 */
[----:B------:R-:W-:Y:S02]  /*180a0*/  IADD3 R148, P3, PT, R208, R134, RZ ;  /* 0x00000086d0947210 */ /* 0x000fe40007f7e0ff */
[----:B------:R-:W4:Y:S04]  /*180b0*/  LDL.LU.64 R152, [R1+0x518] ;  /* 0x0005180001987983 */ /* 0x000f280000300a00 */
[----:B------:R-:W-:Y:S01]  /*180c0*/  STL.64 [R1+0x560], R196 ;  /* 0x000560c401007387 */ /* 0x000fe20000100a00 */
[----:B------:R-:W-:-:S03]  /*180d0*/  IMAD.X R149, R209, 0x1, R135, P3 ;  /* 0x00000001d1957824 */ /* 0x000fc600018e0687 */
[----:B------:R1:W-:Y:S04]  /*180e0*/  STL.64 [R1+0x558], R194 ;  /* 0x000558c201007387 */ /* 0x0003e80000100a00 */
[----:B------:R-:W4:Y:S04]  /*180f0*/  LDL.LU.64 R208, [R1+0x510] ;  /* 0x0005100001d07983 */ /* 0x000f280000300a00 */
[----:B------:R3:W-:Y:S04]  /*18100*/  STL.64 [R1+0x550], R148 ;  /* 0x0005509401007387 */ /* 0x0007e80000100a00 */
[----:B------:R-:W4:Y:S04]  /*18110*/  LDL.LU.64 R198, [R1+0x508] ;  /* 0x0005080001c67983 */ /* 0x000f280000300a00 */
[----:B------:R1:W-:Y:S04]  /*18120*/  LDGSTS.E [R136+0x21480], desc[UR22][R194.64], P2 ;  /* 0x21480000c2887fae */ /* 0x0003e800091a1016 */
[----:B------:R3:W-:Y:S01]  /*18130*/  LDGSTS.E [R136+0x21880], desc[UR22][R148.64], P2 ;  /* 0x2188000094887fae */ /* 0x0007e200091a1016 */
[----:B-1----:R-:W-:-:S05]  /*18140*/  IADD3 R194, P3, PT, R150, R134, RZ ;  /* 0x0000008696c27210 */ /* 0x002fca0007f7e0ff */
[----:B------:R-:W-:Y:S01]  /*18150*/  IMAD.X R195, R151, 0x1, R135, P3 ;  /* 0x0000000197c37824 */ /* 0x000fe200018e0687 */
[----:B------:R-:W-:-:S04]  /*18160*/  IADD3 R150, P3, PT, R216, R134, RZ ;  /* 0x00000086d8967210 */ /* 0x000fc80007f7e0ff */
[----:B------:R-:W-:Y:S01]  /*18170*/  LDGSTS.E [R136+0x21c80], desc[UR22][R194.64], P2 ;  /* 0x21c80000c2887fae */ /* 0x000fe200091a1016 */
[----:B------:R-:W-:-:S03]  /*18180*/  IMAD.X R151, R217, 0x1, R135, P3 ;  /* 0x00000001d9977824 */ /* 0x000fc600018e0687 */
[----:B------:R-:W4:Y:S04]  /*18190*/  LDL.LU.64 R216, [R1+0x500] ;  /* 0x0005000001d87983 */ /* 0x000f280000300a00 */
[----:B------:R1:W-:Y:S01]  /*181a0*/  STL.64 [R1+0x548], R194 ;  /* 0x000548c201007387 */ /* 0x0003e20000100a00 */
[----:B---3--:R-:W-:-:S03]  /*181b0*/  IADD3 R148, P3, PT, R200, R134, RZ ;  /* 0x00000086c8947210 */ /* 0x008fc60007f7e0ff */
[----:B------:R3:W-:Y:S02]  /*181c0*/  STL.64 [R1+0x540], R150 ;  /* 0x0005409601007387 */ /* 0x0007e40000100a00 */
[----:B------:R-:W-:Y:S02]  /*181d0*/  IMAD.X R149, R201, 0x1, R135, P3 ;  /* 0x00000001c9957824 */ /* 0x000fe400018e0687 */
[----:B------:R3:W-:Y:S04]  /*181e0*/  LDGSTS.E [R136+0x22080], desc[UR22][R150.64], P2 ;  /* 0x2208000096887fae */ /* 0x0007e800091a1016 */
[----:B------:R3:W-:Y:S04]  /*181f0*/  STL.64 [R1+0x588], R148 ;  /* 0x0005889401007387 */ /* 0x0007e80000100a00 */
[----:B-1----:R-:W4:Y:S04]  /*18200*/  LDL.LU.64 R194, [R1+0x4f8] ;  /* 0x0004f80001c27983 */ /* 0x002f280000300a00 */
[----:B------:R-:W-:Y:S01]  /*18210*/  LDGSTS.E [R136+0x22480], desc[UR22][R148.64], P2 ;  /* 0x2248000094887fae */ /* 0x000fe200091a1016 */
[----:B---3--:R-:W-:-:S03]  /*18220*/  IADD3 R150, P3, PT, R146, R134, RZ ;  /* 0x0000008692967210 */ /* 0x008fc60007f7e0ff */
[----:B------:R-:W3:Y:S02]  /*18230*/  LDL.LU.64 R148, [R1+0x4f0] ;  /* 0x0004f00001947983 */ /* 0x000ee40000300a00 */
[----:B------:R-:W-:Y:S02]  /*18240*/  IMAD.X R151, R147, 0x1, R135, P3 ;  /* 0x0000000193977824 */ /* 0x000fe400018e0687 */
[----:B------:R-:W3:Y:S04]  /*18250*/  LDL.LU.64 R200, [R1+0x4e8] ;  /* 0x0004e80001c87983 */ /* 0x000ee80000300a00 */
[----:B------:R-:W-:Y:S04]  /*18260*/  STL.64 [R1+0x600], R150 ;  /* 0x0006009601007387 */ /* 0x000fe80000100a00 */
[----:B------:R-:W-:Y:S01]  /*18270*/  LDGSTS.E [R136+0x22880], desc[UR22][R150.64], P2 ;  /* 0x2288000096887fae */ /* 0x000fe200091a1016 */
[----:B--2---:R-:W-:-:S05]  /*18280*/  IADD3 R146, P3, PT, R144, R134, RZ ;  /* 0x0000008690927210 */ /* 0x004fca0007f7e0ff */
[----:B------:R-:W-:-:S05]  /*18290*/  IMAD.X R147, R145, 0x1, R135, P3 ;  /* 0x0000000191937824 */ /* 0x000fca00018e0687 */
[----:B------:R1:W-:Y:S04]  /*182a0*/  STL.64 [R1+0x640], R146 ;  /* 0x0006409201007387 */ /* 0x0003e80000100a00 */
[----:B------:R-:W-:Y:S01]  /*182b0*/  LDGSTS.E [R136+0x22c80], desc[UR22][R146.64], P2 ;  /* 0x22c8000092887fae */ /* 0x000fe200091a1016 */
[----:B------:R-:W-:-:S05]  /*182c0*/  IADD3 R144, P3, PT, R154, R134, RZ ;  /* 0x000000869a907210 */ /* 0x000fca0007f7e0ff */
[----:B------:R-:W-:-:S05]  /*182d0*/  IMAD.X R145, R155, 0x1, R135, P3 ;  /* 0x000000019b917824 */ /* 0x000fca00018e0687 */
[----:B------:R2:W-:Y:S04]  /*182e0*/  STL.64 [R1+0x668], R144 ;  /* 0x0006689001007387 */ /* 0x0005e80000100a00 */
[----:B-1----:R-:W3:Y:S04]  /*182f0*/  LDL.LU.64 R146, [R1+0x4e0] ;  /* 0x0004e00001927983 */ /* 0x002ee80000300a00 */
[----:B------:R-:W3:Y:S04]  /*18300*/  LDL.LU.64 R150, [R1+0x4d8] ;  /* 0x0004d80001967983 */ /* 0x000ee80000300a00 */
[----:B------:R2:W-:Y:S01]  /*18310*/  LDGSTS.E [R136+0x23080], desc[UR22][R144.64], P2 ;  /* 0x2308000090887fae */ /* 0x0005e200091a1016 */
[----:B----4-:R-:W-:-:S04]  /*18320*/  IADD3 R154, P3, PT, R152, R134, RZ ;  /* 0x00000086989a7210 */ /* 0x010fc80007f7e0ff */
[----:B------:R-:W-:-:S05]  /*18330*/  IADD3.X R155, PT, PT, R153, R135, RZ, P3, !PT ;  /* 0x00000087999b7210 */ /* 0x000fca0001ffe4ff */
[----:B------:R-:W-:Y:S01]  /*18340*/  LDGSTS.E [R136+0x23480], desc[UR22][R154.64], P2 ;  /* 0x234800009a887fae */ /* 0x000fe200091a1016 */
[----:B------:R-:W-:-:S05]  /*18350*/  IADD3 R152, P3, PT, R208, R134, RZ ;  /* 0x00000086d0987210 */ /* 0x000fca0007f7e0ff */
[----:B------:R-:W-:Y:S02]  /*18360*/  IMAD.X R153, R209, 0x1, R135, P3 ;  /* 0x00000001d1997824 */ /* 0x000fe400018e0687 */
[----:B------:R-:W4:Y:S01]  /*18370*/  LDL.LU.64 R208, [R1+0x4d0] ;  /* 0x0004d00001d07983 */ /* 0x000f220000300a00 */
[----:B--2---:R-:W-:-:S03]  /*18380*/  IADD3 R144, P3, PT, R198, R134, RZ ;  /* 0x00000086c6907210 */ /* 0x004fc60007f7e0ff */
[----:B------:R-:W-:Y:S02]  /*18390*/  LDGSTS.E [R136+0x23880], desc[UR22][R152.64], P2 ;  /* 0x2388000098887fae */ /* 0x000fe400091a1016 */
[----:B------:R-:W-:Y:S02]  /*183a0*/  IMAD.X R145, R199, 0x1, R135, P3 ;  /* 0x00000001c7917824 */ /* 0x000fe400018e0687 */
[----:B------:R1:W-:Y:S04]  /*183b0*/  STL.64 [R1+0x688], R154 ;  /* 0x0006889a01007387 */ /* 0x0003e80000100a00 */
[----:B------:R2:W-:Y:S04]  /*183c0*/  STL.64 [R1+0x6a0], R152 ;  /* 0x0006a09801007387 */ /* 0x0005e80000100a00 */
[----:B------:R2:W-:Y:S04]  /*183d0*/  STL.64 [R1+0x6b0], R144 ;  /* 0x0006b09001007387 */ /* 0x0005e80000100a00 */
[----:B-1----:R-:W4:Y:S04]  /*183e0*/  LDL.LU.64 R154, [R1+0x4c8] ;  /* 0x0004c800019a7983 */ /* 0x002f280000300a00 */
[----:B--2---:R-:W2:Y:S04]  /*183f0*/  LDL.LU.64 R152, [R1+0x4c0] ;  /* 0x0004c00001987983 */ /* 0x004ea80000300a00 */
[----:B------:R1:W-:Y:S01]  /*18400*/  LDGSTS.E [R136+0x23c80], desc[UR22][R144.64], P2 ;  /* 0x23c8000090887fae */ /* 0x0003e200091a1016 */
[----:B------:R-:W-:-:S05]  /*18410*/  IADD3 R196, P3, PT, R216, R134, RZ ;  /* 0x00000086d8c47210 */ /* 0x000fca0007f7e0ff */
[----:B------:R-:W-:Y:S02]  /*18420*/  IMAD.X R197, R217, 0x1, R135, P3 ;  /* 0x00000001d9c57824 */ /* 0x000fe400018e0687 */
[----:B------:R-:W2:Y:S04]  /*18430*/  LDL.LU.64 R216, [R1+0x4b8] ;  /* 0x0004b80001d87983 */ /* 0x000ea80000300a00 */
[----:B------:R-:W-:Y:S01]  /*18440*/  LDGSTS.E [R137+0x20100], desc[UR22][R196.64], P2 ;  /* 0x20100000c4897fae */ /* 0x000fe200091a1016 */
[----:B-1----:R-:W-:-:S05]  /*18450*/  IADD3 R144, P3, PT, R194, R134, RZ ;  /* 0x00000086c2907210 */ /* 0x002fca0007f7e0ff */
[----:B------:R-:W-:-:S05]  /*18460*/  IMAD.X R145, R195, 0x1, R135, P3 ;  /* 0x00000001c3917824 */ /* 0x000fca00018e0687 */
[----:B------:R-:W-:Y:S01]  /*18470*/  LDGSTS.E [R137+0x20500], desc[UR22][R144.64], P2 ;  /* 0x2050000090897fae */ /* 0x000fe200091a1016 */
[----:B---3--:R-:W-:-:S05]  /*18480*/  IADD3 R198, P3, PT, R148, R134, RZ ;  /* 0x0000008694c67210 */ /* 0x008fca0007f7e0ff */
[----:B------:R-:W-:Y:S02]  /*18490*/  IMAD.X R199, R149, 0x1, R135, P3 ;  /* 0x0000000195c77824 */ /* 0x000fe400018e0687 */
[----:B------:R-:W3:Y:S01]  /*184a0*/  LDL.LU.64 R148, [R1+0x4b0] ;  /* 0x0004b00001947983 */ /* 0x000ee20000300a00 */
[----:B------:R-:W-:-:S03]  /*184b0*/  IADD3 R194, P3, PT, R200, R134, RZ ;  /* 0x00000086c8c27210 */ /* 0x000fc60007f7e0ff */
[----:B------:R1:W-:Y:S02]  /*184c0*/  STL.64 [R1+0x390], R144 ;  /* 0x0003909001007387 */ /* 0x0003e40000100a00 */
[----:B------:R-:W-:Y:S02]  /*184d0*/  IMAD.X R195, R201, 0x1, R135, P3 ;  /* 0x00000001c9c37824 */ /* 0x000fe400018e0687 */
[----:B------:R-:W-:Y:S04]  /*184e0*/  STL.64 [R1+0x3c0], R198 ;  /* 0x0003c0c601007387 */ /* 0x000fe80000100a00 */
[----:B------:R1:W-:Y:S04]  /*184f0*/  LDGSTS.E [R137+0x20900], desc[UR22][R198.64], P2 ;  /* 0x20900000c6897fae */ /* 0x0003e800091a1016 */
[----:B-1----:R-:W3:Y:S04]  /*18500*/  LDL.LU.64 R144, [R1+0x4a8] ;  /* 0x0004a80001907983 */ /* 0x002ee80000300a00 */
[----:B------:R1:W-:Y:S04]  /*18510*/  STL.64 [R1+0x400], R194 ;  /* 0x000400c201007387 */ /* 0x0003e80000100a00 */
[----:B------:R-:W-:Y:S04]  /*18520*/  LDGSTS.E [R137+0x20d00], desc[UR22][R194.64], P2 ;  /* 0x20d00000c2897fae */ /* 0x000fe800091a1016 */
[----:B-1----:R-:W3:Y:S01]  /*18530*/  LDL.LU.64 R194, [R1+0x4a0] ;  /* 0x0004a00001c27983 */ /* 0x002ee20000300a00 */
[----:B------:R-:W-:-:S05]  /*18540*/  IADD3 R200, P3, PT, R146, R134, RZ ;  /* 0x0000008692c87210 */ /* 0x000fca0007f7e0ff */
[----:B------:R-:W-:Y:S01]  /*18550*/  IMAD.X R201, R147, 0x1, R135, P3 ;  /* 0x0000000193c97824 */ /* 0x000fe200018e0687 */
[----:B------:R-:W-:-:S04]  /*18560*/  IADD3 R198, P3, PT, R150, R134, RZ ;  /* 0x0000008696c67210 */ /* 0x000fc80007f7e0ff */
[----:B------:R1:W-:Y:S01]  /*18570*/  LDGSTS.E [R137+0x21100], desc[UR22][R200.64], P2 ;  /* 0x21100000c8897fae */ /* 0x0003e200091a1016 */
[----:B------:R-:W-:-:S03]  /*18580*/  IMAD.X R199, R151, 0x1, R135, P3 ;  /* 0x0000000197c77824 */ /* 0x000fc600018e0687 */
[----:B------:R-:W3:Y:S04]  /*18590*/  LDL.LU.64 R150, [R1+0x498] ;  /* 0x0004980001967983 */ /* 0x000ee80000300a00 */
[----:B------:R-:W-:Y:S04]  /*185a0*/  STL.64 [R1+0x440], R200 ;  /* 0x000440c801007387 */ /* 0x000fe80000100a00 */
[----:B------:R1:W-:Y:S04]  /*185b0*/  STL.64 [R1+0x4d8], R198 ;  /* 0x0004d8c601007387 */ /* 0x0003e80000100a00 */
[----:B------:R-:W-:Y:S01]  /*185c0*/  LDGSTS.E [R137+0x21500], desc[UR22][R198.64], P2 ;  /* 0x21500000c6897fae */ /* 0x000fe200091a1016 */
[----:B----4-:R-:W-:-:S05]  /*185d0*/  IADD3 R146, P3, PT, R208, R134, RZ ;  /* 0x00000086d0927210 */ /* 0x010fca0007f7e0ff */
[----:B------:R-:W-:Y:S02]  /*185e0*/  IMAD.X R147, R209, 0x1, R135, P3 ;  /* 0x00000001d1937824 */ /* 0x000fe400018e0687 */
[----:B------:R-:W4:Y:S04]  /*185f0*/  LDL.LU.64 R208, [R1+0x490] ;  /* 0x0004900001d07983 */ /* 0x000f280000300a00 */
[----:B------:R2:W-:Y:S04]  /*18600*/  STL.64 [R1+0x4d0], R146 ;  /* 0x0004d09201007387 */ /* 0x0005e80000100a00 */
[----:B-1----:R-:W4:Y:S04]  /*18610*/  LDL.LU.64 R198, [R1+0x488] ;  /* 0x0004880001c67983 */ /* 0x002f280000300a00 */
[----:B------:R1:W-:Y:S01]  /*18620*/  LDGSTS.E [R137+0x21900], desc[UR22][R146.64], P2 ;  /* 0x2190000092897fae */ /* 0x0003e200091a1016 */
[----:B------:R-:W-:-:S05]  /*18630*/  IADD3 R200, P3, PT, R154, R134, RZ ;  /* 0x000000869ac87210 */ /* 0x000fca0007f7e0ff */
[----:B------:R-:W-:Y:S01]  /*18640*/  IMAD.X R201, R155, 0x1, R135, P3 ;  /* 0x000000019bc97824 */ /* 0x000fe200018e0687 */
[----:B--2---:R-:W-:-:S04]  /*18650*/  IADD3 R154, P3, PT, R152, R134, RZ ;  /* 0x00000086989a7210 */ /* 0x004fc80007f7e0ff */
[----:B------:R-:W-:Y:S01]  /*18660*/  LDGSTS.E [R137+0x21d00], desc[UR22][R200.64], P2 ;  /* 0x21d00000c8897fae */ /* 0x000fe200091a1016 */
[----:B------:R-:W-:-:S03]  /*18670*/  IMAD.X R155, R153, 0x1, R135, P3 ;  /* 0x00000001999b7824 */ /* 0x000fc600018e0687 */
[----:B------:R-:W2:Y:S01]  /*18680*/  LDL.LU.64 R152, [R1+0x480] ;  /* 0x0004800001987983 */ /* 0x000ea20000300a00 */
[----:B-1----:R-:W-:-:S03]  /*18690*/  IADD3 R146, P3, PT, R216, R134, RZ ;  /* 0x00000086d8927210 */ /* 0x002fc60007f7e0ff */
[----:B------:R1:W-:Y:S01]  /*186a0*/  STL.64 [R1+0x4c8], R200 ;  /* 0x0004c8c801007387 */ /* 0x0003e20000100a00 */
[----:B------:R-:W-:-:S03]  /*186b0*/  IADD3.X R147, PT, PT, R217, R135, RZ, P3, !PT ;  /* 0x00000087d9937210 */ /* 0x000fc60001ffe4ff */
[----:B------:R3:W-:Y:S04]  /*186c0*/  STL.64 [R1+0x4c0], R154 ;  /* 0x0004c09a01007387 */ /* 0x0007e80000100a00 */
[----:B------:R-:W2:Y:S04]  /*186d0*/  LDL.LU.64 R216, [R1+0x478] ;  /* 0x0004780001d87983 */ /* 0x000ea80000300a00 */
[----:B------:R3:W-:Y:S04]  /*186e0*/  LDGSTS.E [R137+0x22100], desc[UR22][R154.64], P2 ;  /* 0x221000009a897fae */ /* 0x0007e800091a1016 */
[----:B------:R3:W-:Y:S04]  /*186f0*/  STL.64 [R1+0x508], R146 ;  /* 0x0005089201007387 */ /* 0x0007e80000100a00 */
[----:B-1----:R-:W2:Y:S04]  /*18700*/  LDL.LU.64 R200, [R1+0x470] ;  /* 0x0004700001c87983 */ /* 0x002ea80000300a00 */
[----:B------:R1:W-:Y:S01]  /*18710*/  LDGSTS.E [R137+0x22500], desc[UR22][R146.64], P2 ;  /* 0x2250000092897fae */ /* 0x0003e200091a1016 */
[----:B---3--:R-:W-:-:S05]  /*18720*/  IADD3 R154, P3, PT, R148, R134, RZ ;  /* 0x00000086949a7210 */ /* 0x008fca0007f7e0ff */
[----:B------:R-:W-:Y:S02]  /*18730*/  IMAD.X R155, R149, 0x1, R135, P3 ;  /* 0x00000001959b7824 */ /* 0x000fe400018e0687 */
[----:B------:R-:W3:Y:S01]  /*18740*/  LDL.LU.64 R148, [R1+0x468] ;  /* 0x0004680001947983 */ /* 0x000ee20000300a00 */
[----:B-1----:R-:W-:-:S03]  /*18750*/  IADD3 R146, P3, PT, R144, R134, RZ ;  /* 0x0000008690927210 */ /* 0x002fc60007f7e0ff */
[----:B------:R1:W-:Y:S02]  /*18760*/  LDGSTS.E [R137+0x22900], desc[UR22][R154.64], P2 ;  /* 0x229000009a897fae */ /* 0x0003e400091a1016 */
[----:B------:R-:W-:Y:S02]  /*18770*/  IMAD.X R147, R145, 0x1, R135, P3 ;  /* 0x0000000191937824 */ /* 0x000fe400018e0687 */
[----:B------:R-:W-:Y:S04]  /*18780*/  STL.64 [R1+0x538], R154 ;  /* 0x0005389a01007387 */ /* 0x000fe80000100a00 */
[----:B------:R1:W-:Y:S04]  /*18790*/  STL.64 [R1+0x5f8], R146 ;  /* 0x0005f89201007387 */ /* 0x0003e80000100a00 */
[----:B------:R-:W-:Y:S01]  /*187a0*/  LDGSTS.E [R137+0x22d00], desc[UR22][R146.64], P2 ;  /* 0x22d0000092897fae */ /* 0x000fe200091a1016 */
[----:B------:R-:W-:-:S05]  /*187b0*/  IADD3 R144, P3, PT, R194, R134, RZ ;  /* 0x00000086c2907210 */ /* 0x000fca0007f7e0ff */
[----:B------:R-:W-:Y:S02]  /*187c0*/  IMAD.X R145, R195, 0x1, R135, P3 ;  /* 0x00000001c3917824 */ /* 0x000fe400018e0687 */
[----:B------:R-:W3:Y:S04]  /*187d0*/  LDL.LU.64 R194, [R1+0x460] ;  /* 0x0004600001c27983 */ /* 0x000ee80000300a00 */
[----:B------:R4:W-:Y:S04]  /*187e0*/  STL.64 [R1+0x638], R144 ;  /* 0x0006389001007387 */ /* 0x0009e80000100a00 */
[----:B-1----:R-:W3:Y:S04]  /*187f0*/  LDL.LU.64 R146, [R1+0x458] ;  /* 0x0004580001927983 */ /* 0x002ee80000300a00 */
[----:B------:R1:W-:Y:S01]  /*18800*/  LDGSTS.E [R137+0x23100], desc[UR22][R144.64], P2 ;  /* 0x2310000090897fae */ /* 0x0003e200091a1016 */
[----:B------:R-:W-:-:S05]  /*18810*/  IADD3 R154, P3, PT, R150, R134, RZ ;  /* 0x00000086969a7210 */ /* 0x000fca0007f7e0ff */
[----:B------:R-:W-:-:S05]  /*18820*/  IMAD.X R155, R151, 0x1, R135, P3 ;  /* 0x00000001979b7824 */ /* 0x000fca00018e0687 */
[----:B------:R-:W-:Y:S01]  /*18830*/  LDGSTS.E [R137+0x23500], desc[UR22][R154.64], P2 ;  /* 0x235000009a897fae */ /* 0x000fe200091a1016 */
[----:B----4-:R-:W-:-:S05]  /*18840*/  IADD3 R150, P3, PT, R208, R134, RZ ;  /* 0x00000086d0967210 */ /* 0x010fca0007f7e0ff */
[----:B------:R-:W-:Y:S02]  /*18850*/  IMAD.X R151, R209, 0x1, R135, P3 ;  /* 0x00000001d1977824 */ /* 0x000fe400018e0687 */
[----:B------:R-:W4:Y:S01]  /*18860*/  LDL.LU.64 R208, [R1+0x240] ;  /* 0x0002400001d07983 */ /* 0x000f220000300a00 */
[----:B-1----:R-:W-:-:S03]  /*18870*/  IADD3 R144, P3, PT, R198, R134, RZ ;  /* 0x00000086c6907210 */ /* 0x002fc60007f7e0ff */
[----:B------:R-:W-:Y:S02]  /*18880*/  LDGSTS.E [R137+0x23900], desc[UR22][R150.64], P2 ;  /* 0x2390000096897fae */ /* 0x000fe400091a1016 */
[----:B------:R-:W-:Y:S02]  /*18890*/  IMAD.X R145, R199, 0x1, R135, P3 ;  /* 0x00000001c7917824 */ /* 0x000fe400018e0687 */
[----:B------:R1:W-:Y:S04]  /*188a0*/  STL.64 [R1+0x660], R154 ;  /* 0x0006609a01007387 */ /* 0x0003e80000100a00 */
[----:B------:R1:W-:Y:S04]  /*188b0*/  STL.64 [R1+0x680], R150 ;  /* 0x0006809601007387 */ /* 0x0003e80000100a00 */
[----:B------:R2:W-:Y:S04]  /*188c0*/  STL.64 [R1+0x698], R144 ;  /* 0x0006989001007387 */ /* 0x0005e80000100a00 */
[----:B-1----:R-:W4:Y:S04]  /*188d0*/  LDL.LU.64 R154, [R1+0x238] ;  /* 0x00023800019a7983 */ /* 0x002f280000300a00 */
[----:B------:R2:W-:Y:S04]  /*188e0*/  LDGSTS.E [R137+0x23d00], desc[UR22][R144.64], P2 ;  /* 0x23d0000090897fae */ /* 0x0005e800091a1016 */
[----:B------:R-:W4:Y:S01]  /*188f0*/  LDL.LU.64 R150, [R1+0x208] ;  /* 0x0002080001967983 */ /* 0x000f220000300a00 */
[----:B--2---:R-:W-:-:S05]  /*18900*/  IADD3 R144, P3, PT, R152, R134, RZ ;  /* 0x0000008698907210 */ /* 0x004fca0007f7e0ff */
[----:B------:R-:W-:-:S05]  /*18910*/  IMAD.X R145, R153, 0x1, R135, P3 ;  /* 0x0000000199917824 */ /* 0x000fca00018e0687 */
[----:B------:R1:W-:Y:S04]  /*18920*/  STL.64 [R1+0x2d0], R144 ;  /* 0x0002d09001007387 */ /* 0x0003e80000100a00 */
[----:B------:R1:W-:Y:S02]  /*18930*/  LDGSTS.E [R138+0x20180], desc[UR22][R144.64], P2 ;  /* 0x20180000908a7fae */ /* 0x0003e400091a1016 */
[----:B-1----:R-:W-:-:S05]  /*18940*/  IADD3 R144, P3, PT, R216, R134, RZ ;  /* 0x00000086d8907210 */ /* 0x002fca0007f7e0ff */
[--C-:B------:R-:W-:Y:S01]  /*18950*/  IMAD.X R145, R217, 0x1, R135.reuse, P3 ;  /* 0x00000001d9917824 */ /* 0x100fe200018e0687 */
[-C--:B------:R-:W-:Y:S01]  /*18960*/  IADD3 R152, P3, PT, R200, R134.reuse, RZ ;  /* 0x00000086c8987210 */ /* 0x080fe20007f7e0ff */
[----:B------:R-:W2:Y:S04]  /*18970*/  LDL.LU.64 R216, [R1+0x1f0] ;  /* 0x0001f00001d87983 */ /* 0x000ea80000300a00 */
[----:B------:R-:W-:Y:S01]  /*18980*/  IMAD.X R153, R201, 0x1, R135, P3 ;  /* 0x00000001c9997824 */ /* 0x000fe200018e0687 */
[----:B------:R-:W-:Y:S01]  /*18990*/  LDGSTS.E [R138+0x20580], desc[UR22][R144.64], P2 ;  /* 0x20580000908a7fae */ /* 0x000fe200091a1016 */
[----:B---3--:R-:W-:-:S03]  /*189a0*/  IADD3 R136, P3, PT, R148, R134, RZ ;  /* 0x0000008694887210 */ /* 0x008fc60007f7e0ff */
[----:B------:R1:W-:Y:S02]  /*189b0*/  STL.64 [R1+0x318], R144 ;  /* 0x0003189001007387 */ /* 0x0003e40000100a00 */
[----:B------:R-:W-:Y:S02]  /*189c0*/  IMAD.X R137, R149, 0x1, R135, P3 ;  /* 0x0000000195897824 */ /* 0x000fe400018e0687 */
[----:B------:R-:W-:Y:S04]  /*189d0*/  LDGSTS.E [R138+0x20980], desc[UR22][R152.64], P2 ;  /* 0x20980000988a7fae */ /* 0x000fe800091a1016 */
[----:B------:R-:W3:Y:S04]  /*189e0*/  LDL.LU.64 R148, [R1+0x1c8] ;  /* 0x0001c80001947983 */ /* 0x000ee80000300a00 */
[----:B------:R1:W-:Y:S04]  /*189f0*/  STL.64 [R1+0x388], R152 ;  /* 0x0003889801007387 */ /* 0x0003e80000100a00 */
[----:B-1----:R-:W3:Y:S04]  /*18a00*/  LDL.LU.64 R144, [R1+0x198] ;  /* 0x0001980001907983 */ /* 0x002ee80000300a00 */
[----:B------:R4:W-:Y:S04]  /*18a10*/  STL.64 [R1+0x3b8], R136 ;  /* 0x0003b88801007387 */ /* 0x0009e80000100a00 */
[----:B------:R-:W3:Y:S04]  /*18a20*/  LDL.LU.64 R152, [R1+0x168] ;  /* 0x0001680001987983 */ /* 0x000ee80000300a00 */
[----:B------:R4:W-:Y:S01]  /*18a30*/  LDGSTS.E [R138+0x20d80], desc[UR22][R136.64], P2 ;  /* 0x20d80000888a7fae */ /* 0x0009e200091a1016 */
[----:B------:R-:W-:-:S05]  /*18a40*/  IADD3 R206, P3, PT, R194, R134, RZ ;  /* 0x00000086c2ce7210 */ /* 0x000fca0007f7e0ff */
[----:B------:R-:W-:Y:S02]  /*18a50*/  IMAD.X R207, R195, 0x1, R135, P3 ;  /* 0x00000001c3cf7824 */ /* 0x000fe400018e0687 */
[----:B------:R-:W3:Y:S01]  /*18a60*/  LDL.LU.64 R194, [R1+0x138] ;  /* 0x0001380001c27983 */ /* 0x000ee20000300a00 */
[----:B------:R-:W-:-:S03]  /*18a70*/  IADD3 R200, P3, PT, R146, R134, RZ ;  /* 0x0000008692c87210 */ /* 0x000fc60007f7e0ff */
[----:B------:R1:W-:Y:S04]  /*18a80*/  STL.64 [R1+0x3f8], R206 ;  /* 0x0003f8ce01007387 */ /* 0x0003e80000100a00 */
[----:B------:R-:W3:Y:S01]  /*18a90*/  LDL.LU.64 R198, [R1+0xf8] ;  /* 0x0000f80001c67983 */ /* 0x000ee20000300a00 */
[----:B------:R-:W-:-:S03]  /*18aa0*/  IADD3.X R201, PT, PT, R147, R135, RZ, P3, !PT ;  /* 0x0000008793c97210 */ /* 0x000fc60001ffe4ff */
[----:B------:R-:W3:Y:S04]  /*18ab0*/  LDL.LU.64 R146, [R1+0xc8] ;  /* 0x0000c80001927983 */ /* 0x000ee80000300a00 */
[----:B------:R1:W-:Y:S04]  /*18ac0*/  STL.64 [R1+0x438], R200 ;  /* 0x000438c801007387 */ /* 0x0003e80000100a00 */
[----:B------:R-:W-:Y:S04]  /*18ad0*/  LDGSTS.E [R138+0x21180], desc[UR22][R206.64], P2 ;  /* 0x21180000ce8a7fae */ /* 0x000fe800091a1016 */
[----:B------:R-:W-:Y:S01]  /*18ae0*/  LDGSTS.E [R138+0x21580], desc[UR22][R200.64], P2 ;  /* 0x21580000c88a7fae */ /* 0x000fe200091a1016 */
[----:B----4-:R-:W-:-:S05]  /*18af0*/  IADD3 R136, P3, PT, R208, R134, RZ ;  /* 0x00000086d0887210 */ /* 0x010fca0007f7e0ff */
[----:B------:R-:W-:-:S05]  /*18b00*/  IMAD.X R137, R209, 0x1, R135, P3 ;  /* 0x00000001d1897824 */ /* 0x000fca00018e0687 */
[----:B------:R4:W-:Y:S04]  /*18b10*/  STL.64 [R1+0x478], R136 ;  /* 0x0004788801007387 */ /* 0x0009e80000100a00 */
[----:B-1----:R-:W3:Y:S04]  /*18b20*/  LDL.LU.64 R206, [R1+0x98] ;  /* 0x0000980001ce7983 */ /* 0x002ee80000300a00 */
[----:B------:R-:W3:Y:S01]  /*18b30*/  LDL.LU.64 R200, [R1+0x68] ;  /* 0x0000680001c87983 */ /* 0x000ee20000300a00 */
[----:B------:R-:W-:-:S03]  /*18b40*/  IADD3 R208, P3, PT, R154, R134, RZ ;  /* 0x000000869ad07210 */ /* 0x000fc60007f7e0ff */
[----:B------:R-:W-:Y:S02]  /*18b50*/  LDGSTS.E [R138+0x21980], desc[UR22][R136.64], P2 ;  /* 0x21980000888a7fae */ /* 0x000fe400091a1016 */
[----:B------:R-:W-:-:S05]  /*18b60*/  IMAD.X R209, R155, 0x1, R135, P3 ;  /* 0x000000019bd17824 */ /* 0x000fca00018e0687 */
[----:B------:R1:W-:Y:S04]  /*18b70*/  STL.64 [R1+0x488], R208 ;  /* 0x000488d001007387 */ /* 0x0003e80000100a00 */
[----:B----4-:R-:W4:Y:S04]  /*18b80*/  LDL.LU.64 R136, [R1+0x30] ;  /* 0x0000300001887983 */ /* 0x010f280000300a00 */
[----:B------:R-:W4:Y:S01]  /*18b90*/  LDL.LU.64 R246, [R1+0x10] ;  /* 0x0000100001f67983 */ /* 0x000f220000300a00 */
[----:B------:R-:W-:-:S03]  /*18ba0*/  IADD3 R154, P3, PT, R150, R134, RZ ;  /* 0x00000086969a7210 */ /* 0x000fc60007f7e0ff */
[----:B------:R-:W-:Y:S02]  /*18bb0*/  LDGSTS.E [R138+0x21d80], desc[UR22][R208.64], P2 ;  /* 0x21d80000d08a7fae */ /* 0x000fe400091a1016 */
[----:B------:R-:W-:-:S05]  /*18bc0*/  IMAD.X R155, R151, 0x1, R135, P3 ;  /* 0x00000001979b7824 */ /* 0x000fca00018e0687 */
[----:B------:R1:W-:Y:S04]  /*18bd0*/  STL.64 [R1+0x490], R154 ;  /* 0x0004909a01007387 */ /* 0x0003e80000100a00 */
[----:B------:R-:W-:Y:S01]  /*18be0*/  LDGSTS.E [R138+0x22180], desc[UR22][R154.64], P2 ;  /* 0x221800009a8a7fae */ /* 0x000fe200091a1016 */
[----:B--2---:R-:W-:-:S05]  /*18bf0*/  IADD3 R150, P3, PT, R216, R134, RZ ;  /* 0x00000086d8967210 */ /* 0x004fca0007f7e0ff */
[----:B------:R-:W-:Y:S02]  /*18c00*/  IMAD.X R151, R217, 0x1, R135, P3 ;  /* 0x00000001d9977824 */ /* 0x000fe400018e0687 */
[----:B------:R-:W2:Y:S04]  /*18c10*/  LDL.LU.64 R216, [R1+0xc28] ;  /* 0x000c280001d87983 */ /* 0x000ea80000300a00 */
[----:B-1----:R-:W2:Y:S04]  /*18c20*/  LDL.LU.64 R208, [R1+0xc20] ;  /* 0x000c200001d07983 */ /* 0x002ea80000300a00 */
[----:B------:R-:W2:Y:S04]  /*18c30*/  LDL.LU.64 R154, [R1+0xc18] ;  /* 0x000c1800019a7983 */ /* 0x000ea80000300a00 */
[----:B------:R3:W-:Y:S04]  /*18c40*/  STL.64 [R1+0x4b8], R150 ;  /* 0x0004b89601007387 */ /* 0x0007e80000100a00 */
[----:B------:R3:W-:Y:S02]  /*18c50*/  LDGSTS.E [R138+0x22580], desc[UR22][R150.64], P2 ;  /* 0x22580000968a7fae */ /* 0x0007e400091a1016 */
[----:B---3--:R-:W-:-:S05]  /*18c60*/  IADD3 R150, P3, PT, R148, R134, RZ ;  /* 0x0000008694967210 */ /* 0x008fca0007f7e0ff */
[----:B------:R-:W-:Y:S01]  /*18c70*/  IMAD.X R151, R149, 0x1, R135, P3 ;  /* 0x0000000195977824 */ /* 0x000fe200018e0687 */
[----:B------:R-:W-:-:S04]  /*18c80*/  IADD3 R148, P3, PT, R144, R134, RZ ;  /* 0x0000008690947210 */ /* 0x000fc80007f7e0ff */
[----:B------:R-:W-:Y:S01]  /*18c90*/  LDGSTS.E [R138+0x22980], desc[UR22][R150.64], P2 ;  /* 0x22980000968a7fae */ /* 0x000fe200091a1016 */
[--C-:B------:R-:W-:Y:S01]  /*18ca0*/  IMAD.X R149, R145, 0x1, R135.reuse, P3 ;  /* 0x0000000191957824 */ /* 0x100fe200018e0687 */
[-C--:B------:R-:W-:Y:S02]  /*18cb0*/  IADD3 R144, P3, PT, R152, R134.reuse, RZ ;  /* 0x0000008698907210 */ /* 0x080fe40007f7e0ff */
[----:B------:R1:W-:Y:S03]  /*18cc0*/  STL.64 [R1+0x500], R150 ;  /* 0x0005009601007387 */ /* 0x0003e60000100a00 */
[----:B------:R-:W-:Y:S01]  /*18cd0*/  IMAD.X R145, R153, 0x1, R135, P3 ;  /* 0x0000000199917824 */ /* 0x000fe200018e0687 */
[----:B------:R-:W-:Y:S04]  /*18ce0*/  LDGSTS.E [R138+0x22d80], desc[UR22][R148.64], P2 ;  /* 0x22d80000948a7fae */ /* 0x000fe800091a1016 */
[----:B------:R-:W3:Y:S04]  /*18cf0*/  LDL.LU.64 R152, [R1+0xc10] ;  /* 0x000c100001987983 */ /* 0x000ee80000300a00 */
[----:B-1----:R-:W2:Y:S04]  /*18d00*/  LDL.LU.64 R150, [R1+0xc08] ;  /* 0x000c080001967983 */ /* 0x002ea80000300a00 */
[----:B------:R1:W-:Y:S04]  /*18d10*/  STL.64 [R1+0x510], R148 ;  /* 0x0005109401007387 */ /* 0x0003e80000100a00 */
[----:B------:R1:W-:Y:S04]  /*18d20*/  LDGSTS.E [R138+0x23180], desc[UR22][R144.64], P2 ;  /* 0x23180000908a7fae */ /* 0x0003e800091a1016 */
[----:B-1----:R-:W2:Y:S04]  /*18d30*/  LDL.LU.64 R148, [R1+0xc00] ;  /* 0x000c000001947983 */ /* 0x002ea80000300a00 */
[----:B------:R1:W-:Y:S02]  /*18d40*/  STL.64 [R1+0x590], R144 ;  /* 0x0005909001007387 */ /* 0x0003e40000100a00 */
[----:B-1----:R-:W-:-:S05]  /*18d50*/  IADD3 R144, P3, PT, R194, R134, RZ ;  /* 0x00000086c2907210 */ /* 0x002fca0007f7e0ff */
        /* <DEDUP_REMOVED lines=8> */
[----:B------:R-:W2:Y:S04]  /*18de0*/  LDL.LU.64 R146, [R1+0xbf8] ;  /* 0x000bf80001927983 */ /* 0x000ea80000300a00 */
        /* <DEDUP_REMOVED lines=8> */
[----:B------:R-:W-:Y:S01]  /*18e70*/  IADD3.X R207, PT, PT, R201, R135, RZ, P3, !PT ;  /* 0x00000087c9cf7210 */ /* 0x000fe20001ffe4ff */
[----:B------:R-:W-:Y:S01]  /*18e80*/  LDGSTS.E [R139+0x20200], desc[UR22][R198.64], P2 ;  /* 0x20200000c68b7fae */ /* 0x000fe200091a1016 */
[----:B----4-:R-:W-:-:S03]  /*18e90*/  IADD3 R200, P3, PT, R136, R134, RZ ;  /* 0x0000008688c87210 */ /* 0x010fc60007f7e0ff */
[----:B------:R1:W-:Y:S02]  /*18ea0*/  STL.64 [R1+0x2c8], R206 ;  /* 0x0002c8ce01007387 */ /* 0x0003e40000100a00 */
[--C-:B------:R-:W-:Y:S01]  /*18eb0*/  IMAD.X R201, R137, 0x1, R135.reuse, P3 ;  /* 0x0000000189c97824 */ /* 0x100fe200018e0687 */
[-C--:B------:R-:W-:Y:S01]  /*18ec0*/  IADD3 R136, P3, PT, R246, R134.reuse, RZ ;  /* 0x00000086f6887210 */ /* 0x080fe20007f7e0ff */
[----:B------:R1:W-:Y:S04]  /*18ed0*/  LDGSTS.E [R139+0x20600], desc[UR22][R206.64], P2 ;  /* 0x20600000ce8b7fae */ /* 0x0003e800091a1016 */
[----:B------:R-:W-:Y:S01]  /*18ee0*/  IMAD.X R137, R247, 0x1, R135, P3 ;  /* 0x00000001f7897824 */ /* 0x000fe200018e0687 */
[----:B------:R4:W-:Y:S04]  /*18ef0*/  STL.64 [R1+0x310], R200 ;  /* 0x000310c801007387 */ /* 0x0009e80000100a00 */
[----:B------:R4:W-:Y:S01]  /*18f00*/  LDGSTS.E [R139+0x20a00], desc[UR22][R200.64], P2 ;  /* 0x20a00000c88b7fae */ /* 0x0009e200091a1016 */
[----:B-1----:R-:W-:-:S03]  /*18f10*/  IADD3 R206, P3, PT, R248, R134, RZ ;  /* 0x00000086f8ce7210 */ /* 0x002fc60007f7e0ff */
[----:B------:R1:W-:Y:S02]  /*18f20*/  STL.64 [R1+0x380], R136 ;  /* 0x0003808801007387 */ /* 0x0003e40000100a00 */
[----:B------:R-:W-:Y:S02]  /*18f30*/  IMAD.X R207, R249, 0x1, R135, P3 ;  /* 0x00000001f9cf7824 */ /* 0x000fe400018e0687 */
[----:B------:R1:W-:Y:S01]  /*18f40*/  LDGSTS.E [R139+0x20e00], desc[UR22][R136.64], P2 ;  /* 0x20e00000888b7fae */ /* 0x0003e200091a1016 */
[----:B----4-:R-:W-:-:S03]  /*18f50*/  IADD3 R200, P3, PT, R238, R134, RZ ;  /* 0x00000086eec87210 */ /* 0x010fc60007f7e0ff */
[----:B------:R-:W-:Y:S02]  /*18f60*/  STL.64 [R1+0x398], R206 ;  /* 0x000398ce01007387 */ /* 0x000fe40000100a00 */
[----:B------:R-:W-:Y:S02]  /*18f70*/  IMAD.X R201, R239, 0x1, R135, P3 ;  /* 0x00000001efc97824 */ /* 0x000fe400018e0687 */
[----:B------:R-:W-:Y:S01]  /*18f80*/  LDGSTS.E [R139+0x21200], desc[UR22][R206.64], P2 ;  /* 0x21200000ce8b7fae */ /* 0x000fe200091a1016 */
[----:B-1----:R-:W-:-:S03]  /*18f90*/  IADD3 R136, P3, PT, R230, R134, RZ ;  /* 0x00000086e6887210 */ /* 0x002fc60007f7e0ff */
[----:B------:R-:W-:Y:S02]  /*18fa0*/  STL.64 [R1+0x3d8], R200 ;  /* 0x0003d8c801007387 */ /* 0x000fe40000100a00 */
[----:B------:R-:W-:Y:S02]  /*18fb0*/  IMAD.X R137, R231, 0x1, R135, P3 ;  /* 0x00000001e7897824 */ /* 0x000fe400018e0687 */
[----:B------:R-:W-:Y:S04]  /*18fc0*/  LDGSTS.E [R139+0x21600], desc[UR22][R200.64], P2 ;  /* 0x21600000c88b7fae */ /* 0x000fe800091a1016 */
[----:B------:R1:W-:Y:S04]  /*18fd0*/  STL.64 [R1+0x418], R136 ;  /* 0x0004188801007387 */ /* 0x0003e80000100a00 */
[----:B------:R-:W-:Y:S04]  /*18fe0*/  LDGSTS.E [R139+0x21a00], desc[UR22][R136.64], P2 ;  /* 0x21a00000888b7fae */ /* 0x000fe800091a1016 */
[----:B-1----:R-:W4:Y:S04]  /*18ff0*/  LDL.LU.64 R136, [R1+0x60] ;  /* 0x0000600001887983 */ /* 0x002f280000300a00 */
[----:B------:R-:W2:Y:S04]  /*19000*/  LDL.LU.64 R206, [R1+0x48] ;  /* 0x0000480001ce7983 */ /* 0x000ea80000300a00 */
[----:B------:R-:W3:Y:S04]  /*19010*/  LDL.LU.64 R246, [R1+0x28] ;  /* 0x0000280001f67983 */ /* 0x000ee80000300a00 */
[----:B------:R-:W3:Y:S01]  /*19020*/  LDL.LU.64 R200, [R1+0x8] ;  /* 0x0000080001c87983 */ /* 0x000ee20000300a00 */
[----:B------:R-:W-:-:S05]  /*19030*/  IADD3 R248, P3, PT, R222, R134, RZ ;  /* 0x00000086def87210 */ /* 0x000fca0007f7e0ff */
[----:B------:R-:W-:Y:S01]  /*19040*/  IMAD.X R249, R223, 0x1, R135, P3 ;  /* 0x00000001dff97824 */ /* 0x000fe200018e0687 */
[----:B------:R-:W-:-:S04]  /*19050*/  IADD3 R238, P3, PT, R214, R134, RZ ;  /* 0x00000086d6ee7210 */ /* 0x000fc80007f7e0ff */
[----:B------:R-:W-:Y:S01]  /*19060*/  LDGSTS.E [R139+0x21e00], desc[UR22][R248.64], P2 ;  /* 0x21e00000f88b7fae */ /* 0x000fe200091a1016 */
        /* <DEDUP_REMOVED lines=9> */
[--C-:B------:R-:W-:Y:S01]  /*19100*/  IMAD.X R215, R191, 0x1, R135.reuse, P3 ;  /* 0x00000001bfd77824 */ /* 0x100fe200018e0687 */
[-C--:B------:R-:W-:Y:S02]  /*19110*/  IADD3 R204, P3, PT, R188, R134.reuse, RZ ;  /* 0x00000086bccc7210 */ /* 0x080fe40007f7e0ff */
[----:B------:R-:W-:Y:S03]  /*19120*/  STL.64 [R1+0x458], R248 ;  /* 0x000458f801007387 */ /* 0x000fe60000100a00 */
[----:B------:R-:W-:Y:S01]  /*19130*/  IMAD.X R205, R189, 0x1, R135, P3 ;  /* 0x00000001bdcd7824 */ /* 0x000fe200018e0687 */
[-C--:B------:R-:W-:Y:S01]  /*19140*/  IADD3 R192, P3, PT, R186, R134.reuse, RZ ;  /* 0x00000086bac07210 */ /* 0x080fe20007f7e0ff */
[----:B------:R-:W-:Y:S03]  /*19150*/  LDGSTS.E [R139+0x22e00], desc[UR22][R214.64], P2 ;  /* 0x22e00000d68b7fae */ /* 0x000fe600091a1016 */
[----:B------:R-:W-:Y:S01]  /*19160*/  IADD3.X R193, PT, PT, R187, R135, RZ, P3, !PT ;  /* 0x00000087bbc17210 */ /* 0x000fe20001ffe4ff */
[----:B------:R-:W-:Y:S01]  /*19170*/  LDGSTS.E [R139+0x23200], desc[UR22][R204.64], P2 ;  /* 0x23200000cc8b7fae */ /* 0x000fe200091a1016 */
[----:B------:R-:W-:-:S03]  /*19180*/  IADD3 R190, P3, PT, R184, R134, RZ ;  /* 0x00000086b8be7210 */ /* 0x000fc60007f7e0ff */
[----:B------:R-:W-:Y:S02]  /*19190*/  LDGSTS.E [R139+0x23600], desc[UR22][R192.64], P2 ;  /* 0x23600000c08b7fae */ /* 0x000fe400091a1016 */
[--C-:B------:R-:W-:Y:S01]  /*191a0*/  IMAD.X R191, R185, 0x1, R135.reuse, P3 ;  /* 0x00000001b9bf7824 */ /* 0x100fe200018e0687 */
[-C--:B------:R-:W-:Y:S01]  /*191b0*/  IADD3 R188, P3, PT, R182, R134.reuse, RZ ;  /* 0x00000086b6bc7210 */ /* 0x080fe20007f7e0ff */
[----:B------:R-:W-:Y:S04]  /*191c0*/  STL.64 [R1+0x480], R238 ;  /* 0x000480ee01007387 */ /* 0x000fe80000100a00 */
[----:B------:R-:W-:Y:S01]  /*191d0*/  IMAD.X R189, R183, 0x1, R135, P3 ;  /* 0x00000001b7bd7824 */ /* 0x000fe200018e0687 */
[----:B------:R-:W-:Y:S04]  /*191e0*/  LDGSTS.E [R139+0x23a00], desc[UR22][R190.64], P2 ;  /* 0x23a00000be8b7fae */ /* 0x000fe800091a1016 */
[----:B------:R-:W-:Y:S04]  /*191f0*/  STL.64 [R1+0x498], R230 ;  /* 0x000498e601007387 */ /* 0x000fe80000100a00 */
[----:B------:R1:W-:Y:S04]  /*19200*/  LDGSTS.E [R139+0x23e00], desc[UR22][R188.64], P2 ;  /* 0x23e00000bc8b7fae */ /* 0x0003e800091a1016 */
[----:B------:R-:W-:Y:S04]  /*19210*/  STL.64 [R1+0x4f8], R222 ;  /* 0x0004f8de01007387 */ /* 0x000fe80000100a00 */
[----:B------:R-:W-:Y:S04]  /*19220*/  STL.64 [R1+0x518], R214 ;  /* 0x000518d601007387 */ /* 0x000fe80000100a00 */
[----:B------:R-:W-:Y:S04]  /*19230*/  STL.64 [R1+0x580], R204 ;  /* 0x000580cc01007387 */ /* 0x000fe80000100a00 */
[----:B------:R-:W-:Y:S04]  /*19240*/  STL.64 [R1+0x598], R192 ;  /* 0x000598c001007387 */ /* 0x000fe80000100a00 */
[----:B------:R-:W-:Y:S04]  /*19250*/  STL.64 [R1+0x610], R190 ;  /* 0x000610be01007387 */ /* 0x000fe80000100a00 */
[----:B------:R-:W-:Y:S01]  /*19260*/  STL.64 [R1+0x650], R188 ;  /* 0x000650bc01007387 */ /* 0x000fe20000100a00 */
[----:B----4-:R-:W-:-:S05]  /*19270*/  IADD3 R182, P3, PT, R136, R134, RZ ;  /* 0x0000008688b67210 */ /* 0x010fca0007f7e0ff */
[----:B------:R-:W-:Y:S01]  /*19280*/  IMAD.X R183, R137, 0x1, R135, P3 ;  /* 0x0000000189b77824 */ /* 0x000fe200018e0687 */
[----:B--2---:R-:W-:-:S04]  /*19290*/  IADD3 R184, P3, PT, R206, R134, RZ ;  /* 0x00000086ceb87210 */ /* 0x004fc80007f7e0ff */
[----:B------:R-:W-:Y:S01]  /*192a0*/  LDGSTS.E [R140+0x20280], desc[UR22][R182.64], P2 ;  /* 0x20280000b68c7fae */ /* 0x000fe200091a1016 */
[----:B------:R-:W-:Y:S01]  /*192b0*/  IMAD.X R185, R207, 0x1, R135, P3 ;  /* 0x00000001cfb97824 */ /* 0x000fe200018e0687 */
[----:B---3--:R-:W-:-:S04]  /*192c0*/  IADD3 R138, P3, PT, R246, R134, RZ ;  /* 0x00000086f68a7210 */ /* 0x008fc80007f7e0ff */
[----:B------:R2:W-:Y:S01]  /*192d0*/  LDGSTS.E [R140+0x20680], desc[UR22][R184.64], P2 ;  /* 0x20680000b88c7fae */ /* 0x0005e200091a1016 */
[--C-:B-1----:R-:W-:Y:S01]  /*192e0*/  IMAD.X R139, R247, 0x1, R135.reuse, P3 ;  /* 0x00000001f78b7824 */ /* 0x102fe200018e0687 */
[-C--:B------:R-:W-:Y:S02]  /*192f0*/  IADD3 R136, P3, PT, R200, R134.reuse, RZ ;  /* 0x00000086c8887210 */ /* 0x080fe40007f7e0ff */
[----:B------:R2:W-:Y:S03]  /*19300*/  STL.64 [R1+0x2a0], R184 ;  /* 0x0002a0b801007387 */ /* 0x0005e60000100a00 */
[----:B------:R-:W-:Y:S01]  /*19310*/  IMAD.X R137, R201, 0x1, R135, P3 ;  /* 0x00000001c9897824 */ /* 0x000fe200018e0687 */
[----:B------:R1:W-:Y:S04]  /*19320*/  STL.64 [R1+0x2e0], R138 ;  /* 0x0002e08a01007387 */ /* 0x0003e80000100a00 */
[----:B------:R1:W-:Y:S01]  /*19330*/  LDGSTS.E [R140+0x20a80], desc[UR22][R138.64], P2 ;  /* 0x20a800008a8c7fae */ /* 0x0003e200091a1016 */
[----:B--2---:R-:W-:-:S03]  /*19340*/  IADD3 R184, P3, PT, R244, R134, RZ ;  /* 0x00000086f4b87210 */ /* 0x004fc60007f7e0ff */
[----:B------:R2:W-:Y:S02]  /*19350*/  STL.64 [R1+0x320], R136 ;  /* 0x0003208801007387 */ /* 0x0005e40000100a00 */
[----:B------:R-:W-:Y:S02]  /*19360*/  IMAD.X R185, R245, 0x1, R135, P3 ;  /* 0x00000001f5b97824 */ /* 0x000fe400018e0687 */
[----:B------:R2:W-:Y:S01]  /*19370*/  LDGSTS.E [R140+0x20e80], desc[UR22][R136.64], P2 ;  /* 0x20e80000888c7fae */ /* 0x0005e200091a1016 */
[----:B-1----:R-:W-:-:S03]  /*19380*/  IADD3 R138, P3, PT, R236, R134, RZ ;  /* 0x00000086ec8a7210 */ /* 0x002fc60007f7e0ff */
[----:B------:R-:W-:Y:S02]  /*19390*/  STL.64 [R1+0x378], R184 ;  /* 0x000378b801007387 */ /* 0x000fe40000100a00 */
[----:B------:R-:W-:Y:S02]  /*193a0*/  IMAD.X R139, R237, 0x1, R135, P3 ;  /* 0x00000001ed8b7824 */ /* 0x000fe400018e0687 */
[----:B------:R1:W-:Y:S01]  /*193b0*/  LDGSTS.E [R140+0x21280], desc[UR22][R184.64], P2 ;  /* 0x21280000b88c7fae */ /* 0x0003e200091a1016 */
[----:B--2---:R-:W-:-:S03]  /*193c0*/  IADD3 R136, P3, PT, R228, R134, RZ ;  /* 0x00000086e4887210 */ /* 0x004fc60007f7e0ff */
[----:B------:R-:W-:Y:S02]  /*193d0*/  STL.64 [R1+0x3a0], R138 ;  /* 0x0003a08a01007387 */ /* 0x000fe40000100a00 */
[----:B------:R-:W-:Y:S02]  /*193e0*/  IMAD.X R137, R229, 0x1, R135, P3 ;  /* 0x00000001e5897824 */ /* 0x000fe400018e0687 */
[----:B------:R2:W-:Y:S04]  /*193f0*/  LDGSTS.E [R140+0x21680], desc[UR22][R138.64], P2 ;  /* 0x216800008a8c7fae */ /* 0x0005e800091a1016 */
[----:B------:R3:W-:Y:S04]  /*19400*/  STL.64 [R1+0x3e0], R136 ;  /* 0x0003e08801007387 */ /* 0x0007e80000100a00 */
[----:B------:R-:W-:Y:S04]  /*19410*/  LDGSTS.E [R140+0x21a80], desc[UR22][R136.64], P2 ;  /* 0x21a80000888c7fae */ /* 0x000fe800091a1016 */
[----:B---3--:R-:W3:Y:S04]  /*19420*/  LDL.LU.64 R136, [R1+0x58] ;  /* 0x0000580001887983 */ /* 0x008ee80000300a00 */
[----:B------:R-:W4:Y:S04]  /*19430*/  LDL.LU.64 R206, [R1+0x40] ;  /* 0x0000400001ce7983 */ /* 0x000f280000300a00 */
[----:B------:R-:W4:Y:S04]  /*19440*/  LDL.LU.64 R246, [R1+0x20] ;  /* 0x0000200001f67983 */ /* 0x000f280000300a00 */
[----:B------:R-:W4:Y:S01]  /*19450*/  LDL.LU.64 R200, [R1] ;  /* 0x0000000001c87983 */ /* 0x000f220000300a00 */
[----:B------:R-:W-:-:S05]  /*19460*/  IADD3 R186, P3, PT, R220, R134, RZ ;  /* 0x00000086dcba7210 */ /* 0x000fca0007f7e0ff */
[----:B------:R-:W-:Y:S01]  /*19470*/  IMAD.X R187, R221, 0x1, R135, P3 ;  /* 0x00000001ddbb7824 */ /* 0x000fe200018e0687 */
[----:B-1----:R-:W-:-:S04]  /*19480*/  IADD3 R184, P3, PT, R212, R134, RZ ;  /* 0x00000086d4b87210 */ /* 0x002fc80007f7e0ff */
[----:B------:R1:W-:Y:S01]  /*19490*/  LDGSTS.E [R140+0x21e80], desc[UR22][R186.64], P2 ;  /* 0x21e80000ba8c7fae */ /* 0x0003e200091a1016 */
[----:B------:R-:W-:Y:S01]  /*194a0*/  IMAD.X R185, R213, 0x1, R135, P3 ;  /* 0x00000001d5b97824 */ /* 0x000fe200018e0687 */
[-C--:B--2---:R-:W-:Y:S02]  /*194b0*/  IADD3 R138, P3, PT, R202, R134.reuse, RZ ;  /* 0x00000086ca8a7210 */ /* 0x084fe40007f7e0ff */
[----:B------:R1:W-:Y:S02]  /*194c0*/  STL.64 [R1+0x420], R186 ;  /* 0x000420ba01007387 */ /* 0x0003e40000100a00 */
[----:B------:R-:W-:Y:S02]  /*194d0*/  IADD3.X R139, PT, PT, R203, R135, RZ, P3, !PT ;  /* 0x00000087cb8b7210 */ /* 0x000fe40001ffe4ff */
[----:B------:R2:W-:Y:S04]  /*194e0*/  STL.64 [R1+0x460], R184 ;  /* 0x000460b801007387 */ /* 0x0005e80000100a00 */
[----:B------:R2:W-:Y:S01]  /*194f0*/  LDGSTS.E [R140+0x22280], desc[UR22][R184.64], P2 ;  /* 0x22280000b88c7fae */ /* 0x0005e200091a1016 */
[----:B-1----:R-:W-:-:S03]  /*19500*/  IADD3 R186, P3, PT, R180, R134, RZ ;  /* 0x00000086b4ba7210 */ /* 0x002fc60007f7e0ff */
[----:B------:R1:W-:Y:S02]  /*19510*/  STL.64 [R1+0x4a0], R138 ;  /* 0x0004a08a01007387 */ /* 0x0003e40000100a00 */
[----:B------:R-:W-:Y:S02]  /*19520*/  IMAD.X R187, R181, 0x1, R135, P3 ;  /* 0x00000001b5bb7824 */ /* 0x000fe400018e0687 */
[----:B------:R1:W-:Y:S01]  /*19530*/  LDGSTS.E [R140+0x22680], desc[UR22][R138.64], P2 ;  /* 0x226800008a8c7fae */ /* 0x0003e200091a1016 */
[----:B--2---:R-:W-:-:S03]  /*19540*/  IADD3 R184, P3, PT, R178, R134, RZ ;  /* 0x00000086b2b87210 */ /* 0x004fc60007f7e0ff */
[----:B------:R-:W-:Y:S02]  /*19550*/  STL.64 [R1+0x4e0], R186 ;  /* 0x0004e0ba01007387 */ /* 0x000fe40000100a00 */
[----:B------:R-:W-:Y:S02]  /*19560*/  IMAD.X R185, R179, 0x1, R135, P3 ;  /* 0x00000001b3b97824 */ /* 0x000fe400018e0687 */
[----:B------:R-:W-:Y:S01]  /*19570*/  LDGSTS.E [R140+0x22a80], desc[UR22][R186.64], P2 ;  /* 0x22a80000ba8c7fae */ /* 0x000fe200091a1016 */
[----:B-1----:R-:W-:-:S03]  /*19580*/  IADD3 R138, P3, PT, R176, R134, RZ ;  /* 0x00000086b08a7210 */ /* 0x002fc60007f7e0ff */
[----:B------:R-:W-:Y:S02]  /*19590*/  STL.64 [R1+0x520], R184 ;  /* 0x000520b801007387 */ /* 0x000fe40000100a00 */
[--C-:B------:R-:W-:Y:S01]  /*195a0*/  IMAD.X R139, R177, 0x1, R135.reuse, P3 ;  /* 0x00000001b18b7824 */ /* 0x100fe200018e0687 */
[-C--:B------:R-:W-:Y:S01]  /*195b0*/  IADD3 R178, P3, PT, R174, R134.reuse, RZ ;  /* 0x00000086aeb27210 */ /* 0x080fe20007f7e0ff */
[----:B------:R-:W-:Y:S04]  /*195c0*/  LDGSTS.E [R140+0x22e80], desc[UR22][R184.64], P2 ;  /* 0x22e80000b88c7fae */ /* 0x000fe800091a1016 */
[--C-:B------:R-:W-:Y:S01]  /*195d0*/  IMAD.X R179, R175, 0x1, R135.reuse, P3 ;  /* 0x00000001afb37824 */ /* 0x100fe200018e0687 */
[----:B------:R-:W-:Y:S01]  /*195e0*/  IADD3 R176, P3, PT, R172, R134, RZ ;  /* 0x00000086acb07210 */ /* 0x000fe20007f7e0ff */
[----:B------:R1:W-:Y:S04]  /*195f0*/  STL.64 [R1+0x578], R138 ;  /* 0x0005788a01007387 */ /* 0x0003e80000100a00 */
[----:B------:R1:W-:Y:S01]  /*19600*/  LDGSTS.E [R140+0x23280], desc[UR22][R138.64], P2 ;  /* 0x232800008a8c7fae */ /* 0x0003e200091a1016 */
[----:B------:R-:W-:-:S03]  /*19610*/  IMAD.X R177, R173, 0x1, R135, P3 ;  /* 0x00000001adb17824 */ /* 0x000fc600018e0687 */
[----:B------:R-:W-:Y:S04]  /*19620*/  STL.64 [R1+0x5d0], R178 ;  /* 0x0005d0b201007387 */ /* 0x000fe80000100a00 */
[----:B------:R-:W-:Y:S01]  /*19630*/  LDGSTS.E [R140+0x23680], desc[UR22][R178.64], P2 ;  /* 0x23680000b28c7fae */ /* 0x000fe200091a1016 */
[----:B-1----:R-:W-:-:S03]  /*19640*/  IADD3 R138, P3, PT, R170, R134, RZ ;  /* 0x00000086aa8a7210 */ /* 0x002fc60007f7e0ff */
[----:B------:R-:W-:Y:S02]  /*19650*/  STL.64 [R1+0x5e0], R176 ;  /* 0x0005e0b001007387 */ /* 0x000fe40000100a00 */
[----:B------:R-:W-:Y:S02]  /*19660*/  IMAD.X R139, R171, 0x1, R135, P3 ;  /* 0x00000001ab8b7824 */ /* 0x000fe400018e0687 */
[----:B------:R-:W-:Y:S04]  /*19670*/  LDGSTS.E [R140+0x23a80], desc[UR22][R176.64], P2 ;  /* 0x23a80000b08c7fae */ /* 0x000fe800091a1016 */
[----:B------:R1:W-:Y:S04]  /*19680*/  STL.64 [R1+0x620], R138 ;  /* 0x0006208a01007387 */ /* 0x0003e80000100a00 */
[----:B------:R1:W-:Y:S01]  /*19690*/  LDGSTS.E [R140+0x23e80], desc[UR22][R138.64], P2 ;  /* 0x23e800008a8c7fae */ /* 0x0003e200091a1016 */
[----:B---3--:R-:W-:-:S05]  /*196a0*/  IADD3 R172, P3, PT, R136, R134, RZ ;  /* 0x0000008688ac7210 */ /* 0x008fca0007f7e0ff */
[----:B------:R-:W-:Y:S01]  /*196b0*/  IMAD.X R173, R137, 0x1, R135, P3 ;  /* 0x0000000189ad7824 */ /* 0x000fe200018e0687 */
[----:B----4-:R-:W-:-:S04]  /*196c0*/  IADD3 R170, P3, PT, R206, R134, RZ ;  /* 0x00000086ceaa7210 */ /* 0x010fc80007f7e0ff */
[----:B------:R-:W-:Y:S01]  /*196d0*/  LDGSTS.E [R141+0x20300], desc[UR22][R172.64], P2 ;  /* 0x20300000ac8d7fae */ /* 0x000fe200091a1016 */
[----:B------:R-:W-:Y:S01]  /*196e0*/  IMAD.X R171, R207, 0x1, R135, P3 ;  /* 0x00000001cfab7824 */ /* 0x000fe200018e0687 */
[----:B-1----:R-:W-:-:S04]  /*196f0*/  IADD3 R138, P3, PT, R246, R134, RZ ;  /* 0x00000086f68a7210 */ /* 0x002fc80007f7e0ff */
[----:B------:R1:W-:Y:S01]  /*19700*/  LDGSTS.E [R141+0x20700], desc[UR22][R170.64], P2 ;  /* 0x20700000aa8d7fae */ /* 0x0003e200091a1016 */
[--C-:B------:R-:W-:Y:S01]  /*19710*/  IMAD.X R139, R247, 0x1, R135.reuse, P3 ;  /* 0x00000001f78b7824 */ /* 0x100fe200018e0687 */
[-C--:B------:R-:W-:Y:S02]  /*19720*/  IADD3 R136, P3, PT, R200, R134.reuse, RZ ;  /* 0x00000086c8887210 */ /* 0x080fe40007f7e0ff */
[----:B------:R1:W-:Y:S03]  /*19730*/  STL.64 [R1+0x2a8], R170 ;  /* 0x0002a8aa01007387 */ /* 0x0003e60000100a00 */
[----:B------:R-:W-:Y:S01]  /*19740*/  IMAD.X R137, R201, 0x1, R135, P3 ;  /* 0x00000001c9897824 */ /* 0x000fe200018e0687 */
[----:B------:R2:W-:Y:S04]  /*19750*/  STL.64 [R1+0x2e8], R138 ;  /* 0x0002e88a01007387 */ /* 0x0005e80000100a00 */
[----:B------:R2:W-:Y:S01]  /*19760*/  LDGSTS.E [R141+0x20b00], desc[UR22][R138.64], P2 ;  /* 0x20b000008a8d7fae */ /* 0x0005e200091a1016 */
[----:B-1----:R-:W-:-:S03]  /*19770*/  IADD3 R170, P3, PT, R242, R134, RZ ;  /* 0x00000086f2aa7210 */ /* 0x002fc60007f7e0ff */
[----:B------:R1:W-:Y:S02]  /*19780*/  STL.64 [R1+0x328], R136 ;  /* 0x0003288801007387 */ /* 0x0003e40000100a00 */
[----:B------:R-:W-:Y:S02]  /*19790*/  IMAD.X R171, R243, 0x1, R135, P3 ;  /* 0x00000001f3ab7824 */ /* 0x000fe400018e0687 */
[----:B------:R1:W-:Y:S01]  /*197a0*/  LDGSTS.E [R141+0x20f00], desc[UR22][R136.64], P2 ;  /* 0x20f00000888d7fae */ /* 0x0003e200091a1016 */
[----:B--2---:R-:W-:-:S03]  /*197b0*/  IADD3 R138, P3, PT, R234, R134, RZ ;  /* 0x00000086ea8a7210 */ /* 0x004fc60007f7e0ff */
[----:B------:R2:W-:Y:S01]  /*197c0*/  STL.64 [R1+0x368], R170 ;  /* 0x000368aa01007387 */ /* 0x0005e20000100a00 */
[----:B------:R-:W-:-:S03]  /*197d0*/  IADD3.X R139, PT, PT, R235, R135, RZ, P3, !PT ;  /* 0x00000087eb8b7210 */ /* 0x000fc60001ffe4ff */
[----:B------:R2:W-:Y:S01]  /*197e0*/  LDGSTS.E [R141+0x21300], desc[UR22][R170.64], P2 ;  /* 0x21300000aa8d7fae */ /* 0x0005e200091a1016 */
[----:B-1----:R-:W-:-:S03]  /*197f0*/  IADD3 R136, P3, PT, R226, R134, RZ ;  /* 0x00000086e2887210 */ /* 0x002fc60007f7e0ff */
[----:B------:R1:W-:Y:S02]  /*19800*/  STL.64 [R1+0x3a8], R138 ;  /* 0x0003a88a01007387 */ /* 0x0003e40000100a00 */
[----:B------:R-:W-:Y:S02]  /*19810*/  IMAD.X R137, R227, 0x1, R135, P3 ;  /* 0x00000001e3897824 */ /* 0x000fe400018e0687 */
[----:B------:R-:W3:Y:S04]  /*19820*/  LDL.LU.64 R206, [R1+0x50] ;  /* 0x0000500001ce7983 */ /* 0x000ee80000300a00 */
[----:B------:R4:W-:Y:S04]  /*19830*/  STL.64 [R1+0x3e8], R136 ;  /* 0x0003e88801007387 */ /* 0x0009e80000100a00 */
[----:B------:R-:W3:Y:S04]  /*19840*/  LDL.LU.64 R246, [R1+0x38] ;  /* 0x0000380001f67983 */ /* 0x000ee80000300a00 */
[----:B------:R-:W3:Y:S01]  /*19850*/  LDL.LU.64 R200, [R1+0x18] ;  /* 0x0000180001c87983 */ /* 0x000ee20000300a00 */
[----:B--2---:R-:W-:-:S03]  /*19860*/  IADD3 R170, P3, PT, R218, R134, RZ ;  /* 0x00000086daaa7210 */ /* 0x004fc60007f7e0ff */
[----:B------:R1:W-:Y:S02]  /*19870*/  LDGSTS.E [R141+0x21700], desc[UR22][R138.64], P2 ;  /* 0x217000008a8d7fae */ /* 0x0003e400091a1016 */
[----:B------:R-:W-:Y:S02]  /*19880*/  IMAD.X R171, R219, 0x1, R135, P3 ;  /* 0x00000001dbab7824 */ /* 0x000fe400018e0687 */
[----:B------:R4:W-:Y:S01]  /*19890*/  LDGSTS.E [R141+0x21b00], desc[UR22][R136.64], P2 ;  /* 0x21b00000888d7fae */ /* 0x0009e200091a1016 */
[----:B-1----:R-:W-:-:S03]  /*198a0*/  IADD3 R138, P3, PT, R210, R134, RZ ;  /* 0x00000086d28a7210 */ /* 0x002fc60007f7e0ff */
[----:B------:R-:W-:Y:S02]  /*198b0*/  STL.64 [R1+0x428], R170 ;  /* 0x000428aa01007387 */ /* 0x000fe40000100a00 */
[--C-:B------:R-:W-:Y:S01]  /*198c0*/  IMAD.X R139, R211, 0x1, R135.reuse, P3 ;  /* 0x00000001d38b7824 */ /* 0x100fe200018e0687 */
[-C--:B----4-:R-:W-:Y:S01]  /*198d0*/  IADD3 R136, P3, PT, R168, R134.reuse, RZ ;  /* 0x00000086a8887210 */ /* 0x090fe20007f7e0ff */
[----:B------:R-:W-:Y:S04]  /*198e0*/  LDGSTS.E [R141+0x21f00], desc[UR22][R170.64], P2 ;  /* 0x21f00000aa8d7fae */ /* 0x000fe800091a1016 */
[--C-:B------:R-:W-:Y:S01]  /*198f0*/  IMAD.X R137, R169, 0x1, R135.reuse, P3 ;  /* 0x00000001a9897824 */ /* 0x100fe200018e0687 */
[----:B------:R-:W-:Y:S01]  /*19900*/  IADD3 R168, P3, PT, R166, R134, RZ ;  /* 0x00000086a6a87210 */ /* 0x000fe20007f7e0ff */
[----:B------:R1:W-:Y:S04]  /*19910*/  STL.64 [R1+0x468], R138 ;  /* 0x0004688a01007387 */ /* 0x0003e80000100a00 */
[----:B------:R1:W-:Y:S01]  /*19920*/  LDGSTS.E [R141+0x22300], desc[UR22][R138.64], P2 ;  /* 0x223000008a8d7fae */ /* 0x0003e200091a1016 */
[----:B------:R-:W-:-:S03]  /*19930*/  IMAD.X R169, R167, 0x1, R135, P3 ;  /* 0x00000001a7a97824 */ /* 0x000fc600018e0687 */
[----:B------:R2:W-:Y:S04]  /*19940*/  STL.64 [R1+0x4a8], R136 ;  /* 0x0004a88801007387 */ /* 0x0005e80000100a00 */
[----:B------:R2:W-:Y:S01]  /*19950*/  LDGSTS.E [R141+0x22700], desc[UR22][R136.64], P2 ;  /* 0x22700000888d7fae */ /* 0x0005e200091a1016 */
[----:B-1----:R-:W-:-:S03]  /*19960*/  IADD3 R138, P3, PT, R164, R134, RZ ;  /* 0x00000086a48a7210 */ /* 0x002fc60007f7e0ff */
[----:B------:R-:W-:Y:S02]  /*19970*/  STL.64 [R1+0x4e8], R168 ;  /* 0x0004e8a801007387 */ /* 0x000fe40000100a00 */
[----:B------:R-:W-:Y:S02]  /*19980*/  IMAD.X R139, R165, 0x1, R135, P3 ;  /* 0x00000001a58b7824 */ /* 0x000fe400018e0687 */
[----:B------:R-:W-:Y:S01]  /*19990*/  LDGSTS.E [R141+0x22b00], desc[UR22][R168.64], P2 ;  /* 0x22b00000a88d7fae */ /* 0x000fe200091a1016 */
[----:B--2---:R-:W-:-:S03]  /*199a0*/  IADD3 R136, P3, PT, R162, R134, RZ ;  /* 0x00000086a2887210 */ /* 0x004fc60007f7e0ff */
        /* <DEDUP_REMOVED lines=8> */
[----:B------:R-:W-:Y:S02]  /*19a30*/  STL.64 [R1+0x5c8], R162 ;  /* 0x0005c8a201007387 */ /* 0x000fe40000100a00 */
[----:B------:R-:W-:Y:S02]  /*19a40*/  IMAD.X R139, R159, 0x1, R135, P3 ;  /* 0x000000019f8b7824 */ /* 0x000fe400018e0687 */
[----:B------:R-:W-:Y:S01]  /*19a50*/  LDGSTS.E [R141+0x23700], desc[UR22][R162.64], P2 ;  /* 0x23700000a28d7fae */ /* 0x000fe200091a1016 */
[----:B--2---:R-:W-:-:S03]  /*19a60*/  IADD3 R136, P3, PT, R156, R134, RZ ;  /* 0x000000869c887210 */ /* 0x004fc60007f7e0ff */
[----:B------:R-:W-:Y:S02]  /*19a70*/  STL.64 [R1+0x5e8], R138 ;  /* 0x0005e88a01007387 */ /* 0x000fe40000100a00 */
[----:B------:R-:W-:Y:S02]  /*19a80*/  IMAD.X R137, R157, 0x1, R135, P3 ;  /* 0x000000019d897824 */ /* 0x000fe400018e0687 */
[----:B------:R-:W-:Y:S04]  /*19a90*/  LDGSTS.E [R141+0x23b00], desc[UR22][R138.64], P2 ;  /* 0x23b000008a8d7fae */ /* 0x000fe800091a1016 */
[----:B------:R3:W-:Y:S04]  /*19aa0*/  STL.64 [R1+0x628], R136 ;  /* 0x0006288801007387 */ /* 0x0007e80000100a00 */
[----:B------:R3:W-:Y:S01]  /*19ab0*/  LDGSTS.E [R141+0x23f00], desc[UR22][R136.64], P2 ;  /* 0x23f00000888d7fae */ /* 0x0007e200091a1016 */
[----:B------:R-:W-:Y:S01]  /*19ac0*/  UMOV UR6, URZ ;  /* 0x000000ff00067c82 */ /* 0x000fe20008000000 */
[----:B---3--:R-:W-:-:S05]  /*19ad0*/  IADD3 R136, P3, PT, R206, R134, RZ ;  /* 0x00000086ce887210 */ /* 0x008fca0007f7e0ff */
[----:B------:R-:W-:Y:S01]  /*19ae0*/  IMAD.X R137, R207, 0x1, R135, P3 ;  /* 0x00000001cf897824 */ /* 0x000fe200018e0687 */
[----:B------:R-:W-:-:S04]  /*19af0*/  IADD3 R140, P3, PT, R246, R134, RZ ;  /* 0x00000086f68c7210 */ /* 0x000fc80007f7e0ff */
[----:B------:R1:W-:Y:S01]  /*19b00*/  LDGSTS.E [R142+0x20380], desc[UR22][R136.64], P2 ;  /* 0x20380000888e7fae */ /* 0x0003e200091a1016 */
[----:B------:R-:W-:Y:S02]  /*19b10*/  IADD3.X R141, PT, PT, R247, R135, RZ, P3, !PT ;  /* 0x00000087f78d7210 */ /* 0x000fe40001ffe4ff */
[-C--:B------:R-:W-:Y:S01]  /*19b20*/  IADD3 R138, P3, PT, R200, R134.reuse, RZ ;  /* 0x00000086c88a7210 */ /* 0x080fe20007f7e0ff */
[----:B------:R1:W-:Y:S04]  /*19b30*/  STL.64 [R1+0x270], R136 ;  /* 0x0002708801007387 */ /* 0x0003e80000100a00 */
        /* <DEDUP_REMOVED lines=8> */
[----:B------:R2:W-:Y:S02]  /*19bc0*/  STL.64 [R1+0x330], R136 ;  /* 0x0003308801007387 */ /* 0x0005e40000100a00 */
[----:B------:R-:W-:Y:S02]  /*19bd0*/  IMAD.X R141, R241, 0x1, R135, P3 ;  /* 0x00000001f18d7824 */ /* 0x000fe400018e0687 */
        /* <DEDUP_REMOVED lines=34> */
[----:B------:R1:W-:Y:S01]  /*19e00*/  STL.64 [R1+0x570], R136 ;  /* 0x0005708801007387 */ /* 0x0003e20000100a00 */
[----:B------:R-:W-:-:S03]  /*19e10*/  IADD3.X R141, PT, PT, R147, R135, RZ, P3, !PT ;  /* 0x00000087938d7210 */ /* 0x000fc60001ffe4ff */
        /* <DEDUP_REMOVED lines=8> */
[----:B------:R2:W-:Y:S04]  /*19ea0*/  LDGSTS.E [R142+0x23b80], desc[UR22][R138.64], P2 ;  /* 0x23b800008a8e7fae */ /* 0x0005e800091a1016 */
[----:B------:R2:W-:Y:S04]  /*19eb0*/  STL.64 [R1+0x630], R136 ;  /* 0x0006308801007387 */ /* 0x0005e80000100a00 */
[----:B------:R2:W-:Y:S01]  /*19ec0*/  LDGSTS.E [R142+0x23f80], desc[UR22][R136.64], P2 ;  /* 0x23f80000888e7fae */ /* 0x0005e200091a1016 */
[----:B------:R-:W-:-:S03]  /*19ed0*/  ISETP.GE.AND P2, PT, R252, 0x100, PT ;  /* 0x00000100fc00780c */ /* 0x000fc60003f46270 */
[----:B------:R-:W0:Y:S01]  /*19ee0*/  LDGDEPBAR ;  /* 0x00000000000079af */ /* 0x000e220000000000 */
[----:B------:R-:W-:-:S09]  /*19ef0*/  ISETP.GE.AND P3, PT, R252, 0x80, PT ;  /* 0x00000080fc00780c */ /* 0x000fd20003f66270 */
[----:B--2---:R-:W-:Y:S05]  /*19f00*/  @!P2 BRA `(.L_x_8) ;  /* 0x000000e80028a947 */ /* 0x004fea0003800000 */
[----:B------:R-:W-:Y:S01]  /*19f10*/  IMAD.MOV.U32 R143, RZ, RZ, R104 ;  /* 0x000000ffff8f7224 */ /* 0x000fe200078e0068 */
[----:B------:R-:W-:Y:S01]  /*19f20*/  MOV R144, R105 ;  /* 0x0000006900907202 */ /* 0x000fe20000000f00 */
[----:B------:R-:W-:Y:S01]  /*19f30*/  STL [R1], R118 ;  /* 0x0000007601007387 */ /* 0x000fe20000100800 */
[----:B------:R-:W-:Y:S01]  /*19f40*/  IMAD.MOV.U32 R159, RZ, RZ, R84 ;  /* 0x000000ffff9f7224 */ /* 0x000fe200078e0054 */
[----:B------:R-:W-:Y:S01]  /*19f50*/  MOV R166, R77 ;  /* 0x0000004d00a67202 */ /* 0x000fe20000000f00 */
[----:B------:R-:W-:Y:S01]  /*19f60*/  IMAD.MOV.U32 R160, RZ, RZ, R85 ;  /* 0x000000ffffa07224 */ /* 0x000fe200078e0055 */
[----:B------:R-:W2:Y:S01]  /*19f70*/  LDL.LU.64 R104, [R1+0x418] ;  /* 0x0004180001687983 */ /* 0x000ea20000300a00 */
[----:B------:R-:W-:Y:S01]  /*19f80*/  IMAD.MOV.U32 R165, RZ, RZ, R76 ;  /* 0x000000ffffa57224 */ /* 0x000fe200078e004c */
[----:B------:R-:W-:Y:S01]  /*19f90*/  MOV R156, R91 ;  /* 0x0000005b009c7202 */ /* 0x000fe20000000f00 */
[----:B------:R-:W-:Y:S01]  /*19fa0*/  IMAD.MOV.U32 R141, RZ, RZ, R106 ;  /* 0x000000ffff8d7224 */ /* 0x000fe200078e006a */
[----:B------:R-:W3:Y:S01]  /*19fb0*/  LDL.LU.64 R84, [R1+0x5a0] ;  /* 0x0005a00001547983 */ /* 0x000ee20000300a00 */
[----:B------:R-:W-:Y:S01]  /*19fc0*/  IMAD.MOV.U32 R142, RZ, RZ, R107 ;  /* 0x000000ffff8e7224 */ /* 0x000fe200078e006b */
[----:B------:R-:W-:Y:S01]  /*19fd0*/  MOV R184, R55 ;  /* 0x0000003700b87202 */ /* 0x000fe20000000f00 */
[----:B------:R-:W-:Y:S01]  /*19fe0*/  IMAD.MOV.U32 R157, RZ, RZ, R86 ;  /* 0x000000ffff9d7224 */ /* 0x000fe200078e0056 */
[----:B------:R-:W4:Y:S01]  /*19ff0*/  LDL.LU.64 R76, [R1+0x2a8] ;  /* 0x0002a800014c7983 */ /* 0x000f220000300a00 */
[----:B------:R-:W-:Y:S01]  /*1a000*/  IMAD.MOV.U32 R158, RZ, RZ, R87 ;  /* 0x000000ffff9e7224 */ /* 0x000fe200078e0057 */
[----:B------:R-:W-:Y:S01]  /*1a010*/  SHF.R.S32.HI R249, RZ, 0x1f, R252 ;  /* 0x0000001ffff97819 */ /* 0x000fe200000114fc */
[----:B------:R-:W-:Y:S01]  /*1a020*/  IMAD.MOV.U32 R161, RZ, RZ, R82 ;  /* 0x000000ffffa17224 */ /* 0x000fe200078e0052 */
[----:B------:R-:W5:Y:S01]  /*1a030*/  LDL.LU.64 R106, [R1+0x4d8] ;  /* 0x0004d800016a7983 */ /* 0x000f620000300a00 */
[----:B------:R-:W-:Y:S01]  /*1a040*/  IMAD.MOV.U32 R162, RZ, RZ, R83 ;  /* 0x000000ffffa27224 */ /* 0x000fe200078e0053 */
[----:B------:R-:W-:Y:S01]  /*1a050*/  LEA.HI R249, R249, R252, RZ, 0x7 ;  /* 0x000000fcf9f97211 */ /* 0x000fe200078f38ff */
[----:B------:R-:W-:Y:S01]  /*1a060*/  IMAD.MOV.U32 R155, RZ, RZ, R90 ;  /* 0x000000ffff9b7224 */ /* 0x000fe200078e005a */
[----:B------:R-:W-:Y:S01]  /*1a070*/  STL [R1+0x8], R120 ;  /* 0x0000087801007387 */ /* 0x000fe20000100800 */
[----:B------:R-:W-:Y:S01]  /*1a080*/  IMAD.MOV.U32 R251, RZ, RZ, R110 ;  /* 0x000000fffffb7224 */ /* 0x000fe200078e006e */
[----:B------:R-:W-:Y:S01]  /*1a090*/  MOV R208, R27 ;  /* 0x0000001b00d07202 */ /* 0x000fe20000000f00 */
[----:B------:R-:W-:Y:S01]  /*1a0a0*/  IMAD.MOV.U32 R140, RZ, RZ, R111 ;  /* 0x000000ffff8c7224 */ /* 0x000fe200078e006f */
[----:B------:R-:W-:Y:S01]  /*1a0b0*/  STL [R1+0x4], R121 ;  /* 0x0000047901007387 */ /* 0x000fe20000100800 */
[----:B------:R-:W-:Y:S01]  /*1a0c0*/  IMAD.MOV.U32 R138, RZ, RZ, R112 ;  /* 0x000000ffff8a7224 */ /* 0x000fe200078e0070 */
[----:B------:R-:W-:Y:S01]  /*1a0d0*/  MOV R220, R15 ;  /* 0x0000000f00dc7202 */ /* 0x000fe20000000f00 */
[----:B------:R-:W-:Y:S01]  /*1a0e0*/  IMAD.MOV.U32 R139, RZ, RZ, R113 ;  /* 0x000000ffff8b7224 */ /* 0x000fe200078e0071 */
[----:B------:R-:W2:Y:S01]  /*1a0f0*/  LDL.LU.64 R86, [R1+0x440] ;  /* 0x0004400001567983 */ /* 0x000ea20000300a00 */
        /* <DEDUP_REMOVED lines=8> */
[----:B------:R-:W-:-:S02]  /*1a180*/  IMAD.MOV.U32 R151, RZ, RZ, R94 ;  /* 0x000000ffff977224 */ /* 0x000fc400078e005e */
[----:B------:R-:W-:Y:S01]  /*1a190*/  IMAD.MOV.U32 R152, RZ, RZ, R95 ;  /* 0x000000ffff987224 */ /* 0x000fe200078e005f */
[----:B------:R-:W2:Y:S01]  /*1a1a0*/  LDL.LU.64 R110, [R1+0x3e8] ;  /* 0x0003e800016e7983 */ /* 0x000ea20000300a00 */
[----:B------:R-:W-:Y:S02]  /*1a1b0*/  IMAD.MOV.U32 R149, RZ, RZ, R96 ;  /* 0x000000ffff957224 */ /* 0x000fe400078e0060 */
[----:B------:R-:W-:Y:S01]  /*1a1c0*/  IMAD.MOV.U32 R150, RZ, RZ, R97 ;  /* 0x000000ffff967224 */ /* 0x000fe200078e0061 */
[----:B------:R-:W2:Y:S01]  /*1a1d0*/  LDL.LU.64 R112, [R1+0x3d8] ;  /* 0x0003d80001707983 */ /* 0x000ea20000300a00 */
[----:B------:R-:W-:Y:S02]  /*1a1e0*/  IMAD.MOV.U32 R147, RZ, RZ, R100 ;  /* 0x000000ffff937224 */ /* 0x000fe400078e0064 */
[----:B------:R-:W-:Y:S01]  /*1a1f0*/  IMAD.MOV.U32 R148, RZ, RZ, R101 ;  /* 0x000000ffff947224 */ /* 0x000fe200078e0065 */
[----:B------:R-:W2:Y:S01]  /*1a200*/  LDL.LU.64 R114, [R1+0x3a8] ;  /* 0x0003a80001727983 */ /* 0x000ea20000300a00 */
[----:B------:R-:W-:-:S02]  /*1a210*/  IMAD.MOV.U32 R169, RZ, RZ, R72 ;  /* 0x000000ffffa97224 */ /* 0x000fc400078e0048 */
[----:B------:R-:W-:Y:S01]  /*1a220*/  IMAD.MOV.U32 R72, RZ, RZ, R172 ;  /* 0x000000ffff487224 */ /* 0x000fe200078e00ac */
[----:B------:R-:W2:Y:S01]  /*1a230*/  LDL.LU.64 R92, [R1+0x398] ;  /* 0x00039800015c7983 */ /* 0x000ea20000300a00 */
[----:B------:R-:W-:Y:S01]  /*1a240*/  IMAD.MOV.U32 R171, RZ, RZ, R70 ;  /* 0x000000ffffab7224 */ /* 0x000fe200078e0046 */
[----:B------:R-:W-:Y:S01]  /*1a250*/  MOV R172, R71 ;  /* 0x0000004700ac7202 */ /* 0x000fe20000000f00 */
        /* <DEDUP_REMOVED lines=8> */
[----:B------:R-:W-:Y:S02]  /*1a2e0*/  IMAD.MOV.U32 R181, RZ, RZ, R56 ;  /* 0x000000ffffb57224 */ /* 0x000fe400078e0038 */
[----:B------:R-:W-:Y:S01]  /*1a2f0*/  IMAD.MOV.U32 R182, RZ, RZ, R57 ;  /* 0x000000ffffb67224 */ /* 0x000fe200078e0039 */
[----:B------:R-:W-:Y:S01]  /*1a300*/  STL [R1+0x10], R122 ;  /* 0x0000107a01007387 */ /* 0x000fe20000100800 */
[----:B------:R-:W-:Y:S02]  /*1a310*/  IMAD.MOV.U32 R175, RZ, RZ, R64 ;  /* 0x000000ffffaf7224 */ /* 0x000fe400078e0040 */
[----:B------:R-:W-:Y:S01]  /*1a320*/  IMAD.MOV.U32 R176, RZ, RZ, R65 ;  /* 0x000000ffffb07224 */ /* 0x000fe200078e0041 */
[----:B------:R-:W-:Y:S01]  /*1a330*/  STL [R1+0xc], R123 ;  /* 0x00000c7b01007387 */ /* 0x000fe20000100800 */
        /* <DEDUP_REMOVED lines=11> */
[----:B------:R-:W-:Y:S01]  /*1a3f0*/  STL [R1+0x20], R126 ;  /* 0x0000207e01007387 */ /* 0x000fe20000100800 */
[----:B------:R-:W-:Y:S02]  /*1a400*/  IMAD.MOV.U32 R180, RZ, RZ, R61 ;  /* 0x000000ffffb47224 */ /* 0x000fe400078e003d */
[----:B------:R-:W-:Y:S01]  /*1a410*/  IMAD.MOV.U32 R185, RZ, RZ, R52 ;  /* 0x000000ffffb97224 */ /* 0x000fe200078e0034 */
[----:B------:R-:W3:Y:S01]  /*1a420*/  LDL.LU.64 R54, [R1+0x78] ;  /* 0x0000780001367983 */ /* 0x000ee20000300a00 */
        /* <DEDUP_REMOVED lines=8> */
[----:B------:R-:W4:Y:S01]  /*1a4b0*/  LDL.LU.64 R56, [R1+0x80] ;  /* 0x0000800001387983 */ /* 0x000f220000300a00 */
[----:B------:R-:W-:Y:S02]  /*1a4c0*/  IMAD.MOV.U32 R192, RZ, RZ, R45 ;  /* 0x000000ffffc07224 */ /* 0x000fe400078e002d */
[----:B------:R-:W-:Y:S01]  /*1a4d0*/  IMAD.MOV.U32 R146, RZ, RZ, R103 ;  /* 0x000000ffff927224 */ /* 0x000fe200078e0067 */
[----:B------:R-:W-:Y:S01]  /*1a4e0*/  STL [R1+0x24], R129 ;  /* 0x0000248101007387 */ /* 0x000fe20000100800 */
[----:B------:R-:W-:-:S02]  /*1a4f0*/  IMAD.MOV.U32 R103, RZ, RZ, R197 ;  /* 0x000000ffff677224 */ /* 0x000fc400078e00c5 */
[----:B------:R-:W-:Y:S01]  /*1a500*/  IMAD.MOV.U32 R145, RZ, RZ, R102 ;  /* 0x000000ffff917224 */ /* 0x000fe200078e0066 */
[----:B------:R-:W5:Y:S01]  /*1a510*/  LDL.LU.64 R64, [R1+0x88] ;  /* 0x0000880001407983 */ /* 0x000f620000300a00 */
[----:B------:R-:W-:Y:S01]  /*1a520*/  IMAD.MOV.U32 R102, RZ, RZ, R196 ;  /* 0x000000ffff667224 */ /* 0x000fe200078e00c4 */
[----:B------:R-:W-:Y:S01]  /*1a530*/  MOV R196, R41 ;  /* 0x0000002900c47202 */ /* 0x000fe20000000f00 */
[----:B------:R-:W-:Y:S01]  /*1a540*/  IMAD.MOV.U32 R187, RZ, RZ, R50 ;  /* 0x000000ffffbb7224 */ /* 0x000fe200078e0032 */
[----:B------:R-:W-:Y:S01]  /*1a550*/  STL [R1+0x30], R130 ;  /* 0x0000308201007387 */ /* 0x000fe20000100800 */
[----:B------:R-:W-:Y:S02]  /*1a560*/  IMAD.MOV.U32 R188, RZ, RZ, R51 ;  /* 0x000000ffffbc7224 */ /* 0x000fe400078e0033 */
[----:B------:R-:W-:Y:S01]  /*1a570*/  IMAD.MOV.U32 R189, RZ, RZ, R46 ;  /* 0x000000ffffbd7224 */ /* 0x000fe200078e002e */
[----:B------:R-:W5:Y:S01]  /*1a580*/  LDL.LU.64 R62, [R1+0xa0] ;  /* 0x0000a000013e7983 */ /* 0x000f620000300a00 */
[----:B------:R-:W-:-:S02]  /*1a590*/  IMAD.MOV.U32 R190, RZ, RZ, R47 ;  /* 0x000000ffffbe7224 */ /* 0x000fc400078e002f */
[----:B------:R-:W-:Y:S01]  /*1a5a0*/  IMAD.MOV.U32 R230, RZ, RZ, R5 ;  /* 0x000000ffffe67224 */ /* 0x000fe200078e0005 */
[----:B------:R-:W-:Y:S01]  /*1a5b0*/  STL [R1+0x2c], R131 ;  /* 0x00002c8301007387 */ /* 0x000fe20000100800 */
[----:B------:R-:W-:Y:S02]  /*1a5c0*/  IMAD.MOV.U32 R227, RZ, RZ, R6 ;  /* 0x000000ffffe37224 */ /* 0x000fe400078e0006 */
[----:B------:R-:W-:Y:S01]  /*1a5d0*/  IMAD.MOV.U32 R193, RZ, RZ, R42 ;  /* 0x000000ffffc17224 */ /* 0x000fe200078e002a */
[----:B------:R-:W5:Y:S01]  /*1a5e0*/  LDL.LU.64 R66, [R1+0x90] ;  /* 0x0000900001427983 */ /* 0x000f620000300a00 */
[----:B------:R-:W-:Y:S02]  /*1a5f0*/  IMAD.MOV.U32 R194, RZ, RZ, R43 ;  /* 0x000000ffffc27224 */ /* 0x000fe400078e002b */
[----:B------:R-:W-:Y:S02]  /*1a600*/  IMAD.MOV.U32 R195, RZ, RZ, R40 ;  /* 0x000000ffffc37224 */ /* 0x000fe400078e0028 */
[----:B------:R-:W-:-:S02]  /*1a610*/  IMAD.MOV.U32 R197, RZ, RZ, R36 ;  /* 0x000000ffffc57224 */ /* 0x000fc400078e0024 */
[----:B------:R-:W-:Y:S02]  /*1a620*/  IMAD.MOV.U32 R198, RZ, RZ, R37 ;  /* 0x000000ffffc67224 */ /* 0x000fe400078e0025 */
[----:B------:R-:W-:Y:S02]  /*1a630*/  IMAD.MOV.U32 R199, RZ, RZ, R34 ;  /* 0x000000ffffc77224 */ /* 0x000fe400078e0022 */
[----:B------:R-:W-:Y:S02]  /*1a640*/  IMAD.MOV.U32 R200, RZ, RZ, R35 ;  /* 0x000000ffffc87224 */ /* 0x000fe400078e0023 */
        /* <DEDUP_REMOVED lines=41> */
[----:B--2---:R-:W-:Y:S01]  /*1a8e0*/  IMAD.MOV.U32 R4, RZ, RZ, R71 ;  /* 0x000000ffff047224 */ /* 0x004fe200078e0047 */
[----:B------:R1:W-:Y:S04]  /*1a8f0*/  STL [R1+0x38], R70 ;  /* 0x0000384601007387 */ /* 0x0003e80000100800 */
[----:B------:R2:W-:Y:S04]  /*1a900*/  STL [R1+0x34], R4 ;  /* 0x0000340401007387 */ /* 0x0005e80000100800 */
[----:B------:R-:W5:Y:S04]  /*1a910*/  LDL.LU.64 R60, [R1+0xb0] ;  /* 0x0000b000013c7983 */ /* 0x000f680000300a00 */
[----:B---3--:R-:W-:Y:S04]  /*1a920*/  STL [R1+0x40], R54 ;  /* 0x0000403601007387 */ /* 0x008fe80000100800 */
[----:B-1----:R-:W3:Y:S01]  /*1a930*/  LDL.LU.64 R70, [R1+0xa8] ;  /* 0x0000a80001467983 */ /* 0x002ee20000300a00 */
[----:B--2---:R-:W-:-:S03]  /*1a940*/  IMAD.MOV.U32 R4, RZ, RZ, R55 ;  /* 0x000000ffff047224 */ /* 0x004fc600078e0037 */
[----:B----4-:R-:W-:Y:S04]  /*1a950*/  STL [R1+0x48], R56 ;  /* 0x0000483801007387 */ /* 0x010fe80000100800 */
[----:B------:R1:W-:Y:S02]  /*1a960*/  STL [R1+0x3c], R4 ;  /* 0x00003c0401007387 */ /* 0x0003e40000100800 */
[----:B-1----:R-:W-:-:S05]  /*1a970*/  IMAD.MOV.U32 R4, RZ, RZ, R57 ;  /* 0x000000ffff047224 */ /* 0x002fca00078e0039 */
[----:B------:R1:W-:Y:S04]  /*1a980*/  STL [R1+0x44], R4 ;  /* 0x0000440401007387 */ /* 0x0003e80000100800 */
[----:B-----5:R2:W-:Y:S01]  /*1a990*/  STL [R1+0x50], R64 ;  /* 0x0000504001007387 */ /* 0x0205e20000100800 */
[----:B-1----:R-:W-:-:S05]  /*1a9a0*/  IMAD.MOV.U32 R4, RZ, RZ, R65 ;  /* 0x000000ffff047224 */ /* 0x002fca00078e0041 */
[----:B------:R1:W-:Y:S04]  /*1a9b0*/  STL [R1+0x4c], R4 ;  /* 0x00004c0401007387 */ /* 0x0003e80000100800 */
[----:B--2---:R-:W2:Y:S04]  /*1a9c0*/  LDL.LU.64 R64, [R1+0xb8] ;  /* 0x0000b80001407983 */ /* 0x004ea80000300a00 */
[----:B------:R-:W4:Y:S01]  /*1a9d0*/  LDL.LU.64 R54, [R1+0xc0] ;  /* 0x0000c00001367983 */ /* 0x000f220000300a00 */
[----:B-1----:R-:W-:-:S03]  /*1a9e0*/  IMAD.MOV.U32 R4, RZ, RZ, R67 ;  /* 0x000000ffff047224 */ /* 0x002fc600078e0043 */
[----:B------:R1:W-:Y:S04]  /*1a9f0*/  STL [R1+0x58], R66 ;  /* 0x0000584201007387 */ /* 0x0003e80000100800 */
[----:B------:R5:W-:Y:S04]  /*1aa00*/  STL [R1+0x54], R4 ;  /* 0x0000540401007387 */ /* 0x000be80000100800 */
[----:B------:R3:W-:Y:S04]  /*1aa10*/  STL [R1+0x60], R62 ;  /* 0x0000603e01007387 */ /* 0x0007e80000100800 */
[----:B-1----:R-:W4:Y:S01]  /*1aa20*/  LDL.LU.64 R66, [R1+0xd8] ;  /* 0x0000d80001427983 */ /* 0x002f220000300a00 */
[----:B-----5:R-:W-:-:S03]  /*1aa30*/  IMAD.MOV.U32 R4, RZ, RZ, R63 ;  /* 0x000000ffff047224 */ /* 0x020fc600078e003f */
[----:B---3--:R-:W-:Y:S04]  /*1aa40*/  STL [R1+0x68], R70 ;  /* 0x0000684601007387 */ /* 0x008fe80000100800 */
[----:B------:R1:W-:Y:S04]  /*1aa50*/  STL [R1+0x5c], R4 ;  /* 0x00005c0401007387 */ /* 0x0003e80000100800 */
[----:B------:R-:W3:Y:S01]  /*1aa60*/  LDL.LU.64 R62, [R1+0xd0] ;  /* 0x0000d000013e7983 */ /* 0x000ee20000300a00 */
[----:B-1----:R-:W-:-:S03]  /*1aa70*/  MOV R4, R71 ;  /* 0x0000004700047202 */ /* 0x002fc60000000f00 */
[----:B------:R-:W-:Y:S04]  /*1aa80*/  STL [R1+0x70], R60 ;  /* 0x0000703c01007387 */ /* 0x000fe80000100800 */
[----:B------:R1:W-:Y:S04]  /*1aa90*/  STL [R1+0x64], R4 ;  /* 0x0000640401007387 */ /* 0x0003e80000100800 */
[----:B------:R-:W5:Y:S01]  /*1aaa0*/  LDL.LU.64 R70, [R1+0x108] ;  /* 0x0001080001467983 */ /* 0x000f620000300a00 */
[----:B-1----:R-:W-:-:S05]  /*1aab0*/  IMAD.MOV.U32 R4, RZ, RZ, R61 ;  /* 0x000000ffff047224 */ /* 0x002fca00078e003d */
[----:B------:R1:W-:Y:S04]  /*1aac0*/  STL [R1+0x6c], R4 ;  /* 0x00006c0401007387 */ /* 0x0003e80000100800 */
[----:B------:R-:W5:Y:S04]  /*1aad0*/  LDL.LU.64 R56, [R1+0xe8] ;  /* 0x0000e80001387983 */ /* 0x000f680000300a00 */
[----:B--2---:R2:W-:Y:S01]  /*1aae0*/  STL [R1+0x78], R64 ;  /* 0x0000784001007387 */ /* 0x0045e20000100800 */
[----:B-1----:R-:W-:-:S03]  /*1aaf0*/  IMAD.MOV.U32 R4, RZ, RZ, R65 ;  /* 0x000000ffff047224 */ /* 0x002fc600078e0041 */
[----:B------:R-:W5:Y:S04]  /*1ab00*/  LDL.LU.64 R60, [R1+0xe0] ;  /* 0x0000e000013c7983 */ /* 0x000f680000300a00 */
[----:B------:R1:W-:Y:S04]  /*1ab10*/  STL [R1+0x74], R4 ;  /* 0x0000740401007387 */ /* 0x0003e80000100800 */
[----:B----4-:R-:W-:Y:S04]  /*1ab20*/  STL [R1+0x80], R54 ;  /* 0x0000803601007387 */ /* 0x010fe80000100800 */
[----:B--2---:R-:W2:Y:S01]  /*1ab30*/  LDL.LU.64 R64, [R1+0x100] ;  /* 0x0001000001407983 */ /* 0x004ea20000300a00 */
[----:B-1----:R-:W-:-:S03]  /*1ab40*/  IMAD.MOV.U32 R4, RZ, RZ, R55 ;  /* 0x000000ffff047224 */ /* 0x002fc600078e0037 */
[----:B------:R-:W4:Y:S04]  /*1ab50*/  LDL.LU.64 R52, [R1+0xf0] ;  /* 0x0000f00001347983 */ /* 0x000f280000300a00 */
[----:B------:R3:W-:Y:S02]  /*1ab60*/  STL [R1+0x7c], R4 ;  /* 0x00007c0401007387 */ /* 0x0007e40000100800 */
[----:B---3--:R-:W-:Y:S02]  /*1ab70*/  IMAD.MOV.U32 R4, RZ, RZ, R63 ;  /* 0x000000ffff047224 */ /* 0x008fe400078e003f */
[----:B------:R1:W-:Y:S04]  /*1ab80*/  STL [R1+0x88], R62 ;  /* 0x0000883e01007387 */ /* 0x0003e80000100800 */
[----:B------:R-:W-:Y:S04]  /*1ab90*/  STL [R1+0x90], R66 ;  /* 0x0000904201007387 */ /* 0x000fe80000100800 */
[----:B------:R3:W-:Y:S04]  /*1aba0*/  STL [R1+0x84], R4 ;  /* 0x0000840401007387 */ /* 0x0007e80000100800 */
[----:B-1----:R-:W2:Y:S01]  /*1abb0*/  LDL.LU.64 R62, [R1+0x130] ;  /* 0x00013000013e7983 */ /* 0x002ea20000300a00 */
[----:B---3--:R-:W-:-:S05]  /*1abc0*/  IMAD.MOV.U32 R4, RZ, RZ, R67 ;  /* 0x000000ffff047224 */ /* 0x008fca00078e0043 */
[----:B------:R5:W-:Y:S04]  /*1abd0*/  STL [R1+0x8c], R4 ;  /* 0x00008c0401007387 */ /* 0x000be80000100800 */
[----:B------:R-:W3:Y:S04]  /*1abe0*/  LDL.LU.64 R66, [R1+0x110] ;  /* 0x0001100001427983 */ /* 0x000ee80000300a00 */
[----:B------:R-:W3:Y:S01]  /*1abf0*/  LDL.LU.64 R54, [R1+0x118] ;  /* 0x0001180001367983 */ /* 0x000ee20000300a00 */
[----:B-----5:R-:W-:-:S03]  /*1ac00*/  IMAD.MOV.U32 R4, RZ, RZ, R61 ;  /* 0x000000ffff047224 */ /* 0x020fc600078e003d */
[----:B------:R1:W-:Y:S04]  /*1ac10*/  STL [R1+0x98], R60 ;  /* 0x0000983c01007387 */ /* 0x0003e80000100800 */
[----:B------:R5:W-:Y:S04]  /*1ac20*/  STL [R1+0x94], R4 ;  /* 0x0000940401007387 */ /* 0x000be80000100800 */
[----:B------:R4:W-:Y:S04]  /*1ac30*/  STL [R1+0xa0], R56 ;  /* 0x0000a03801007387 */ /* 0x0009e80000100800 */
[----:B-1----:R-:W3:Y:S01]  /*1ac40*/  LDL.LU.64 R60, [R1+0x128] ;  /* 0x00012800013c7983 */ /* 0x002ee20000300a00 */
[----:B-----5:R-:W-:-:S03]  /*1ac50*/  IMAD.MOV.U32 R4, RZ, RZ, R57 ;  /* 0x000000ffff047224 */ /* 0x020fc600078e0039 */
[----:B----4-:R-:W-:Y:S04]  /*1ac60*/  STL [R1+0xa8], R52 ;  /* 0x0000a83401007387 */ /* 0x010fe80000100800 */
[----:B------:R1:W-:Y:S04]  /*1ac70*/  STL [R1+0x9c], R4 ;  /* 0x00009c0401007387 */ /* 0x0003e80000100800 */
[----:B------:R-:W4:Y:S01]  /*1ac80*/  LDL.LU.64 R56, [R1+0x120] ;  /* 0x0001200001387983 */ /* 0x000f220000300a00 */
[----:B-1----:R-:W-:-:S03]  /*1ac90*/  IMAD.MOV.U32 R4, RZ, RZ, R53 ;  /* 0x000000ffff047224 */ /* 0x002fc600078e0035 */
[----:B--2---:R-:W-:Y:S04]  /*1aca0*/  STL [R1+0xb0], R64 ;  /* 0x0000b04001007387 */ /* 0x004fe80000100800 */
[----:B------:R1:W-:Y:S04]  /*1acb0*/  STL [R1+0xa4], R4 ;  /* 0x0000a40401007387 */ /* 0x0003e80000100800 */
[----:B------:R-:W-:Y:S01]  /*1acc0*/  STL [R1+0xb8], R70 ;  /* 0x0000b84601007387 */ /* 0x000fe20000100800 */
[----:B-1----:R-:W-:-:S05]  /*1acd0*/  IMAD.MOV.U32 R4, RZ, RZ, R65 ;  /* 0x000000ffff047224 */ /* 0x002fca00078e0041 */
[----:B------:R1:W-:Y:S02]  /*1ace0*/  STL [R1+0xac], R4 ;  /* 0x0000ac0401007387 */ /* 0x0003e40000100800 */
[----:B-1----:R-:W-:Y:S02]  /*1acf0*/  IMAD.MOV.U32 R4, RZ, RZ, R71 ;  /* 0x000000ffff047224 */ /* 0x002fe400078e0047 */
[----:B---3--:R-:W-:Y:S04]  /*1ad00*/  STL [R1+0xc0], R66 ;  /* 0x0000c04201007387 */ /* 0x008fe80000100800 */
[----:B------:R1:W-:Y:S04]  /*1ad10*/  STL [R1+0xb4], R4 ;  /* 0x0000b40401007387 */ /* 0x0003e80000100800 */
[----:B------:R-:W2:Y:S01]  /*1ad20*/  LDL.LU.64 R70, [R1+0x140] ;  /* 0x0001400001467983 */ /* 0x000ea20000300a00 */
[----:B-1----:R-:W-:-:S05]  /*1ad30*/  IMAD.MOV.U32 R4, RZ, RZ, R67 ;  /* 0x000000ffff047224 */ /* 0x002fca00078e0043 */
[----:B------:R1:W-:Y:S04]  /*1ad40*/  STL [R1+0xbc], R4 ;  /* 0x0000bc0401007387 */ /* 0x0003e80000100800 */
[----:B------:R-:W-:Y:S04]  /*1ad50*/  STL [R1+0xc8], R54 ;  /* 0x0000c83601007387 */ /* 0x000fe80000100800 */
[----:B------:R-:W3:Y:S04]  /*1ad60*/  LDL.LU.64 R64, [R1+0x148] ;  /* 0x0001480001407983 */ /* 0x000ee80000300a00 */
[----:B------:R-:W5:Y:S01]  /*1ad70*/  LDL.LU.64 R66, [R1+0x150] ;  /* 0x0001500001427983 */ /* 0x000f620000300a00 */
[----:B-1----:R-:W-:-:S03]  /*1ad80*/  MOV R4, R55 ;  /* 0x0000003700047202 */ /* 0x002fc60000000f00 */
[----:B----4-:R-:W-:Y:S04]  /*1ad90*/  STL [R1+0xd0], R56 ;  /* 0x0000d03801007387 */ /* 0x010fe80000100800 */
[----:B------:R1:W-:Y:S04]  /*1ada0*/  STL [R1+0xc4], R4 ;  /* 0x0000c40401007387 */ /* 0x0003e80000100800 */
[----:B------:R-:W-:Y:S01]  /*1adb0*/  STL [R1+0xd8], R60 ;  /* 0x0000d83c01007387 */ /* 0x000fe20000100800 */
[----:B-1----:R-:W-:-:S05]  /*1adc0*/  IMAD.MOV.U32 R4, RZ, RZ, R57 ;  /* 0x000000ffff047224 */ /* 0x002fca00078e0039 */
[----:B------:R1:W-:Y:S04]  /*1add0*/  STL [R1+0xcc], R4 ;  /* 0x0000cc0401007387 */ /* 0x0003e80000100800 */
[----:B------:R-:W-:Y:S01]  /*1ade0*/  STL [R1+0xe0], R62 ;  /* 0x0000e03e01007387 */ /* 0x000fe20000100800 */
[----:B-1----:R-:W-:-:S05]  /*1adf0*/  IMAD.MOV.U32 R4, RZ, RZ, R61 ;  /* 0x000000ffff047224 */ /* 0x002fca00078e003d */
[----:B------:R1:W-:Y:S04]  /*1ae00*/  STL [R1+0xd4], R4 ;  /* 0x0000d40401007387 */ /* 0x0003e80000100800 */
[----:B------:R-:W4:Y:S01]  /*1ae10*/  LDL.LU.64 R54, [R1+0x158] ;  /* 0x0001580001367983 */ /* 0x000f220000300a00 */
[----:B-1----:R-:W-:-:S03]  /*1ae20*/  IMAD.MOV.U32 R4, RZ, RZ, R63 ;  /* 0x000000ffff047224 */ /* 0x002fc600078e003f */
[----:B------:R-:W4:Y:S04]  /*1ae30*/  LDL.LU.64 R62, [R1+0x160] ;  /* 0x00016000013e7983 */ /* 0x000f280000300a00 */
[----:B------:R2:W-:Y:S02]  /*1ae40*/  STL [R1+0xdc], R4 ;  /* 0x0000dc0401007387 */ /* 0x0005e40000100800 */
[----:B--2---:R-:W-:Y:S02]  /*1ae50*/  IMAD.MOV.U32 R4, RZ, RZ, R71 ;  /* 0x000000ffff047224 */ /* 0x004fe400078e0047 */
[----:B------:R1:W-:Y:S04]  /*1ae60*/  STL [R1+0xe8], R70 ;  /* 0x0000e84601007387 */ /* 0x0003e80000100800 */
[----:B------:R2:W-:Y:S04]  /*1ae70*/  STL [R1+0xe4], R4 ;  /* 0x0000e40401007387 */ /* 0x0005e80000100800 */
[----:B-1----:R-:W4:Y:S04]  /*1ae80*/  LDL.LU.64 R70, [R1+0x170] ;  /* 0x0001700001467983 */ /* 0x002f280000300a00 */
[----:B---3--:R1:W-:Y:S01]  /*1ae90*/  STL [R1+0xf0], R64 ;  /* 0x0000f04001007387 */ /* 0x0083e20000100800 */
[----:B--2---:R-:W-:-:S03]  /*1aea0*/  IMAD.MOV.U32 R4, RZ, RZ, R65 ;  /* 0x000000ffff047224 */ /* 0x004fc600078e0041 */
[----:B------:R-:W2:Y:S04]  /*1aeb0*/  LDL.LU.64 R56, [R1+0x178] ;  /* 0x0001780001387983 */ /* 0x000ea80000300a00 */
[----:B-1----:R-:W3:Y:S04]  /*1aec0*/  LDL.LU.64 R64, [R1+0x180] ;  /* 0x0001800001407983 */ /* 0x002ee80000300a00 */
[----:B------:R1:W-:Y:S04]  /*1aed0*/  STL [R1+0xec], R4 ;  /* 0x0000ec0401007387 */ /* 0x0003e80000100800 */
[----:B-----5:R5:W-:Y:S04]  /*1aee0*/  STL [R1+0xf8], R66 ;  /* 0x0000f84201007387 */ /* 0x020be80000100800 */
[----:B------:R-:W3:Y:S01]  /*1aef0*/  LDL.LU.64 R60, [R1+0x190] ;  /* 0x00019000013c7983 */ /* 0x000ee20000300a00 */
[----:B-1----:R-:W-:-:S05]  /*1af00*/  IMAD.MOV.U32 R4, RZ, RZ, R67 ;  /* 0x000000ffff047224 */ /* 0x002fca00078e0043 */
[----:B------:R4:W-:Y:S04]  /*1af10*/  STL [R1+0xf4], R4 ;  /* 0x0000f40401007387 */ /* 0x0009e80000100800 */
[----:B-----5:R-:W5:Y:S01]  /*1af20*/  LDL.LU.64 R66, [R1+0x188] ;  /* 0x0001880001427983 */ /* 0x020f620000300a00 */
[----:B----4-:R-:W-:-:S03]  /*1af30*/  IMAD.MOV.U32 R4, RZ, RZ, R55 ;  /* 0x000000ffff047224 */ /* 0x010fc600078e0037 */
[----:B------:R-:W-:Y:S04]  /*1af40*/  STL [R1+0x100], R54 ;  /* 0x0001003601007387 */ /* 0x000fe80000100800 */
[----:B------:R-:W-:Y:S04]  /*1af50*/  STL [R1+0x108], R62 ;  /* 0x0001083e01007387 */ /* 0x000fe80000100800 */
[----:B------:R1:W-:Y:S02]  /*1af60*/  STL [R1+0xfc], R4 ;  /* 0x0000fc0401007387 */ /* 0x0003e40000100800 */
[----:B-1----:R-:W-:-:S05]  /*1af70*/  IMAD.MOV.U32 R4, RZ, RZ, R63 ;  /* 0x000000ffff047224 */ /* 0x002fca00078e003f */
[----:B------:R1:W-:Y:S02]  /*1af80*/  STL [R1+0x104], R4 ;  /* 0x0001040401007387 */ /* 0x0003e40000100800 */
[----:B-1----:R-:W-:Y:S02]  /*1af90*/  IMAD.MOV.U32 R4, RZ, RZ, R71 ;  /* 0x000000ffff047224 */ /* 0x002fe400078e0047 */
[----:B------:R1:W-:Y:S04]  /*1afa0*/  STL [R1+0x110], R70 ;  /* 0x0001104601007387 */ /* 0x0003e80000100800 */
[----:B--2---:R-:W-:Y:S04]  /*1afb0*/  STL [R1+0x118], R56 ;  /* 0x0001183801007387 */ /* 0x004fe80000100800 */
[----:B------:R2:W-:Y:S04]  /*1afc0*/  STL [R1+0x10c], R4 ;  /* 0x00010c0401007387 */ /* 0x0005e80000100800 */
[----:B------:R-:W4:Y:S04]  /*1afd0*/  LDL.LU.64 R62, [R1+0x1a0] ;  /* 0x0001a000013e7983 */ /* 0x000f280000300a00 */
[----:B-1----:R-:W4:Y:S01]  /*1afe0*/  LDL.LU.64 R70, [R1+0x1a8] ;  /* 0x0001a80001467983 */ /* 0x002f220000300a00 */
[----:B--2---:R-:W-:-:S05]  /*1aff0*/  IMAD.MOV.U32 R4, RZ, RZ, R57 ;  /* 0x000000ffff047224 */ /* 0x004fca00078e0039 */
[----:B------:R1:W-:Y:S04]  /*1b000*/  STL [R1+0x114], R4 ;  /* 0x0001140401007387 */ /* 0x0003e80000100800 */
[----:B---3--:R-:W-:Y:S01]  /*1b010*/  STL [R1+0x120], R64 ;  /* 0x0001204001007387 */ /* 0x008fe20000100800 */
[----:B-1----:R-:W-:-:S05]  /*1b020*/  IMAD.MOV.U32 R4, RZ, RZ, R65 ;  /* 0x000000ffff047224 */ /* 0x002fca00078e0041 */
[----:B------:R1:W-:Y:S04]  /*1b030*/  STL [R1+0x11c], R4 ;  /* 0x00011c0401007387 */ /* 0x0003e80000100800 */
[----:B-----5:R2:W-:Y:S04]  /*1b040*/  STL [R1+0x128], R66 ;  /* 0x0001284201007387 */ /* 0x0205e80000100800 */
[----:B------:R-:W3:Y:S01]  /*1b050*/  LDL.LU.64 R54, [R1+0x1b0] ;  /* 0x0001b00001367983 */ /* 0x000ee20000300a00 */
[----:B-1----:R-:W-:-:S03]  /*1b060*/  MOV R4, R67 ;  /* 0x0000004300047202 */ /* 0x002fc60000000f00 */
[----:B------:R-:W-:Y:S04]  /*1b070*/  STL [R1+0x130], R60 ;  /* 0x0001303c01007387 */ /* 0x000fe80000100800 */
[----:B------:R1:W-:Y:S04]  /*1b080*/  STL [R1+0x124], R4 ;  /* 0x0001240401007387 */ /* 0x0003e80000100800 */
[----:B--2---:R-:W2:Y:S04]  /*1b090*/  LDL.LU.64 R66, [R1+0x1b8] ;  /* 0x0001b80001427983 */ /* 0x004ea80000300a00 */
[----:B------:R-:W5:Y:S04]  /*1b0a0*/  LDL.LU.64 R64, [R1+0x1d8] ;  /* 0x0001d80001407983 */ /* 0x000f680000300a00 */
[----:B------:R-:W5:Y:S01]  /*1b0b0*/  LDL.LU.64 R56, [R1+0x1c0] ;  /* 0x0001c00001387983 */ /* 0x000f620000300a00 */
[----:B-1----:R-:W-:-:S03]  /*1b0c0*/  IMAD.MOV.U32 R4, RZ, RZ, R61 ;  /* 0x000000ffff047224 */ /* 0x002fc600078e003d */
[----:B------:R-:W5:Y:S04]  /*1b0d0*/  LDL.LU.64 R60, [R1+0x1d0] ;  /* 0x0001d000013c7983 */ /* 0x000f680000300a00 */
[----:B------:R4:W-:Y:S02]  /*1b0e0*/  STL [R1+0x12c], R4 ;  /* 0x00012c0401007387 */ /* 0x0009e40000100800 */
[----:B----4-:R-:W-:Y:S02]  /*1b0f0*/  IMAD.MOV.U32 R4, RZ, RZ, R63 ;  /* 0x000000ffff047224 */ /* 0x010fe400078e003f */
[----:B------:R-:W-:Y:S04]  /*1b100*/  STL [R1+0x138], R62 ;  /* 0x0001383e01007387 */ /* 0x000fe80000100800 */
[----:B------:R1:W-:Y:S04]  /*1b110*/  STL [R1+0x134], R4 ;  /* 0x0001340401007387 */ /* 0x0003e80000100800 */
[----:B------:R-:W-:Y:S01]  /*1b120*/  STL [R1+0x140], R70 ;  /* 0x0001404601007387 */ /* 0x000fe20000100800 */
[----:B-1----:R-:W-:-:S05]  /*1b130*/  IMAD.MOV.U32 R4, RZ, RZ, R71 ;  /* 0x000000ffff047224 */ /* 0x002fca00078e0047 */
[----:B------:R1:W-:Y:S04]  /*1b140*/  STL [R1+0x13c], R4 ;  /* 0x00013c0401007387 */ /* 0x0003e80000100800 */
[----:B------:R-:W4:Y:S04]  /*1b150*/  LDL.LU.64 R62, [R1+0x1e8] ;  /* 0x0001e800013e7983 */ /* 0x000f280000300a00 */
[----:B---3--:R-:W-:Y:S01]  /*1b160*/  STL [R1+0x148], R54 ;  /* 0x0001483601007387 */ /* 0x008fe20000100800 */
[----:B-1----:R-:W-:-:S03]  /*1b170*/  IMAD.MOV.U32 R4, RZ, RZ, R55 ;  /* 0x000000ffff047224 */ /* 0x002fc600078e0037 */
[----:B------:R-:W3:Y:S04]  /*1b180*/  LDL.LU.64 R70, [R1+0x1e0] ;  /* 0x0001e00001467983 */ /* 0x000ee80000300a00 */
[----:B------:R1:W-:Y:S04]  /*1b190*/  STL [R1+0x144], R4 ;  /* 0x0001440401007387 */ /* 0x0003e80000100800 */
[----:B--2---:R2:W-:Y:S01]  /*1b1a0*/  STL [R1+0x150], R66 ;  /* 0x0001504201007387 */ /* 0x0045e20000100800 */
[----:B-1----:R-:W-:-:S05]  /*1b1b0*/  IMAD.MOV.U32 R4, RZ, RZ, R67 ;  /* 0x000000ffff047224 */ /* 0x002fca00078e0043 */
[----:B------:R1:W-:Y:S04]  /*1b1c0*/  STL [R1+0x14c], R4 ;  /* 0x00014c0401007387 */ /* 0x0003e80000100800 */
[----:B--2---:R-:W2:Y:S04]  /*1b1d0*/  LDL.LU.64 R66, [R1+0x200] ;  /* 0x0002000001427983 */ /* 0x004ea80000300a00 */
[----:B-----5:R-:W-:Y:S01]  /*1b1e0*/  STL [R1+0x158], R56 ;  /* 0x0001583801007387 */ /* 0x020fe20000100800 */
[----:B-1----:R-:W-:-:S03]  /*1b1f0*/  IMAD.MOV.U32 R4, RZ, RZ, R57 ;  /* 0x000000ffff047224 */ /* 0x002fc600078e0039 */
[----:B------:R-:W5:Y:S04]  /*1b200*/  LDL.LU.64 R54, [R1+0x1f8] ;  /* 0x0001f80001367983 */ /* 0x000f680000300a00 */
[----:B------:R-:W-:Y:S04]  /*1b210*/  STL [R1+0x160], R60 ;  /* 0x0001603c01007387 */ /* 0x000fe80000100800 */
[----:B------:R1:W-:Y:S02]  /*1b220*/  STL [R1+0x154], R4 ;  /* 0x0001540401007387 */ /* 0x0003e40000100800 */
[----:B-1----:R-:W-:-:S05]  /*1b230*/  IMAD.MOV.U32 R4, RZ, RZ, R61 ;  /* 0x000000ffff047224 */ /* 0x002fca00078e003d */
[----:B------:R1:W-:Y:S04]  /*1b240*/  STL [R1+0x15c], R4 ;  /* 0x00015c0401007387 */ /* 0x0003e80000100800 */
[----:B------:R-:W-:Y:S01]  /*1b250*/  STL [R1+0x168], R64 ;  /* 0x0001684001007387 */ /* 0x000fe20000100800 */
[----:B-1----:R-:W-:-:S05]  /*1b260*/  IMAD.MOV.U32 R4, RZ, RZ, R65 ;  /* 0x000000ffff047224 */ /* 0x002fca00078e0041 */
[----:B------:R3:W-:Y:S04]  /*1b270*/  STL [R1+0x164], R4 ;  /* 0x0001640401007387 */ /* 0x0007e80000100800 */
[----:B------:R-:W2:Y:S01]  /*1b280*/  LDL.LU.64 R56, [R1+0x210] ;  /* 0x0002100001387983 */ /* 0x000ea20000300a00 */
[----:B---3--:R-:W-:-:S03]  /*1b290*/  IMAD.MOV.U32 R4, RZ, RZ, R71 ;  /* 0x000000ffff047224 */ /* 0x008fc600078e0047 */
[----:B------:R1:W-:Y:S04]  /*1b2a0*/  STL [R1+0x170], R70 ;  /* 0x0001704601007387 */ /* 0x0003e80000100800 */
[----:B------:R3:W-:Y:S04]  /*1b2b0*/  STL [R1+0x16c], R4 ;  /* 0x00016c0401007387 */ /* 0x0007e80000100800 */
[----:B----4-:R4:W-:Y:S04]  /*1b2c0*/  STL [R1+0x178], R62 ;  /* 0x0001783e01007387 */ /* 0x0109e80000100800 */
[----:B-1----:R-:W2:Y:S01]  /*1b2d0*/  LDL.LU.64 R70, [R1+0x218] ;  /* 0x0002180001467983 */ /* 0x002ea20000300a00 */
[----:B---3--:R-:W-:-:S03]  /*1b2e0*/  IMAD.MOV.U32 R4, RZ, RZ, R63 ;  /* 0x000000ffff047224 */ /* 0x008fc600078e003f */
[----:B------:R-:W3:Y:S04]  /*1b2f0*/  LDL.LU.64 R64, [R1+0x230] ;  /* 0x0002300001407983 */ /* 0x000ee80000300a00 */
[----:B------:R-:W3:Y:S04]  /*1b300*/  LDL.LU.64 R60, [R1+0x220] ;  /* 0x00022000013c7983 */ /* 0x000ee80000300a00 */
[----:B----4-:R-:W4:Y:S04]  /*1b310*/  LDL.LU.64 R62, [R1+0x228] ;  /* 0x00022800013e7983 */ /* 0x010f280000300a00 */
[----:B------:R1:W-:Y:S04]  /*1b320*/  STL [R1+0x174], R4 ;  /* 0x0001740401007387 */ /* 0x0003e80000100800 */
[----:B-----5:R-:W-:Y:S01]  /*1b330*/  STL [R1+0x180], R54 ;  /* 0x0001803601007387 */ /* 0x020fe20000100800 */
[----:B-1----:R-:W-:-:S05]  /*1b340*/  IMAD.MOV.U32 R4, RZ, RZ, R55 ;  /* 0x000000ffff047224 */ /* 0x002fca00078e0037 */
[----:B------:R1:W-:Y:S04]  /*1b350*/  STL [R1+0x17c], R4 ;  /* 0x00017c0401007387 */ /* 0x0003e80000100800 */
[----:B--2---:R2:W-:Y:S01]  /*1b360*/  STL [R1+0x188], R66 ;  /* 0x0001884201007387 */ /* 0x0045e20000100800 */
[----:B-1----:R-:W-:-:S05]  /*1b370*/  MOV R4, R67 ;  /* 0x0000004300047202 */ /* 0x002fca0000000f00 */
[----:B------:R1:W-:Y:S04]  /*1b380*/  STL [R1+0x184], R4 ;  /* 0x0001840401007387 */ /* 0x0003e80000100800 */
[----:B------:R-:W-:Y:S04]  /*1b390*/  STL [R1+0x190], R56 ;  /* 0x0001903801007387 */ /* 0x000fe80000100800 */
[----:B--2---:R-:W2:Y:S04]  /*1b3a0*/  LDL.LU.64 R66, [R1+0x248] ;  /* 0x0002480001427983 */ /* 0x004ea80000300a00 */
[----:B------:R-:W5:Y:S01]  /*1b3b0*/  LDL.LU.64 R52, [R1+0x250] ;  /* 0x0002500001347983 */ /* 0x000f620000300a00 */
[----:B-1----:R-:W-:-:S05]  /*1b3c0*/  IMAD.MOV.U32 R4, RZ, RZ, R57 ;  /* 0x000000ffff047224 */ /* 0x002fca00078e0039 */
[----:B------:R1:W-:Y:S02]  /*1b3d0*/  STL [R1+0x18c], R4 ;  /* 0x00018c0401007387 */ /* 0x0003e40000100800 */
[----:B-1----:R-:W-:Y:S02]  /*1b3e0*/  IMAD.MOV.U32 R4, RZ, RZ, R71 ;  /* 0x000000ffff047224 */ /* 0x002fe400078e0047 */
[----:B------:R1:W-:Y:S04]  /*1b3f0*/  STL [R1+0x198], R70 ;  /* 0x0001984601007387 */ /* 0x0003e80000100800 */
[----:B------:R3:W-:Y:S04]  /*1b400*/  STL [R1+0x194], R4 ;  /* 0x0001940401007387 */ /* 0x0007e80000100800 */
[----:B-1----:R-:W5:Y:S01]  /*1b410*/  LDL.LU.64 R70, [R1+0x278] ;  /* 0x0002780001467983 */ /* 0x002f620000300a00 */
[----:B---3--:R-:W-:-:S03]  /*1b420*/  IMAD.MOV.U32 R4, RZ, RZ, R61 ;  /* 0x000000ffff047224 */ /* 0x008fc600078e003d */
[----:B------:R-:W-:Y:S04]  /*1b430*/  STL [R1+0x1a0], R60 ;  /* 0x0001a03c01007387 */ /* 0x000fe80000100800 */
[----:B------:R-:W3:Y:S04]  /*1b440*/  LDL.LU.64 R54, [R1+0x258] ;  /* 0x0002580001367983 */ /* 0x000ee80000300a00 */
[----:B------:R1:W-:Y:S04]  /*1b450*/  STL [R1+0x19c], R4 ;  /* 0x00019c0401007387 */ /* 0x0003e80000100800 */
[----:B----4-:R-:W-:Y:S01]  /*1b460*/  STL [R1+0x1a8], R62 ;  /* 0x0001a83e01007387 */ /* 0x010fe20000100800 */
[----:B-1----:R-:W-:-:S05]  /*1b470*/  IMAD.MOV.U32 R4, RZ, RZ, R63 ;  /* 0x000000ffff047224 */ /* 0x002fca00078e003f */
[----:B------:R1:W-:Y:S04]  /*1b480*/  STL [R1+0x1a4], R4 ;  /* 0x0001a40401007387 */ /* 0x0003e80000100800 */
[----:B------:R-:W-:Y:S01]  /*1b490*/  STL [R1+0x1b0], R64 ;  /* 0x0001b04001007387 */ /* 0x000fe20000100800 */
[----:B-1----:R-:W-:-:S03]  /*1b4a0*/  IMAD.MOV.U32 R4, RZ, RZ, R65 ;  /* 0x000000ffff047224 */ /* 0x002fc600078e0041 */
[----:B--2---:R-:W-:Y:S04]  /*1b4b0*/  STL [R1+0x1b8], R66 ;  /* 0x0001b84201007387 */ /* 0x004fe80000100800 */
[----:B------:R1:W-:Y:S04]  /*1b4c0*/  STL [R1+0x1ac], R4 ;  /* 0x0001ac0401007387 */ /* 0x0003e80000100800 */
[----:B------:R-:W2:Y:S04]  /*1b4d0*/  LDL.LU.64 R56, [R1+0x280] ;  /* 0x0002800001387983 */ /* 0x000ea80000300a00 */
[----:B------:R-:W4:Y:S01]  /*1b4e0*/  LDL.LU.64 R60, [R1+0x290] ;  /* 0x00029000013c7983 */ /* 0x000f220000300a00 */
[----:B-1----:R-:W-:-:S05]  /*1b4f0*/  IMAD.MOV.U32 R4, RZ, RZ, R67 ;  /* 0x000000ffff047224 */ /* 0x002fca00078e0043 */
[----:B------:R1:W-:Y:S04]  /*1b500*/  STL [R1+0x1b4], R4 ;  /* 0x0001b40401007387 */ /* 0x0003e80000100800 */
[----:B------:R-:W4:Y:S04]  /*1b510*/  LDL.LU.64 R66, [R1+0x2c0] ;  /* 0x0002c00001427983 */ /* 0x000f280000300a00 */
[----:B-----5:R-:W-:Y:S04]  /*1b520*/  STL [R1+0x1c0], R52 ;  /* 0x0001c03401007387 */ /* 0x020fe80000100800 */
[----:B------:R-:W5:Y:S04]  /*1b530*/  LDL.LU.64 R62, [R1+0x298] ;  /* 0x00029800013e7983 */ /* 0x000f680000300a00 */
[----:B------:R-:W5:Y:S01]  /*1b540*/  LDL.LU.64 R64, [R1+0x2b8] ;  /* 0x0002b80001407983 */ /* 0x000f620000300a00 */
[----:B-1----:R-:W-:-:S05]  /*1b550*/  IMAD.MOV.U32 R4, RZ, RZ, R53 ;  /* 0x000000ffff047224 */ /* 0x002fca00078e0035 */
[----:B------:R3:W-:Y:S02]  /*1b560*/  STL [R1+0x1bc], R4 ;  /* 0x0001bc0401007387 */ /* 0x0007e40000100800 */
[----:B---3--:R-:W-:Y:S02]  /*1b570*/  IMAD.MOV.U32 R4, RZ, RZ, R55 ;  /* 0x000000ffff047224 */ /* 0x008fe400078e0037 */
[----:B------:R-:W-:Y:S04]  /*1b580*/  STL [R1+0x1c8], R54 ;  /* 0x0001c83601007387 */ /* 0x000fe80000100800 */
[----:B------:R1:W-:Y:S04]  /*1b590*/  STL [R1+0x1c4], R4 ;  /* 0x0001c40401007387 */ /* 0x0003e80000100800 */
[----:B------:R3:W-:Y:S01]  /*1b5a0*/  STL [R1+0x1d0], R70 ;  /* 0x0001d04601007387 */ /* 0x0007e20000100800 */
[----:B-1----:R-:W-:-:S03]  /*1b5b0*/  IMAD.MOV.U32 R4, RZ, RZ, R71 ;  /* 0x000000ffff047224 */ /* 0x002fc600078e0047 */
[----:B---3--:R-:W3:Y:S04]  /*1b5c0*/  LDL.LU.64 R70, [R1+0x2d8] ;  /* 0x0002d80001467983 */ /* 0x008ee80000300a00 */
[----:B------:R2:W-:Y:S02]  /*1b5d0*/  STL [R1+0x1cc], R4 ;  /* 0x0001cc0401007387 */ /* 0x0005e40000100800 */
[----:B--2---:R-:W-:Y:S02]  /*1b5e0*/  IMAD.MOV.U32 R4, RZ, RZ, R57 ;  /* 0x000000ffff047224 */ /* 0x004fe400078e0039 */
[----:B------:R-:W-:Y:S04]  /*1b5f0*/  STL [R1+0x1d8], R56 ;  /* 0x0001d83801007387 */ /* 0x000fe80000100800 */
[----:B------:R1:W-:Y:S04]  /*1b600*/  STL [R1+0x1d4], R4 ;  /* 0x0001d40401007387 */ /* 0x0003e80000100800 */
[----:B----4-:R-:W-:Y:S04]  /*1b610*/  STL [R1+0x1e0], R60 ;  /* 0x0001e03c01007387 */ /* 0x010fe80000100800 */
[----:B------:R-:W2:Y:S01]  /*1b620*/  LDL.LU.64 R54, [R1+0x300] ;  /* 0x0003000001367983 */ /* 0x000ea20000300a00 */
[----:B-1----:R-:W-:-:S05]  /*1b630*/  IMAD.MOV.U32 R4, RZ, RZ, R61 ;  /* 0x000000ffff047224 */ /* 0x002fca00078e003d */
[----:B------:R5:W-:Y:S04]  /*1b640*/  STL [R1+0x1dc], R4 ;  /* 0x0001dc0401007387 */ /* 0x000be80000100800 */
[----:B------:R-:W4:Y:S01]  /*1b650*/  LDL.LU.64 R52, [R1+0x2f8] ;  /* 0x0002f80001347983 */ /* 0x000f220000300a00 */
[----:B-----5:R-:W-:-:S03]  /*1b660*/  MOV R4, R63 ;  /* 0x0000003f00047202 */ /* 0x020fc60000000f00 */
[----:B------:R-:W-:Y:S04]  /*1b670*/  STL [R1+0x1e8], R62 ;  /* 0x0001e83e01007387 */ /* 0x000fe80000100800 */
[----:B------:R1:W-:Y:S04]  /*1b680*/  STL [R1+0x1e4], R4 ;  /* 0x0001e40401007387 */ /* 0x0003e80000100800 */
[----:B------:R-:W-:Y:S01]  /*1b690*/  STL [R1+0x1f0], R64 ;  /* 0x0001f04001007387 */ /* 0x000fe20000100800 */
[----:B-1----:R-:W-:-:S05]  /*1b6a0*/  IMAD.MOV.U32 R4, RZ, RZ, R65 ;  /* 0x000000ffff047224 */ /* 0x002fca00078e0041 */
[----:B------:R1:W-:Y:S04]  /*1b6b0*/  STL [R1+0x1ec], R4 ;  /* 0x0001ec0401007387 */ /* 0x0003e80000100800 */
[----:B------:R-:W-:Y:S04]  /*1b6c0*/  STL [R1+0x1f8], R66 ;  /* 0x0001f84201007387 */ /* 0x000fe80000100800 */
[----:B------:R-:W5:Y:S01]  /*1b6d0*/  LDL.LU.64 R56, [R1+0x308] ;  /* 0x0003080001387983 */ /* 0x000f620000300a00 */
[----:B-1----:R-:W-:Y:S02]  /*1b6e0*/  IMAD.MOV.U32 R4, RZ, RZ, R67 ;  /* 0x000000ffff047224 */ /* 0x002fe400078e0043 */
[----:B------:R-:W-:-:S02]  /*1b6f0*/  IMAD.MOV.U32 R64, RZ, RZ, R72 ;  /* 0x000000ffff407224 */ /* 0x000fc400078e0048 */
[----:B------:R-:W-:Y:S02]  /*1b700*/  IMAD.MOV.U32 R65, RZ, RZ, R73 ;  /* 0x000000ffff417224 */ /* 0x000fe400078e0049 */
[----:B------:R-:W-:Y:S02]  /*1b710*/  IMAD.MOV.U32 R72, RZ, RZ, R74 ;  /* 0x000000ffff487224 */ /* 0x000fe400078e004a */
[----:B------:R-:W-:Y:S01]  /*1b720*/  IMAD.MOV.U32 R73, RZ, RZ, R75 ;  /* 0x000000ffff497224 */ /* 0x000fe200078e004b */
[----:B---3--:R-:W-:Y:S04]  /*1b730*/  STL [R1+0x200], R70 ;  /* 0x0002004601007387 */ /* 0x008fe80000100800 */
[----:B------:R1:W-:Y:S04]  /*1b740*/  STL [R1+0x1f4], R4 ;  /* 0x0001f40401007387 */ /* 0x0003e80000100800 */
[----:B------:R-:W3:Y:S04]  /*1b750*/  LDL.LU.64 R60, [R1+0x340] ;  /* 0x00034000013c7983 */ /* 0x000ee80000300a00 */
[----:B------:R-:W3:Y:S01]  /*1b760*/  LDL.LU.64 R62, [R1+0x348] ;  /* 0x00034800013e7983 */ /* 0x000ee20000300a00 */
[----:B-1----:R-:W-:-:S03]  /*1b770*/  IMAD.MOV.U32 R4, RZ, RZ, R71 ;  /* 0x000000ffff047224 */ /* 0x002fc600078e0047 */
[----:B------:R-:W3:Y:S04]  /*1b780*/  LDL.LU.64 R66, [R1+0x358] ;  /* 0x0003580001427983 */ /* 0x000ee80000300a00 */
[----:B------:R4:W-:Y:S04]  /*1b790*/  STL [R1+0x1fc], R4 ;  /* 0x0001fc0401007387 */ /* 0x0009e80000100800 */
[----:B------:R-:W3:Y:S01]  /*1b7a0*/  LDL.LU.64 R74, [R1+0x350] ;  /* 0x00035000014a7983 */ /* 0x000ee20000300a00 */
[----:B------:R-:W-:Y:S02]  /*1b7b0*/  IMAD.MOV.U32 R70, RZ, RZ, R80 ;  /* 0x000000ffff467224 */ /* 0x000fe400078e0050 */
[----:B------:R-:W-:-:S02]  /*1b7c0*/  IMAD.MOV.U32 R71, RZ, RZ, R81 ;  /* 0x000000ffff477224 */ /* 0x000fc400078e0051 */
[----:B------:R-:W3:Y:S01]  /*1b7d0*/  LDL.LU.64 R80, [R1+0x360] ;  /* 0x0003600001507983 */ /* 0x000ee20000300a00 */
[----:B----4-:R-:W-:-:S03]  /*1b7e0*/  IMAD.MOV.U32 R4, RZ, RZ, R53 ;  /* 0x000000ffff047224 */ /* 0x010fc600078e0035 */
[----:B------:R-:W-:Y:S04]  /*1b7f0*/  STL [R1+0x208], R52 ;  /* 0x0002083401007387 */ /* 0x000fe80000100800 */
[----:B------:R1:W-:Y:S04]  /*1b800*/  STL [R1+0x204], R4 ;  /* 0x0002040401007387 */ /* 0x0003e80000100800 */
[----:B--2---:R-:W-:Y:S01]  /*1b810*/  STL [R1+0x210], R54 ;  /* 0x0002103601007387 */ /* 0x004fe20000100800 */
[----:B-1----:R-:W-:-:S05]  /*1b820*/  IMAD.MOV.U32 R4, RZ, RZ, R55 ;  /* 0x000000ffff047224 */ /* 0x002fca00078e0037 */
[----:B------:R1:W-:Y:S04]  /*1b830*/  STL [R1+0x20c], R4 ;  /* 0x00020c0401007387 */ /* 0x0003e80000100800 */
[----:B-----5:R-:W-:Y:S04]  /*1b840*/  STL [R1+0x218], R56 ;  /* 0x0002183801007387 */ /* 0x020fe80000100800 */
[----:B------:R-:W2:Y:S01]  /*1b850*/  LDL.LU.64 R44, [R1+0x2d0] ;  /* 0x0002d000012c7983 */ /* 0x000ea20000300a00 */
[----:B-1----:R-:W-:Y:S01]  /*1b860*/  MOV R4, R57 ;  /* 0x0000003900047202 */ /* 0x002fe20000000f00 */
[----:B------:R-:W-:-:S02]  /*1b870*/  IMAD.MOV.U32 R50, RZ, RZ, R70 ;  /* 0x000000ffff327224 */ /* 0x000fc400078e0046 */
[----:B------:R-:W-:Y:S01]  /*1b880*/  IMAD.MOV.U32 R51, RZ, RZ, R71 ;  /* 0x000000ffff337224 */ /* 0x000fe200078e0047 */
[----:B------:R-:W-:Y:S01]  /*1b890*/  MOV R55, R77 ;  /* 0x0000004d00377202 */ /* 0x000fe20000000f00 */
        /* <DEDUP_REMOVED lines=8> */
[----:B------:R-:W-:Y:S01]  /*1b920*/  IMAD.MOV.U32 R91, RZ, RZ, R93 ;  /* 0x000000ffff5b7224 */ /* 0x000fe200078e005d */
[----:B---3--:R-:W-:Y:S04]  /*1b930*/  STL [R1+0x220], R60 ;  /* 0x0002203c01007387 */ /* 0x008fe80000100800 */
[----:B------:R1:W-:Y:S04]  /*1b940*/  STL [R1+0x214], R4 ;  /* 0x0002140401007387 */ /* 0x0003e80000100800 */
[----:B------:R-:W-:Y:S01]  /*1b950*/  STL [R1+0x228], R62 ;  /* 0x0002283e01007387 */ /* 0x000fe20000100800 */
[----:B-1----:R-:W-:-:S05]  /*1b960*/  IMAD.MOV.U32 R4, RZ, RZ, R61 ;  /* 0x000000ffff047224 */ /* 0x002fca00078e003d */
[----:B------:R1:W-:Y:S04]  /*1b970*/  STL [R1+0x21c], R4 ;  /* 0x00021c0401007387 */ /* 0x0003e80000100800 */
[----:B------:R-:W-:Y:S01]  /*1b980*/  STL [R1+0x230], R66 ;  /* 0x0002304201007387 */ /* 0x000fe20000100800 */
[----:B-1----:R-:W-:-:S05]  /*1b990*/  IMAD.MOV.U32 R4, RZ, RZ, R63 ;  /* 0x000000ffff047224 */ /* 0x002fca00078e003f */
[----:B------:R1:W-:Y:S02]  /*1b9a0*/  STL [R1+0x224], R4 ;  /* 0x0002240401007387 */ /* 0x0003e40000100800 */
[----:B-1----:R-:W-:-:S05]  /*1b9b0*/  IMAD.MOV.U32 R4, RZ, RZ, R67 ;  /* 0x000000ffff047224 */ /* 0x002fca00078e0043 */
[----:B------:R1:W-:Y:S04]  /*1b9c0*/  STL [R1+0x22c], R4 ;  /* 0x00022c0401007387 */ /* 0x0003e80000100800 */
[----:B------:R-:W-:Y:S01]  /*1b9d0*/  STL [R1+0x238], R74 ;  /* 0x0002384a01007387 */ /* 0x000fe20000100800 */
[----:B-1----:R-:W-:-:S05]  /*1b9e0*/  IMAD.MOV.U32 R4, RZ, RZ, R75 ;  /* 0x000000ffff047224 */ /* 0x002fca00078e004b */
[----:B------:R1:W-:Y:S04]  /*1b9f0*/  STL [R1+0x234], R4 ;  /* 0x0002340401007387 */ /* 0x0003e80000100800 */
[----:B------:R-:W-:Y:S01]  /*1ba00*/  STL [R1+0x240], R80 ;  /* 0x0002405001007387 */ /* 0x000fe20000100800 */
[----:B-1----:R-:W-:-:S05]  /*1ba10*/  IMAD.MOV.U32 R4, RZ, RZ, R81 ;  /* 0x000000ffff047224 */ /* 0x002fca00078e0051 */
[----:B------:R1:W-:Y:S04]  /*1ba20*/  STL [R1+0x23c], R4 ;  /* 0x00023c0401007387 */ /* 0x0003e80000100800 */
[----:B------:R3:W-:Y:S01]  /*1ba30*/  STL [R1+0x248], R102 ;  /* 0x0002486601007387 */ /* 0x0007e20000100800 */
[----:B-1----:R-:W-:-:S03]  /*1ba40*/  IMAD.MOV.U32 R4, RZ, RZ, R103 ;  /* 0x000000ffff047224 */ /* 0x002fc600078e0067 */
[----:B--2---:R-:W-:Y:S04]  /*1ba50*/  STL [R1+0x250], R44 ;  /* 0x0002502c01007387 */ /* 0x004fe80000100800 */
[----:B------:R1:W-:Y:S04]  /*1ba60*/  STL [R1+0x244], R4 ;  /* 0x0002440401007387 */ /* 0x0003e80000100800 */
[----:B------:R-:W2:Y:S01]  /*1ba70*/  LDL.LU.64 R60, [R1+0x270] ;  /* 0x00027000013c7983 */ /* 0x000ea20000300a00 */
[----:B------:R-:W-:Y:S01]  /*1ba80*/  IMAD.MOV.U32 R62, RZ, RZ, R96 ;  /* 0x000000ffff3e7224 */ /* 0x000fe200078e0060 */
[----:B------:R-:W-:Y:S01]  /*1ba90*/  MOV R96, R100 ;  /* 0x0000006400607202 */ /* 0x000fe20000000f00 */
[----:B------:R-:W-:Y:S01]  /*1baa0*/  IMAD.MOV.U32 R63, RZ, RZ, R97 ;  /* 0x000000ffff3f7224 */ /* 0x000fe200078e0061 */
[----:B------:R-:W4:Y:S01]  /*1bab0*/  LDL.LU.64 R70, [R1+0x2b0] ;  /* 0x0002b00001467983 */ /* 0x000f220000300a00 */
[----:B------:R-:W-:-:S03]  /*1bac0*/  IMAD.MOV.U32 R97, RZ, RZ, R101 ;  /* 0x000000ffff617224 */ /* 0x000fc600078e0065 */
[----:B------:R-:W5:Y:S01]  /*1bad0*/  LDL.LU.64 R66, [R1+0x310] ;  /* 0x0003100001427983 */ /* 0x000f620000300a00 */
[----:B------:R-:W-:Y:S02]  /*1bae0*/  IMAD.MOV.U32 R74, RZ, RZ, R82 ;  /* 0x000000ffff4a7224 */ /* 0x000fe400078e0052 */
[----:B------:R-:W-:Y:S01]  /*1baf0*/  IMAD.MOV.U32 R75, RZ, RZ, R83 ;  /* 0x000000ffff4b7224 */ /* 0x000fe200078e0053 */
[----:B------:R-:W4:Y:S01]  /*1bb00*/  LDL.LU.64 R100, [R1+0x5b0] ;  /* 0x0005b00001647983 */ /* 0x000f220000300a00 */
[----:B------:R-:W-:-:S03]  /*1bb10*/  IMAD.MOV.U32 R80, RZ, RZ, R94 ;  /* 0x000000ffff507224 */ /* 0x000fc600078e005e */
[----:B---3--:R-:W3:Y:S01]  /*1bb20*/  LDL.LU.64 R102, [R1+0x368] ;  /* 0x0003680001667983 */ /* 0x008ee20000300a00 */
[----:B------:R-:W-:-:S03]  /*1bb30*/  IMAD.MOV.U32 R81, RZ, RZ, R95 ;  /* 0x000000ffff517224 */ /* 0x000fc600078e005f */
[----:B------:R-:W3:Y:S04]  /*1bb40*/  LDL.LU.64 R82, [R1+0x328] ;  /* 0x0003280001527983 */ /* 0x000ee80000300a00 */
[----:B------:R-:W3:Y:S04]  /*1bb50*/  LDL.LU.64 R64, [R1+0x2c8] ;  /* 0x0002c80001407983 */ /* 0x000ee80000300a00 */
[----:B------:R-:W3:Y:S04]  /*1bb60*/  LDL.LU.64 R72, [R1+0x3c0] ;  /* 0x0003c00001487983 */ /* 0x000ee80000300a00 */
[----:B------:R-:W3:Y:S04]  /*1bb70*/  LDL.LU.64 R94, [R1+0x5a8] ;  /* 0x0005a800015e7983 */ /* 0x000ee80000300a00 */
[----:B------:R-:W3:Y:S04]  /*1bb80*/  LDL.LU.64 R92, [R1+0x4d0] ;  /* 0x0004d000015c7983 */ /* 0x000ee80000300a00 */
[----:B------:R-:W3:Y:S01]  /*1bb90*/  LDL.LU.64 R56, [R1+0x3d0] ;  /* 0x0003d00001387983 */ /* 0x000ee20000300a00 */
[----:B-1----:R-:W-:-:S05]  /*1bba0*/  IMAD.MOV.U32 R4, RZ, RZ, R45 ;  /* 0x000000ffff047224 */ /* 0x002fca00078e002d */
[----:B------:R1:W-:Y:S04]  /*1bbb0*/  STL [R1+0x24c], R4 ;  /* 0x00024c0401007387 */ /* 0x0003e80000100800 */
[----:B------:R1:W-:Y:S02]  /*1bbc0*/  STL [R1+0x258], R46 ;  /* 0x0002582e01007387 */ /* 0x0003e40000100800 */
[----:B-1----:R-:W-:-:S05]  /*1bbd0*/  IMAD.MOV.U32 R4, RZ, RZ, R47 ;  /* 0x000000ffff047224 */ /* 0x002fca00078e002f */
[----:B------:R1:W-:Y:S04]  /*1bbe0*/  STL [R1+0x254], R4 ;  /* 0x0002540401007387 */ /* 0x0003e80000100800 */
[----:B------:R1:W-:Y:S04]  /*1bbf0*/  STL [R1+0x260], R50 ;  /* 0x0002603201007387 */ /* 0x0003e80000100800 */
[----:B------:R-:W4:Y:S01]  /*1bc00*/  LDL.LU.64 R46, [R1+0x3c8] ;  /* 0x0003c800012e7983 */ /* 0x000f220000300a00 */
[----:B-1----:R-:W-:-:S03]  /*1bc10*/  IMAD.MOV.U32 R4, RZ, RZ, R51 ;  /* 0x000000ffff047224 */ /* 0x002fc600078e0033 */
[----:B------:R-:W-:Y:S04]  /*1bc20*/  STL [R1+0x268], R52 ;  /* 0x0002683401007387 */ /* 0x000fe80000100800 */
[----:B------:R1:W-:Y:S04]  /*1bc30*/  STL [R1+0x25c], R4 ;  /* 0x00025c0401007387 */ /* 0x0003e80000100800 */
[----:B------:R-:W5:Y:S01]  /*1bc40*/  LDL.LU.64 R50, [R1+0x390] ;  /* 0x0003900001327983 */ /* 0x000f620000300a00 */
[----:B-1----:R-:W-:-:S05]  /*1bc50*/  IMAD.MOV.U32 R4, RZ, RZ, R53 ;  /* 0x000000ffff047224 */ /* 0x002fca00078e0035 */
[----:B------:R2:W-:Y:S02]  /*1bc60*/  STL [R1+0x264], R4 ;  /* 0x0002640401007387 */ /* 0x0005e40000100800 */
[----:B--2---:R-:W-:Y:S02]  /*1bc70*/  IMAD.MOV.U32 R4, RZ, RZ, R61 ;  /* 0x000000ffff047224 */ /* 0x004fe400078e003d */
[----:B------:R1:W-:Y:S04]  /*1bc80*/  STL [R1+0x270], R60 ;  /* 0x0002703c01007387 */ /* 0x0003e80000100800 */
[----:B------:R2:W-:Y:S04]  /*1bc90*/  STL [R1+0x26c], R4 ;  /* 0x00026c0401007387 */ /* 0x0005e80000100800 */
[----:B-1----:R-:W5:Y:S04]  /*1bca0*/  LDL.LU.64 R60, [R1+0x318] ;  /* 0x00031800013c7983 */ /* 0x002f680000300a00 */
[----:B---3--:R1:W-:Y:S04]  /*1bcb0*/  STL [R1+0x278], R56 ;  /* 0x0002783801007387 */ /* 0x0083e80000100800 */
[----:B------:R-:W3:Y:S01]  /*1bcc0*/  LDL.LU.64 R52, [R1+0x2a0] ;  /* 0x0002a00001347983 */ /* 0x000ee20000300a00 */
[----:B--2---:R-:W-:-:S05]  /*1bcd0*/  IMAD.MOV.U32 R4, RZ, RZ, R57 ;  /* 0x000000ffff047224 */ /* 0x004fca00078e0039 */
[----:B------:R2:W-:Y:S04]  /*1bce0*/  STL [R1+0x274], R4 ;  /* 0x0002740401007387 */ /* 0x0005e80000100800 */
[----:B----4-:R-:W-:Y:S04]  /*1bcf0*/  STL [R1+0x280], R46 ;  /* 0x0002802e01007387 */ /* 0x010fe80000100800 */
[----:B-1----:R-:W4:Y:S01]  /*1bd00*/  LDL.LU.64 R56, [R1+0x410] ;  /* 0x0004100001387983 */ /* 0x002f220000300a00 */
[----:B--2---:R-:W-:-:S05]  /*1bd10*/  IMAD.MOV.U32 R4, RZ, RZ, R47 ;  /* 0x000000ffff047224 */ /* 0x004fca00078e002f */
[----:B------:R1:W-:Y:S04]  /*1bd20*/  STL [R1+0x27c], R4 ;  /* 0x00027c0401007387 */ /* 0x0003e80000100800 */
[----:B-----5:R-:W-:Y:S01]  /*1bd30*/  STL [R1+0x288], R50 ;  /* 0x0002883201007387 */ /* 0x020fe20000100800 */
[----:B-1----:R-:W-:-:S05]  /*1bd40*/  IMAD.MOV.U32 R4, RZ, RZ, R51 ;  /* 0x000000ffff047224 */ /* 0x002fca00078e0033 */
[----:B------:R1:W-:Y:S02]  /*1bd50*/  STL [R1+0x284], R4 ;  /* 0x0002840401007387 */ /* 0x0003e40000100800 */
[----:B-1----:R-:W-:Y:S02]  /*1bd60*/  IMAD.MOV.U32 R4, RZ, RZ, R61 ;  /* 0x000000ffff047224 */ /* 0x002fe400078e003d */
[----:B------:R-:W-:Y:S04]  /*1bd70*/  STL [R1+0x290], R60 ;  /* 0x0002903c01007387 */ /* 0x000fe80000100800 */
[----:B------:R-:W-:Y:S04]  /*1bd80*/  STL [R1+0x298], R64 ;  /* 0x0002984001007387 */ /* 0x000fe80000100800 */
[----:B------:R1:W-:Y:S02]  /*1bd90*/  STL [R1+0x28c], R4 ;  /* 0x00028c0401007387 */ /* 0x0003e40000100800 */
[----:B-1----:R-:W-:-:S02]  /*1bda0*/  MOV R4, R65 ;  /* 0x0000004100047202 */ /* 0x002fc40000000f00 */
[----:B------:R-:W2:Y:S01]  /*1bdb0*/  LDL.LU.64 R64, [R1+0x408] ;  /* 0x0004080001407983 */ /* 0x000ea20000300a00 */
[----:B------:R-:W-:Y:S02]  /*1bdc0*/  IMAD.MOV.U32 R60, RZ, RZ, R66 ;  /* 0x000000ffff3c7224 */ /* 0x000fe400078e0042 */
[----:B------:R-:W-:Y:S01]  /*1bdd0*/  IMAD.MOV.U32 R61, RZ, RZ, R67 ;  /* 0x000000ffff3d7224 */ /* 0x000fe200078e0043 */
[----:B------:R1:W-:Y:S04]  /*1bde0*/  STL [R1+0x294], R4 ;  /* 0x0002940401007387 */ /* 0x0003e80000100800 */
[----:B---3--:R-:W-:Y:S04]  /*1bdf0*/  STL [R1+0x2a0], R52 ;  /* 0x0002a03401007387 */ /* 0x008fe80000100800 */
[----:B------:R-:W3:Y:S01]  /*1be00*/  LDL.LU.64 R66, [R1+0x388] ;  /* 0x0003880001427983 */ /* 0x000ee20000300a00 */
[----:B-1----:R-:W-:-:S05]  /*1be10*/  IMAD.MOV.U32 R4, RZ, RZ, R53 ;  /* 0x000000ffff047224 */ /* 0x002fca00078e0035 */
[----:B------:R1:W-:Y:S04]  /*1be20*/  STL [R1+0x29c], R4 ;  /* 0x00029c0401007387 */ /* 0x0003e80000100800 */
[----:B------:R-:W-:Y:S01]  /*1be30*/  STL [R1+0x2a8], R54 ;  /* 0x0002a83601007387 */ /* 0x000fe20000100800 */
[----:B-1----:R-:W-:-:S05]  /*1be40*/  IMAD.MOV.U32 R4, RZ, RZ, R55 ;  /* 0x000000ffff047224 */ /* 0x002fca00078e0037 */
[----:B------:R1:W-:Y:S04]  /*1be50*/  STL [R1+0x2a4], R4 ;  /* 0x0002a40401007387 */ /* 0x0003e80000100800 */
[----:B------:R5:W-:Y:S01]  /*1be60*/  STL [R1+0x2b0], R70 ;  /* 0x0002b04601007387 */ /* 0x000be20000100800 */
[----:B-1----:R-:W-:-:S03]  /*1be70*/  IMAD.MOV.U32 R4, RZ, RZ, R71 ;  /* 0x000000ffff047224 */ /* 0x002fc600078e0047 */
[----:B----4-:R-:W-:Y:S04]  /*1be80*/  STL [R1+0x2b8], R56 ;  /* 0x0002b83801007387 */ /* 0x010fe80000100800 */
[----:B------:R1:W-:Y:S04]  /*1be90*/  STL [R1+0x2ac], R4 ;  /* 0x0002ac0401007387 */ /* 0x0003e80000100800 */
[----:B-----5:R-:W4:Y:S01]  /*1bea0*/  LDL.LU.64 R70, [R1+0x2e0] ;  /* 0x0002e00001467983 */ /* 0x020f220000300a00 */
[----:B-1----:R-:W-:-:S03]  /*1beb0*/  IMAD.MOV.U32 R4, RZ, RZ, R57 ;  /* 0x000000ffff047224 */ /* 0x002fc600078e0039 */
[----:B--2---:R-:W-:Y:S04]  /*1bec0*/  STL [R1+0x2c0], R64 ;  /* 0x0002c04001007387 */ /* 0x004fe80000100800 */
[----:B------:R1:W-:Y:S02]  /*1bed0*/  STL [R1+0x2b4], R4 ;  /* 0x0002b40401007387 */ /* 0x0003e40000100800 */
[----:B-1----:R-:W-:-:S05]  /*1bee0*/  IMAD.MOV.U32 R4, RZ, RZ, R65 ;  /* 0x000000ffff047224 */ /* 0x002fca00078e0041 */
[----:B------:R1:W-:Y:S04]  /*1bef0*/  STL [R1+0x2bc], R4 ;  /* 0x0002bc0401007387 */ /* 0x0003e80000100800 */
[----:B------:R-:W2:Y:S01]  /*1bf00*/  LDL.LU.64 R64, [R1+0x450] ;  /* 0x0004500001407983 */ /* 0x000ea20000300a00 */
[----:B-1----:R-:W-:-:S03]  /*1bf10*/  IMAD.MOV.U32 R4, RZ, RZ, R73 ;  /* 0x000000ffff047224 */ /* 0x002fc600078e0049 */
[----:B------:R1:W-:Y:S04]  /*1bf20*/  STL [R1+0x2c8], R72 ;  /* 0x0002c84801007387 */ /* 0x0003e80000100800 */
[----:B------:R5:W-:Y:S04]  /*1bf30*/  STL [R1+0x2c4], R4 ;  /* 0x0002c40401007387 */ /* 0x000be80000100800 */
[----:B---3--:R3:W-:Y:S01]  /*1bf40*/  STL [R1+0x2d0], R66 ;  /* 0x0002d04201007387 */ /* 0x0087e20000100800 */
[----:B-1----:R-:W-:Y:S02]  /*1bf50*/  IMAD.MOV.U32 R72, RZ, RZ, R84 ;  /* 0x000000ffff487224 */ /* 0x002fe400078e0054 */
[----:B------:R-:W-:-:S02]  /*1bf60*/  IMAD.MOV.U32 R73, RZ, RZ, R85 ;  /* 0x000000ffff497224 */ /* 0x000fc400078e0055 */
[----:B------:R-:W2:Y:S01]  /*1bf70*/  LDL.LU.64 R84, [R1+0x448] ;  /* 0x0004480001547983 */ /* 0x000ea20000300a00 */
[----:B-----5:R-:W-:-:S05]  /*1bf80*/  IMAD.MOV.U32 R4, RZ, RZ, R67 ;  /* 0x000000ffff047224 */ /* 0x020fca00078e0043 */
[----:B------:R1:W-:Y:S04]  /*1bf90*/  STL [R1+0x2cc], R4 ;  /* 0x0002cc0401007387 */ /* 0x0003e80000100800 */
[----:B------:R-:W-:Y:S04]  /*1bfa0*/  STL [R1+0x2d8], R60 ;  /* 0x0002d83c01007387 */ /* 0x000fe80000100800 */
[----:B---3--:R-:W3:Y:S01]  /*1bfb0*/  LDL.LU.64 R66, [R1+0x3b8] ;  /* 0x0003b80001427983 */ /* 0x008ee20000300a00 */
[----:B-1----:R-:W-:-:S03]  /*1bfc0*/  MOV R4, R61 ;  /* 0x0000003d00047202 */ /* 0x002fc60000000f00 */
[----:B----4-:R-:W-:Y:S04]  /*1bfd0*/  STL [R1+0x2e0], R70 ;  /* 0x0002e04601007387 */ /* 0x010fe80000100800 */
[----:B------:R1:W-:Y:S02]  /*1bfe0*/  STL [R1+0x2d4], R4 ;  /* 0x0002d40401007387 */ /* 0x0003e40000100800 */
[----:B-1----:R-:W-:-:S05]  /*1bff0*/  IMAD.MOV.U32 R4, RZ, RZ, R71 ;  /* 0x000000ffff047224 */ /* 0x002fca00078e0047 */
[----:B------:R1:W-:Y:S04]  /*1c000*/  STL [R1+0x2dc], R4 ;  /* 0x0002dc0401007387 */ /* 0x0003e80000100800 */
[----:B------:R4:W-:Y:S04]  /*1c010*/  STL [R1+0x2e8], R80 ;  /* 0x0002e85001007387 */ /* 0x0009e80000100800 */
[----:B------:R-:W5:Y:S01]  /*1c020*/  LDL.LU.64 R70, [R1+0x320] ;  /* 0x0003200001467983 */ /* 0x000f620000300a00 */
[----:B-1----:R-:W-:-:S03]  /*1c030*/  IMAD.MOV.U32 R4, RZ, RZ, R81 ;  /* 0x000000ffff047224 */ /* 0x002fc600078e0051 */
[----:B------:R-:W-:Y:S04]  /*1c040*/  STL [R1+0x2f0], R62 ;  /* 0x0002f03e01007387 */ /* 0x000fe80000100800 */
[----:B------:R1:W-:Y:S01]  /*1c050*/  STL [R1+0x2e4], R4 ;  /* 0x0002e40401007387 */ /* 0x0003e20000100800 */
[----:B----4-:R-:W-:Y:S02]  /*1c060*/  IMAD.MOV.U32 R80, RZ, RZ, R82 ;  /* 0x000000ffff507224 */ /* 0x010fe400078e0052 */
[----:B------:R-:W-:Y:S02]  /*1c070*/  IMAD.MOV.U32 R81, RZ, RZ, R83 ;  /* 0x000000ffff517224 */ /* 0x000fe400078e0053 */
[----:B------:R-:W4:Y:S01]  /*1c080*/  LDL.LU.64 R82, [R1+0x330] ;  /* 0x0003300001527983 */ /* 0x000f220000300a00 */
[----:B-1----:R-:W-:-:S03]  /*1c090*/  IMAD.MOV.U32 R4, RZ, RZ, R63 ;  /* 0x000000ffff047224 */ /* 0x002fc600078e003f */
[----:B--2---:R-:W-:Y:S04]  /*1c0a0*/  STL [R1+0x2f8], R64 ;  /* 0x0002f84001007387 */ /* 0x004fe80000100800 */
[----:B------:R1:W-:Y:S02]  /*1c0b0*/  STL [R1+0x2ec], R4 ;  /* 0x0002ec0401007387 */ /* 0x0003e40000100800 */
[----:B-1----:R-:W-:-:S05]  /*1c0c0*/  IMAD.MOV.U32 R4, RZ, RZ, R65 ;  /* 0x000000ffff047224 */ /* 0x002fca00078e0041 */
[----:B------:R1:W-:Y:S04]  /*1c0d0*/  STL [R1+0x2f4], R4 ;  /* 0x0002f40401007387 */ /* 0x0003e80000100800 */
[----:B------:R2:W-:Y:S01]  /*1c0e0*/  STL [R1+0x300], R84 ;  /* 0x0003005401007387 */ /* 0x0005e20000100800 */
[----:B-1----:R-:W-:-:S05]  /*1c0f0*/  IMAD.MOV.U32 R4, RZ, RZ, R85 ;  /* 0x000000ffff047224 */ /* 0x002fca00078e0055 */
[----:B------:R1:W-:Y:S04]  /*1c100*/  STL [R1+0x2fc], R4 ;  /* 0x0002fc0401007387 */ /* 0x0003e80000100800 */
[----:B--2---:R-:W2:Y:S01]  /*1c110*/  LDL.LU.64 R84, [R1+0x560] ;  /* 0x0005600001547983 */ /* 0x004ea20000300a00 */
[----:B-1----:R-:W-:-:S03]  /*1c120*/  IMAD.MOV.U32 R4, RZ, RZ, R75 ;  /* 0x000000ffff047224 */ /* 0x002fc600078e004b */
[----:B------:R1:W-:Y:S04]  /*1c130*/  STL [R1+0x308], R74 ;  /* 0x0003084a01007387 */ /* 0x0003e80000100800 */
[----:B------:R1:W-:Y:S04]  /*1c140*/  STL [R1+0x304], R4 ;  /* 0x0003040401007387 */ /* 0x0003e80000100800 */
[----:B---3--:R-:W-:Y:S04]  /*1c150*/  STL [R1+0x310], R66 ;  /* 0x0003104201007387 */ /* 0x008fe80000100800 */
[----:B-1----:R-:W3:Y:S01]  /*1c160*/  LDL.LU.64 R74, [R1+0x3f8] ;  /* 0x0003f800014a7983 */ /* 0x002ee20000300a00 */
[----:B------:R-:W-:-:S03]  /*1c170*/  IMAD.MOV.U32 R4, RZ, RZ, R67 ;  /* 0x000000ffff047224 */ /* 0x000fc600078e0043 */
[----:B------:R-:W-:Y:S04]  /*1c180*/  STL [R1+0x318], R76 ;  /* 0x0003184c01007387 */ /* 0x000fe80000100800 */
[----:B------:R1:W-:Y:S04]  /*1c190*/  STL [R1+0x30c], R4 ;  /* 0x00030c0401007387 */ /* 0x0003e80000100800 */
[----:B-----5:R-:W-:Y:S01]  /*1c1a0*/  STL [R1+0x320], R70 ;  /* 0x0003204601007387 */ /* 0x020fe20000100800 */
[----:B-1----:R-:W-:-:S05]  /*1c1b0*/  IMAD.MOV.U32 R4, RZ, RZ, R77 ;  /* 0x000000ffff047224 */ /* 0x002fca00078e004d */
[----:B------:R1:W-:Y:S04]  /*1c1c0*/  STL [R1+0x314], R4 ;  /* 0x0003140401007387 */ /* 0x0003e80000100800 */
[----:B------:R-:W5:Y:S01]  /*1c1d0*/  LDL.LU.64 R76, [R1+0x378] ;  /* 0x00037800014c7983 */ /* 0x000f620000300a00 */
[----:B-1----:R-:W-:-:S05]  /*1c1e0*/  IMAD.MOV.U32 R4, RZ, RZ, R71 ;  /* 0x000000ffff047224 */ /* 0x002fca00078e0047 */
[----:B------:R1:W-:Y:S04]  /*1c1f0*/  STL [R1+0x31c], R4 ;  /* 0x00031c0401007387 */ /* 0x0003e80000100800 */
[----:B------:R4:W-:Y:S01]  /*1c200*/  STL [R1+0x328], R80 ;  /* 0x0003285001007387 */ /* 0x0009e20000100800 */
[----:B-1----:R-:W-:-:S03]  /*1c210*/  MOV R4, R81 ;  /* 0x0000005100047202 */ /* 0x002fc60000000f00 */
[----:B----4-:R-:W4:Y:S04]  /*1c220*/  LDL.LU.64 R80, [R1+0x370] ;  /* 0x0003700001507983 */ /* 0x010f280000300a00 */
[----:B------:R1:W-:Y:S04]  /*1c230*/  STL [R1+0x324], R4 ;  /* 0x0003240401007387 */ /* 0x0003e80000100800 */
[----:B------:R1:W-:Y:S02]  /*1c240*/  STL [R1+0x330], R82 ;  /* 0x0003305201007387 */ /* 0x0003e40000100800 */
[----:B-1----:R-:W-:-:S02]  /*1c250*/  IMAD.MOV.U32 R4, RZ, RZ, R83 ;  /* 0x000000ffff047224 */ /* 0x002fc400078e0053 */
[----:B------:R-:W-:Y:S04]  /*1c260*/  STL [R1+0x338], R72 ;  /* 0x0003384801007387 */ /* 0x000fe80000100800 */
[----:B------:R1:W-:Y:S04]  /*1c270*/  STL [R1+0x32c], R4 ;  /* 0x00032c0401007387 */ /* 0x0003e80000100800 */
[----:B------:R-:W4:Y:S01]  /*1c280*/  LDL.LU.64 R82, [R1+0x558] ;  /* 0x0005580001527983 */ /* 0x000f220000300a00 */
[----:B-1----:R-:W-:-:S05]  /*1c290*/  IMAD.MOV.U32 R4, RZ, RZ, R73 ;  /* 0x000000ffff047224 */ /* 0x002fca00078e0049 */
[----:B------:R1:W-:Y:S04]  /*1c2a0*/  STL [R1+0x334], R4 ;  /* 0x0003340401007387 */ /* 0x0003e80000100800 */
[----:B--2---:R2:W-:Y:S01]  /*1c2b0*/  STL [R1+0x340], R84 ;  /* 0x0003405401007387 */ /* 0x0045e20000100800 */
[----:B-1----:R-:W-:-:S03]  /*1c2c0*/  IMAD.MOV.U32 R4, RZ, RZ, R85 ;  /* 0x000000ffff047224 */ /* 0x002fc600078e0055 */
[----:B--2---:R-:W2:Y:S04]  /*1c2d0*/  LDL.LU.64 R84, [R1+0x438] ;  /* 0x0004380001547983 */ /* 0x004ea80000300a00 */
[----:B------:R1:W-:Y:S04]  /*1c2e0*/  STL [R1+0x33c], R4 ;  /* 0x00033c0401007387 */ /* 0x0003e80000100800 */
[----:B------:R3:W-:Y:S01]  /*1c2f0*/  STL [R1+0x348], R86 ;  /* 0x0003485601007387 */ /* 0x0007e20000100800 */
[----:B-1----:R-:W-:-:S03]  /*1c300*/  IMAD.MOV.U32 R4, RZ, RZ, R87 ;  /* 0x000000ffff047224 */ /* 0x002fc600078e0057 */
[----:B---3--:R-:W-:Y:S04]  /*1c310*/  STL [R1+0x350], R74 ;  /* 0x0003504a01007387 */ /* 0x008fe80000100800 */
[----:B------:R1:W-:Y:S04]  /*1c320*/  STL [R1+0x344], R4 ;  /* 0x0003440401007387 */ /* 0x0003e80000100800 */
[----:B------:R-:W3:Y:S01]  /*1c330*/  LDL.LU.64 R86, [R1+0x3a0] ;  /* 0x0003a00001567983 */ /* 0x000ee20000300a00 */
[----:B-1----:R-:W-:-:S05]  /*1c340*/  IMAD.MOV.U32 R4, RZ, RZ, R75 ;  /* 0x000000ffff047224 */ /* 0x002fca00078e004b */
[----:B------:R1:W-:Y:S04]  /*1c350*/  STL [R1+0x34c], R4 ;  /* 0x00034c0401007387 */ /* 0x0003e80000100800 */
[----:B------:R5:W-:Y:S01]  /*1c360*/  STL [R1+0x358], R90 ;  /* 0x0003585a01007387 */ /* 0x000be20000100800 */
[----:B-1----:R-:W-:-:S03]  /*1c370*/  IMAD.MOV.U32 R4, RZ, RZ, R91 ;  /* 0x000000ffff047224 */ /* 0x002fc600078e005b */
[----:B-----5:R-:W5:Y:S04]  /*1c380*/  LDL.LU.64 R90, [R1+0x3b0] ;  /* 0x0003b000015a7983 */ /* 0x020f680000300a00 */
[----:B------:R1:W-:Y:S04]  /*1c390*/  STL [R1+0x354], R4 ;  /* 0x0003540401007387 */ /* 0x0003e80000100800 */
[----:B------:R-:W-:Y:S01]  /*1c3a0*/  STL [R1+0x360], R76 ;  /* 0x0003604c01007387 */ /* 0x000fe20000100800 */
[----:B-1----:R-:W-:-:S05]  /*1c3b0*/  IMAD.MOV.U32 R4, RZ, RZ, R77 ;  /* 0x000000ffff047224 */ /* 0x002fca00078e004d */
[----:B------:R1:W-:Y:S04]  /*1c3c0*/  STL [R1+0x35c], R4 ;  /* 0x00035c0401007387 */ /* 0x0003e80000100800 */
[----:B------:R1:W-:Y:S02]  /*1c3d0*/  STL [R1+0x368], R102 ;  /* 0x0003686601007387 */ /* 0x0003e40000100800 */
[----:B-1----:R-:W-:Y:S02]  /*1c3e0*/  IMAD.MOV.U32 R4, RZ, RZ, R103 ;  /* 0x000000ffff047224 */ /* 0x002fe400078e0067 */
[----:B------:R-:W5:Y:S04]  /*1c3f0*/  LDL.LU.64 R102, [R1+0x550] ;  /* 0x0005500001667983 */ /* 0x000f680000300a00 */
[----:B------:R1:W-:Y:S04]  /*1c400*/  STL [R1+0x364], R4 ;  /* 0x0003640401007387 */ /* 0x0003e80000100800 */
[----:B----4-:R-:W-:Y:S01]  /*1c410*/  STL [R1+0x370], R80 ;  /* 0x0003705001007387 */ /* 0x010fe20000100800 */
[----:B-1----:R-:W-:-:S05]  /*1c420*/  IMAD.MOV.U32 R4, RZ, RZ, R81 ;  /* 0x000000ffff047224 */ /* 0x002fca00078e0051 */
[----:B------:R1:W-:Y:S04]  /*1c430*/  STL [R1+0x36c], R4 ;  /* 0x00036c0401007387 */ /* 0x0003e80000100800 */
[----:B------:R4:W-:Y:S01]  /*1c440*/  STL [R1+0x378], R94 ;  /* 0x0003785e01007387 */ /* 0x0009e20000100800 */
[----:B-1----:R-:W-:-:S03]  /*1c450*/  IMAD.MOV.U32 R4, RZ, RZ, R95 ;  /* 0x000000ffff047224 */ /* 0x002fc600078e005f */
[----:B----4-:R-:W4:Y:S04]  /*1c460*/  LDL.LU.64 R94, [R1+0x478] ;  /* 0x00047800015e7983 */ /* 0x010f280000300a00 */
[----:B------:R1:W-:Y:S04]  /*1c470*/  STL [R1+0x374], R4 ;  /* 0x0003740401007387 */ /* 0x0003e80000100800 */
[----:B------:R-:W-:Y:S01]  /*1c480*/  STL [R1+0x380], R82 ;  /* 0x0003805201007387 */ /* 0x000fe20000100800 */
[----:B-1----:R-:W-:-:S05]  /*1c490*/  IMAD.MOV.U32 R4, RZ, RZ, R83 ;  /* 0x000000ffff047224 */ /* 0x002fca00078e0053 */
[----:B------:R1:W-:Y:S04]  /*1c4a0*/  STL [R1+0x37c], R4 ;  /* 0x00037c0401007387 */ /* 0x0003e80000100800 */
[----:B------:R1:W-:Y:S02]  /*1c4b0*/  STL [R1+0x388], R106 ;  /* 0x0003886a01007387 */ /* 0x0003e40000100800 */
[----:B-1----:R-:W-:Y:S02]  /*1c4c0*/  MOV R4, R107 ;  /* 0x0000006b00047202 */ /* 0x002fe40000000f00 */
[----:B------:R-:W4:Y:S04]  /*1c4d0*/  LDL.LU.64 R106, [R1+0x3e0] ;  /* 0x0003e000016a7983 */ /* 0x000f280000300a00 */
[----:B------:R2:W-:Y:S02]  /*1c4e0*/  STL [R1+0x384], R4 ;  /* 0x0003840401007387 */ /* 0x0005e40000100800 */
[----:B--2---:R-:W-:-:S02]  /*1c4f0*/  IMAD.MOV.U32 R4, RZ, RZ, R85 ;  /* 0x000000ffff047224 */ /* 0x004fc400078e0055 */
[----:B------:R-:W-:Y:S04]  /*1c500*/  STL [R1+0x390], R84 ;  /* 0x0003905401007387 */ /* 0x000fe80000100800 */
[----:B------:R1:W-:Y:S04]  /*1c510*/  STL [R1+0x38c], R4 ;  /* 0x00038c0401007387 */ /* 0x0003e80000100800 */
[----:B------:R2:W-:Y:S01]  /*1c520*/  STL [R1+0x398], R112 ;  /* 0x0003987001007387 */ /* 0x0005e20000100800 */
[----:B-1----:R-:W-:-:S03]  /*1c530*/  IMAD.MOV.U32 R4, RZ, RZ, R113 ;  /* 0x000000ffff047224 */ /* 0x002fc600078e0071 */
[----:B--2---:R-:W2:Y:S04]  /*1c540*/  LDL.LU.64 R112, [R1+0x3f0] ;  /* 0x0003f00001707983 */ /* 0x004ea80000300a00 */
[----:B------:R1:W-:Y:S04]  /*1c550*/  STL [R1+0x394], R4 ;  /* 0x0003940401007387 */ /* 0x0003e80000100800 */
[----:B---3--:R-:W-:Y:S01]  /*1c560*/  STL [R1+0x3a0], R86 ;  /* 0x0003a05601007387 */ /* 0x008fe20000100800 */
[----:B-1----:R-:W-:-:S05]  /*1c570*/  IMAD.MOV.U32 R4, RZ, RZ, R87 ;  /* 0x000000ffff047224 */ /* 0x002fca00078e0057 */
[----:B------:R1:W-:Y:S04]  /*1c580*/  STL [R1+0x39c], R4 ;  /* 0x00039c0401007387 */ /* 0x0003e80000100800 */
[----:B------:R3:W-:Y:S01]  /*1c590*/  STL [R1+0x3a8], R114 ;  /* 0x0003a87201007387 */ /* 0x0007e20000100800 */
[----:B-1----:R-:W-:-:S03]  /*1c5a0*/  IMAD.MOV.U32 R4, RZ, RZ, R115 ;  /* 0x000000ffff047224 */ /* 0x002fc600078e0073 */
[----:B---3--:R-:W3:Y:S04]  /*1c5b0*/  LDL.LU.64 R114, [R1+0x548] ;  /* 0x0005480001727983 */ /* 0x008ee80000300a00 */
[----:B------:R1:W-:Y:S04]  /*1c5c0*/  STL [R1+0x3a4], R4 ;  /* 0x0003a40401007387 */ /* 0x0003e80000100800 */
[----:B-----5:R5:W-:Y:S01]  /*1c5d0*/  STL [R1+0x3b0], R90 ;  /* 0x0003b05a01007387 */ /* 0x020be20000100800 */
[----:B-1----:R-:W-:-:S03]  /*1c5e0*/  IMAD.MOV.U32 R4, RZ, RZ, R91 ;  /* 0x000000ffff047224 */ /* 0x002fc600078e005b */
[----:B-----5:R-:W5:Y:S04]  /*1c5f0*/  LDL.LU.64 R90, [R1+0x4c8] ;  /* 0x0004c800015a7983 */ /* 0x020f680000300a00 */
[----:B------:R1:W-:Y:S04]  /*1c600*/  STL [R1+0x3ac], R4 ;  /* 0x0003ac0401007387 */ /* 0x0003e80000100800 */
[----:B------:R1:W-:Y:S02]  /*1c610*/  STL [R1+0x3b8], R100 ;  /* 0x0003b86401007387 */ /* 0x0003e40000100800 */
[----:B-1----:R-:W-:-:S02]  /*1c620*/  IMAD.MOV.U32 R4, RZ, RZ, R101 ;  /* 0x000000ffff047224 */ /* 0x002fc400078e0065 */
[----:B------:R-:W5:Y:S04]  /*1c630*/  LDL.LU.64 R100, [R1+0x488] ;  /* 0x0004880001647983 */ /* 0x000f680000300a00 */
        /* <DEDUP_REMOVED lines=9> */
[----:B----4-:R4:W-:Y:S01]  /*1c6d0*/  STL [R1+0x3d0], R94 ;  /* 0x0003d05e01007387 */ /* 0x0109e20000100800 */
[----:B-1----:R-:W-:-:S03]  /*1c6e0*/  IMAD.MOV.U32 R4, RZ, RZ, R95 ;  /* 0x000000ffff047224 */ /* 0x002fc600078e005f */
[----:B----4-:R-:W4:Y:S04]  /*1c6f0*/  LDL.LU.64 R94, [R1+0x428] ;  /* 0x00042800015e7983 */ /* 0x010f280000300a00 */
[----:B------:R1:W-:Y:S04]  /*1c700*/  STL [R1+0x3cc], R4 ;  /* 0x0003cc0401007387 */ /* 0x0003e80000100800 */
[----:B------:R1:W-:Y:S02]  /*1c710*/  STL [R1+0x3d8], R104 ;  /* 0x0003d86801007387 */ /* 0x0003e40000100800 */
[----:B-1----:R-:W-:-:S02]  /*1c720*/  IMAD.MOV.U32 R4, RZ, RZ, R105 ;  /* 0x000000ffff047224 */ /* 0x002fc400078e0069 */
[----:B------:R-:W4:Y:S04]  /*1c730*/  LDL.LU.64 R104, [R1+0x430] ;  /* 0x0004300001687983 */ /* 0x000f280000300a00 */
[----:B------:R1:W-:Y:S04]  /*1c740*/  STL [R1+0x3d4], R4 ;  /* 0x0003d40401007387 */ /* 0x0003e80000100800 */
[----:B------:R1:W-:Y:S02]  /*1c750*/  STL [R1+0x3e0], R106 ;  /* 0x0003e06a01007387 */ /* 0x0003e40000100800 */
[----:B-1----:R-:W-:-:S02]  /*1c760*/  IMAD.MOV.U32 R4, RZ, RZ, R107 ;  /* 0x000000ffff047224 */ /* 0x002fc400078e006b */
[----:B------:R-:W4:Y:S04]  /*1c770*/  LDL.LU.64 R106, [R1+0x5d8] ;  /* 0x0005d800016a7983 */ /* 0x000f280000300a00 */
[----:B------:R1:W-:Y:S04]  /*1c780*/  STL [R1+0x3dc], R4 ;  /* 0x0003dc0401007387 */ /* 0x0003e80000100800 */
[----:B------:R1:W-:Y:S02]  /*1c790*/  STL [R1+0x3e8], R110 ;  /* 0x0003e86e01007387 */ /* 0x0003e40000100800 */
[----:B-1----:R-:W-:-:S02]  /*1c7a0*/  MOV R4, R111 ;  /* 0x0000006f00047202 */ /* 0x002fc40000000f00 */
[----:B------:R-:W4:Y:S04]  /*1c7b0*/  LDL.LU.64 R110, [R1+0x540] ;  /* 0x00054000016e7983 */ /* 0x000f280000300a00 */
[----:B------:R1:W-:Y:S04]  /*1c7c0*/  STL [R1+0x3e4], R4 ;  /* 0x0003e40401007387 */ /* 0x0003e80000100800 */
[----:B--2---:R2:W-:Y:S01]  /*1c7d0*/  STL [R1+0x3f0], R112 ;  /* 0x0003f07001007387 */ /* 0x0045e20000100800 */
[----:B-1----:R-:W-:-:S03]  /*1c7e0*/  IMAD.MOV.U32 R4, RZ, RZ, R113 ;  /* 0x000000ffff047224 */ /* 0x002fc600078e0071 */
[----:B--2---:R-:W2:Y:S04]  /*1c7f0*/  LDL.LU.64 R112, [R1+0x4c0] ;  /* 0x0004c00001707983 */ /* 0x004ea80000300a00 */
[----:B------:R1:W-:Y:S04]  /*1c800*/  STL [R1+0x3ec], R4 ;  /* 0x0003ec0401007387 */ /* 0x0003e80000100800 */
[----:B------:R1:W-:Y:S02]  /*1c810*/  STL [R1+0x3f8], R96 ;  /* 0x0003f86001007387 */ /* 0x0003e40000100800 */
[----:B-1----:R-:W-:-:S02]  /*1c820*/  IMAD.MOV.U32 R4, RZ, RZ, R97 ;  /* 0x000000ffff047224 */ /* 0x002fc400078e0061 */
[----:B------:R-:W2:Y:S04]  /*1c830*/  LDL.LU.64 R96, [R1+0x490] ;  /* 0x0004900001607983 */ /* 0x000ea80000300a00 */
[----:B------:R1:W-:Y:S04]  /*1c840*/  STL [R1+0x3f4], R4 ;  /* 0x0003f40401007387 */ /* 0x0003e80000100800 */
[----:B---3--:R3:W-:Y:S01]  /*1c850*/  STL [R1+0x400], R114 ;  /* 0x0004007201007387 */ /* 0x0087e20000100800 */
        /* <DEDUP_REMOVED lines=19> */
[----:B----4-:R-:W-:Y:S04]  /*1c990*/  STL [R1+0x428], R94 ;  /* 0x0004285e01007387 */ /* 0x010fe80000100800 */
[----:B------:R-:W4:Y:S01]  /*1c9a0*/  LDL.LU.64 R86, [R1+0x588] ;  /* 0x0005880001567983 */ /* 0x000f220000300a00 */
[----:B-1----:R-:W-:-:S05]  /*1c9b0*/  IMAD.MOV.U32 R4, RZ, RZ, R95 ;  /* 0x000000ffff047224 */ /* 0x002fca00078e005f */
[----:B------:R1:W-:Y:S04]  /*1c9c0*/  STL [R1+0x424], R4 ;  /* 0x0004240401007387 */ /* 0x0003e80000100800 */
[----:B------:R1:W-:Y:S02]  /*1c9d0*/  STL [R1+0x430], R104 ;  /* 0x0004306801007387 */ /* 0x0003e40000100800 */
[----:B-1----:R-:W-:Y:S02]  /*1c9e0*/  IMAD.MOV.U32 R4, RZ, RZ, R105 ;  /* 0x000000ffff047224 */ /* 0x002fe400078e0069 */
[----:B------:R-:W4:Y:S04]  /*1c9f0*/  LDL.LU.64 R104, [R1+0x508] ;  /* 0x0005080001687983 */ /* 0x000f280000300a00 */
        /* <DEDUP_REMOVED lines=9> */
[----:B--2---:R2:W-:Y:S01]  /*1ca90*/  STL [R1+0x448], R112 ;  /* 0x0004487001007387 */ /* 0x0045e20000100800 */
[----:B-1----:R-:W-:-:S03]  /*1caa0*/  MOV R4, R113 ;  /* 0x0000007100047202 */ /* 0x002fc60000000f00 */
[----:B--2---:R-:W2:Y:S04]  /*1cab0*/  LDL.LU.64 R112, [R1+0x4a0] ;  /* 0x0004a00001707983 */ /* 0x004ea80000300a00 */
[----:B------:R1:W-:Y:S04]  /*1cac0*/  STL [R1+0x444], R4 ;  /* 0x0004440401007387 */ /* 0x0003e80000100800 */
[----:B------:R-:W-:Y:S04]  /*1cad0*/  STL [R1+0x450], R96 ;  /* 0x0004506001007387 */ /* 0x000fe80000100800 */
[----:B------:R-:W2:Y:S01]  /*1cae0*/  LDL.LU.64 R94, [R1+0x4a8] ;  /* 0x0004a800015e7983 */ /* 0x000ea20000300a00 */
[----:B-1----:R-:W-:-:S05]  /*1caf0*/  IMAD.MOV.U32 R4, RZ, RZ, R97 ;  /* 0x000000ffff047224 */ /* 0x002fca00078e0061 */
[----:B------:R3:W-:Y:S02]  /*1cb00*/  STL [R1+0x44c], R4 ;  /* 0x00044c0401007387 */ /* 0x0007e40000100800 */
[----:B---3--:R-:W-:Y:S02]  /*1cb10*/  IMAD.MOV.U32 R4, RZ, RZ, R115 ;  /* 0x000000ffff047224 */ /* 0x008fe400078e0073 */
[----:B------:R1:W-:Y:S04]  /*1cb20*/  STL [R1+0x458], R114 ;  /* 0x0004587201007387 */ /* 0x0003e80000100800 */
[----:B-1----:R-:W3:Y:S04]  /*1cb30*/  LDL.LU.64 R114, [R1+0x4b0] ;  /* 0x0004b00001727983 */ /* 0x002ee80000300a00 */
[----:B------:R1:W-:Y:S04]  /*1cb40*/  STL [R1+0x454], R4 ;  /* 0x0004540401007387 */ /* 0x0003e80000100800 */
[----:B-----5:R5:W-:Y:S04]  /*1cb50*/  STL [R1+0x460], R90 ;  /* 0x0004605a01007387 */ /* 0x020be80000100800 */
[----:B------:R-:W3:Y:S01]  /*1cb60*/  LDL.LU.64 R96, [R1+0x648] ;  /* 0x0006480001607983 */ /* 0x000ee20000300a00 */
[----:B-1----:R-:W-:-:S03]  /*1cb70*/  IMAD.MOV.U32 R4, RZ, RZ, R91 ;  /* 0x000000ffff047224 */ /* 0x002fc600078e005b */
[----:B------:R-:W-:Y:S04]  /*1cb80*/  STL [R1+0x468], R100 ;  /* 0x0004686401007387 */ /* 0x000fe80000100800 */
[----:B------:R1:W-:Y:S04]  /*1cb90*/  STL [R1+0x45c], R4 ;  /* 0x00045c0401007387 */ /* 0x0003e80000100800 */
[----:B-----5:R-:W5:Y:S01]  /*1cba0*/  LDL.LU.64 R90, [R1+0x600] ;  /* 0x00060000015a7983 */ /* 0x020f620000300a00 */
[----:B-1----:R-:W-:-:S03]  /*1cbb0*/  IMAD.MOV.U32 R4, RZ, RZ, R101 ;  /* 0x000000ffff047224 */ /* 0x002fc600078e0065 */
[----:B------:R-:W-:Y:S04]  /*1cbc0*/  STL [R1+0x470], R102 ;  /* 0x0004706601007387 */ /* 0x000fe80000100800 */
[----:B------:R1:W-:Y:S04]  /*1cbd0*/  STL [R1+0x464], R4 ;  /* 0x0004640401007387 */ /* 0x0003e80000100800 */
[----:B------:R-:W5:Y:S01]  /*1cbe0*/  LDL.LU.64 R100, [R1+0x538] ;  /* 0x0005380001647983 */ /* 0x000f620000300a00 */
[----:B-1----:R-:W-:-:S03]  /*1cbf0*/  IMAD.MOV.U32 R4, RZ, RZ, R103 ;  /* 0x000000ffff047224 */ /* 0x002fc600078e0067 */
[----:B------:R-:W-:Y:S04]  /*1cc00*/  STL [R1+0x478], R92 ;  /* 0x0004785c01007387 */ /* 0x000fe80000100800 */
[----:B------:R1:W-:Y:S04]  /*1cc10*/  STL [R1+0x46c], R4 ;  /* 0x00046c0401007387 */ /* 0x0003e80000100800 */
[----:B------:R-:W5:Y:S01]  /*1cc20*/  LDL.LU.64 R102, [R1+0x500] ;  /* 0x0005000001667983 */ /* 0x000f620000300a00 */
[----:B-1----:R-:W-:-:S03]  /*1cc30*/  IMAD.MOV.U32 R4, RZ, RZ, R93 ;  /* 0x000000ffff047224 */ /* 0x002fc600078e005d */
[----:B----4-:R-:W-:Y:S04]  /*1cc40*/  STL [R1+0x480], R86 ;  /* 0x0004805601007387 */ /* 0x010fe80000100800 */
[----:B------:R1:W-:Y:S04]  /*1cc50*/  STL [R1+0x474], R4 ;  /* 0x0004740401007387 */ /* 0x0003e80000100800 */
[----:B------:R-:W4:Y:S01]  /*1cc60*/  LDL.LU.64 R92, [R1+0x4f8] ;  /* 0x0004f800015c7983 */ /* 0x000f220000300a00 */
[----:B-1----:R-:W-:-:S03]  /*1cc70*/  IMAD.MOV.U32 R4, RZ, RZ, R87 ;  /* 0x000000ffff047224 */ /* 0x002fc600078e0057 */
[----:B------:R-:W-:Y:S04]  /*1cc80*/  STL [R1+0x488], R104 ;  /* 0x0004886801007387 */ /* 0x000fe80000100800 */
        /* <DEDUP_REMOVED lines=13> */
[----:B-1----:R-:W-:-:S03]  /*1cd60*/  IMAD.MOV.U32 R4, RZ, RZ, R113 ;  /* 0x000000ffff047224 */ /* 0x002fc600078e0071 */
[----:B--2---:R-:W2:Y:S04]  /*1cd70*/  LDL.LU.64 R112, [R1+0x670] ;  /* 0x0006700001707983 */ /* 0x004ea80000300a00 */
[----:B------:R1:W-:Y:S04]  /*1cd80*/  STL [R1+0x49c], R4 ;  /* 0x00049c0401007387 */ /* 0x0003e80000100800 */
[----:B------:R1:W-:Y:S02]  /*1cd90*/  STL [R1+0x4a8], R94 ;  /* 0x0004a85e01007387 */ /* 0x0003e40000100800 */
[----:B-1----:R-:W-:-:S02]  /*1cda0*/  MOV R4, R95 ;  /* 0x0000005f00047202 */ /* 0x002fc40000000f00 */
[----:B------:R-:W2:Y:S04]  /*1cdb0*/  LDL.LU.64 R94, [R1+0x640] ;  /* 0x00064000015e7983 */ /* 0x000ea80000300a00 */
[----:B------:R1:W-:Y:S04]  /*1cdc0*/  STL [R1+0x4a4], R4 ;  /* 0x0004a40401007387 */ /* 0x0003e80000100800 */
[----:B---3--:R3:W-:Y:S01]  /*1cdd0*/  STL [R1+0x4b0], R114 ;  /* 0x0004b07201007387 */ /* 0x0087e20000100800 */
[----:B-1----:R-:W-:-:S03]  /*1cde0*/  IMAD.MOV.U32 R4, RZ, RZ, R115 ;  /* 0x000000ffff047224 */ /* 0x002fc600078e0073 */
[----:B------:R-:W-:Y:S04]  /*1cdf0*/  STL [R1+0x4b8], R96 ;  /* 0x0004b86001007387 */ /* 0x000fe80000100800 */
[----:B------:R1:W-:Y:S04]  /*1ce00*/  STL [R1+0x4ac], R4 ;  /* 0x0004ac0401007387 */ /* 0x0003e80000100800 */
[----:B---3--:R-:W3:Y:S01]  /*1ce10*/  LDL.LU.64 R114, [R1+0x5f8] ;  /* 0x0005f80001727983 */ /* 0x008ee20000300a00 */
[----:B-1----:R-:W-:-:S03]  /*1ce20*/  IMAD.MOV.U32 R4, RZ, RZ, R97 ;  /* 0x000000ffff047224 */ /* 0x002fc600078e0061 */
[----:B-----5:R-:W-:Y:S04]  /*1ce30*/  STL [R1+0x4c0], R90 ;  /* 0x0004c05a01007387 */ /* 0x020fe80000100800 */
[----:B------:R1:W-:Y:S04]  /*1ce40*/  STL [R1+0x4b4], R4 ;  /* 0x0004b40401007387 */ /* 0x0003e80000100800 */
[----:B------:R-:W5:Y:S01]  /*1ce50*/  LDL.LU.64 R96, [R1+0x510] ;  /* 0x0005100001607983 */ /* 0x000f620000300a00 */
        /* <DEDUP_REMOVED lines=11> */
[----:B------:R-:W4:Y:S04]  /*1cf10*/  LDL.LU.64 R102, [R1+0x528] ;  /* 0x0005280001667983 */ /* 0x000f280000300a00 */
        /* <DEDUP_REMOVED lines=11> */
[----:B------:R2:W-:Y:S04]  /*1cfd0*/  STL [R1+0x4f0], R110 ;  /* 0x0004f06e01007387 */ /* 0x0005e80000100800 */
[----:B------:R-:W4:Y:S01]  /*1cfe0*/  LDL.LU.64 R90, [R1+0x638] ;  /* 0x00063800015a7983 */ /* 0x000f220000300a00 */
[----:B-1----:R-:W-:-:S03]  /*1cff0*/  IMAD.MOV.U32 R4, RZ, RZ, R111 ;  /* 0x000000ffff047224 */ /* 0x002fc600078e006f */
[----:B--2---:R-:W-:Y:S04]  /*1d000*/  STL [R1+0x4f8], R112 ;  /* 0x0004f87001007387 */ /* 0x004fe80000100800 */
[----:B------:R1:W-:Y:S04]  /*1d010*/  STL [R1+0x4ec], R4 ;  /* 0x0004ec0401007387 */ /* 0x0003e80000100800 */
[----:B------:R-:W2:Y:S01]  /*1d020*/  LDL.LU.64 R110, [R1+0x590] ;  /* 0x00059000016e7983 */ /* 0x000ea20000300a00 */
[----:B-1----:R-:W-:-:S03]  /*1d030*/  IMAD.MOV.U32 R4, RZ, RZ, R113 ;  /* 0x000000ffff047224 */ /* 0x002fc600078e0071 */
[----:B------:R-:W-:Y:S04]  /*1d040*/  STL [R1+0x500], R94 ;  /* 0x0005005e01007387 */ /* 0x000fe80000100800 */
[----:B------:R1:W-:Y:S04]  /*1d050*/  STL [R1+0x4f4], R4 ;  /* 0x0004f40401007387 */ /* 0x0003e80000100800 */
[----:B------:R-:W2:Y:S04]  /*1d060*/  LDL.LU.64 R112, [R1+0x580] ;  /* 0x0005800001707983 */ /* 0x000ea80000300a00 */
[----:B------:R-:W2:Y:S01]  /*1d070*/  LDL.LU.64 R92, [R1+0x578] ;  /* 0x00057800015c7983 */ /* 0x000ea20000300a00 */
[----:B-1----:R-:W-:-:S05]  /*1d080*/  IMAD.MOV.U32 R4, RZ, RZ, R95 ;  /* 0x000000ffff047224 */ /* 0x002fca00078e005f */
[----:B------:R1:W-:Y:S04]  /*1d090*/  STL [R1+0x4fc], R4 ;  /* 0x0004fc0401007387 */ /* 0x0003e80000100800 */
[----:B---3--:R3:W-:Y:S01]  /*1d0a0*/  STL [R1+0x508], R114 ;  /* 0x0005087201007387 */ /* 0x0087e20000100800 */
[----:B-1----:R-:W-:-:S03]  /*1d0b0*/  MOV R4, R115 ;  /* 0x0000007300047202 */ /* 0x002fc60000000f00 */
[----:B---3--:R-:W3:Y:S04]  /*1d0c0*/  LDL.LU.64 R114, [R1+0x568] ;  /* 0x0005680001727983 */ /* 0x008ee80000300a00 */
[----:B------:R1:W-:Y:S04]  /*1d0d0*/  STL [R1+0x504], R4 ;  /* 0x0005040401007387 */ /* 0x0003e80000100800 */
[----:B-----5:R5:W-:Y:S01]  /*1d0e0*/  STL [R1+0x510], R96 ;  /* 0x0005106001007387 */ /* 0x020be20000100800 */
[----:B-1----:R-:W-:-:S03]  /*1d0f0*/  IMAD.MOV.U32 R4, RZ, RZ, R97 ;  /* 0x000000ffff047224 */ /* 0x002fc600078e0061 */
[----:B------:R-:W3:Y:S04]  /*1d100*/  LDL.LU.64 R94, [R1+0x570] ;  /* 0x00057000015e7983 */ /* 0x000ee80000300a00 */
[----:B------:R1:W-:Y:S04]  /*1d110*/  STL [R1+0x50c], R4 ;  /* 0x00050c0401007387 */ /* 0x0003e80000100800 */
[----:B------:R-:W-:Y:S04]  /*1d120*/  STL [R1+0x518], R84 ;  /* 0x0005185401007387 */ /* 0x000fe80000100800 */
[----:B-----5:R-:W5:Y:S01]  /*1d130*/  LDL.LU.64 R96, [R1+0x6a8] ;  /* 0x0006a80001607983 */ /* 0x020f620000300a00 */
[----:B-1----:R-:W-:-:S03]  /*1d140*/  IMAD.MOV.U32 R4, RZ, RZ, R85 ;  /* 0x000000ffff047224 */ /* 0x002fc600078e0055 */
[----:B------:R-:W-:Y:S04]  /*1d150*/  STL [R1+0x520], R100 ;  /* 0x0005206401007387 */ /* 0x000fe80000100800 */
[----:B------:R1:W-:Y:S02]  /*1d160*/  STL [R1+0x514], R4 ;  /* 0x0005140401007387 */ /* 0x0003e40000100800 */
[----:B-1----:R-:W-:Y:S02]  /*1d170*/  IMAD.MOV.U32 R4, RZ, RZ, R101 ;  /* 0x000000ffff047224 */ /* 0x002fe400078e0065 */
[----:B------:R-:W5:Y:S04]  /*1d180*/  LDL.LU.64 R100, [R1+0x688] ;  /* 0x0006880001647983 */ /* 0x000f680000300a00 */
[----:B------:R1:W-:Y:S04]  /*1d190*/  STL [R1+0x51c], R4 ;  /* 0x00051c0401007387 */ /* 0x0003e80000100800 */
[----:B----4-:R4:W-:Y:S01]  /*1d1a0*/  STL [R1+0x528], R102 ;  /* 0x0005286601007387 */ /* 0x0109e20000100800 */
[----:B-1----:R-:W-:-:S03]  /*1d1b0*/  IMAD.MOV.U32 R4, RZ, RZ, R103 ;  /* 0x000000ffff047224 */ /* 0x002fc600078e0067 */
[----:B------:R-:W-:Y:S04]  /*1d1c0*/  STL [R1+0x530], R86 ;  /* 0x0005305601007387 */ /* 0x000fe80000100800 */
[----:B------:R1:W-:Y:S04]  /*1d1d0*/  STL [R1+0x524], R4 ;  /* 0x0005240401007387 */ /* 0x0003e80000100800 */
[----:B----4-:R-:W4:Y:S01]  /*1d1e0*/  LDL.LU.64 R102, [R1+0x660] ;  /* 0x0006600001667983 */ /* 0x010f220000300a00 */
        /* <DEDUP_REMOVED lines=8> */
[----:B------:R-:W-:Y:S04]  /*1d270*/  STL [R1+0x548], R90 ;  /* 0x0005485a01007387 */ /* 0x000fe80000100800 */
[----:B------:R1:W-:Y:S04]  /*1d280*/  STL [R1+0x53c], R4 ;  /* 0x00053c0401007387 */ /* 0x0003e80000100800 */
[----:B------:R-:W4:Y:S01]  /*1d290*/  LDL.LU.64 R106, [R1+0x598] ;  /* 0x00059800016a7983 */ /* 0x000f220000300a00 */
[----:B-1----:R-:W-:-:S03]  /*1d2a0*/  IMAD.MOV.U32 R4, RZ, RZ, R91 ;  /* 0x000000ffff047224 */ /* 0x002fc600078e005b */
[----:B--2---:R-:W-:Y:S04]  /*1d2b0*/  STL [R1+0x550], R110 ;  /* 0x0005506e01007387 */ /* 0x004fe80000100800 */
[----:B------:R1:W-:Y:S02]  /*1d2c0*/  STL [R1+0x544], R4 ;  /* 0x0005440401007387 */ /* 0x0003e40000100800 */
[----:B-1----:R-:W-:Y:S02]  /*1d2d0*/  IMAD.MOV.U32 R4, RZ, RZ, R111 ;  /* 0x000000ffff047224 */ /* 0x002fe400078e006f */
[----:B------:R-:W2:Y:S04]  /*1d2e0*/  LDL.LU.64 R110, [R1+0x5d0] ;  /* 0x0005d000016e7983 */ /* 0x000ea80000300a00 */
[----:B------:R1:W-:Y:S04]  /*1d2f0*/  STL [R1+0x54c], R4 ;  /* 0x00054c0401007387 */ /* 0x0003e80000100800 */
[----:B------:R1:W-:Y:S02]  /*1d300*/  STL [R1+0x558], R112 ;  /* 0x0005587001007387 */ /* 0x0003e40000100800 */
[----:B-1----:R-:W-:-:S02]  /*1d310*/  IMAD.MOV.U32 R4, RZ, RZ, R113 ;  /* 0x000000ffff047224 */ /* 0x002fc400078e0071 */
[----:B------:R-:W-:Y:S04]  /*1d320*/  STL [R1+0x560], R92 ;  /* 0x0005605c01007387 */ /* 0x000fe80000100800 */
[----:B------:R1:W-:Y:S04]  /*1d330*/  STL [R1+0x554], R4 ;  /* 0x0005540401007387 */ /* 0x0003e80000100800 */
[----:B------:R-:W2:Y:S01]  /*1d340*/  LDL.LU.64 R112, [R1+0x5c8] ;  /* 0x0005c80001707983 */ /* 0x000ea20000300a00 */
[----:B-1----:R-:W-:-:S03]  /*1d350*/  IMAD.MOV.U32 R4, RZ, RZ, R93 ;  /* 0x000000ffff047224 */ /* 0x002fc600078e005d */
[----:B---3--:R-:W-:Y:S04]  /*1d360*/  STL [R1+0x568], R114 ;  /* 0x0005687201007387 */ /* 0x008fe80000100800 */
[----:B------:R1:W-:Y:S02]  /*1d370*/  STL [R1+0x55c], R4 ;  /* 0x00055c0401007387 */ /* 0x0003e40000100800 */
[----:B-1----:R-:W-:Y:S02]  /*1d380*/  MOV R4, R115 ;  /* 0x0000007300047202 */ /* 0x002fe40000000f00 */
[----:B------:R-:W3:Y:S04]  /*1d390*/  LDL.LU.64 R114, [R1+0x5b8] ;  /* 0x0005b80001727983 */ /* 0x000ee80000300a00 */
[----:B------:R1:W-:Y:S04]  /*1d3a0*/  STL [R1+0x564], R4 ;  /* 0x0005640401007387 */ /* 0x0003e80000100800 */
[----:B------:R-:W-:Y:S01]  /*1d3b0*/  STL [R1+0x570], R94 ;  /* 0x0005705e01007387 */ /* 0x000fe20000100800 */
[----:B-1----:R-:W-:-:S03]  /*1d3c0*/  IMAD.MOV.U32 R4, RZ, RZ, R95 ;  /* 0x000000ffff047224 */ /* 0x002fc600078e005f */
[----:B-----5:R-:W-:Y:S04]  /*1d3d0*/  STL [R1+0x578], R96 ;  /* 0x0005786001007387 */ /* 0x020fe80000100800 */
[----:B------:R1:W-:Y:S04]  /*1d3e0*/  STL [R1+0x56c], R4 ;  /* 0x00056c0401007387 */ /* 0x0003e80000100800 */
[----:B------:R-:W5:Y:S04]  /*1d3f0*/  LDL.LU.64 R76, [R1+0x6b8] ;  /* 0x0006b800014c7983 */ /* 0x000f680000300a00 */
[----:B------:R-:W5:Y:S01]  /*1d400*/  LDL.LU.64 R80, [R1+0x6a0] ;  /* 0x0006a00001507983 */ /* 0x000f620000300a00 */
[----:B-1----:R-:W-:-:S05]  /*1d410*/  IMAD.MOV.U32 R4, RZ, RZ, R97 ;  /* 0x000000ffff047224 */ /* 0x002fca00078e0061 */
[----:B------:R1:W-:Y:S04]  /*1d420*/  STL [R1+0x574], R4 ;  /* 0x0005740401007387 */ /* 0x0003e80000100800 */
[----:B------:R-:W-:Y:S04]  /*1d430*/  STL [R1+0x580], R100 ;  /* 0x0005806401007387 */ /* 0x000fe80000100800 */
[----:B------:R-:W5:Y:S01]  /*1d440*/  LDL.LU.64 R82, [R1+0x680] ;  /* 0x0006800001527983 */ /* 0x000f620000300a00 */
[----:B-1----:R-:W-:-:S03]  /*1d450*/  IMAD.MOV.U32 R4, RZ, RZ, R101 ;  /* 0x000000ffff047224 */ /* 0x002fc600078e0065 */
[----:B------:R-:W5:Y:S04]  /*1d460*/  LDL.LU.64 R84, [R1+0x658] ;  /* 0x0006580001547983 */ /* 0x000f680000300a00 */
[----:B------:R1:W-:Y:S04]  /*1d470*/  STL [R1+0x57c], R4 ;  /* 0x00057c0401007387 */ /* 0x0003e80000100800 */
[----:B----4-:R-:W-:Y:S04]  /*1d480*/  STL [R1+0x588], R102 ;  /* 0x0005886601007387 */ /* 0x010fe80000100800 */
[----:B------:R-:W4:Y:S01]  /*1d490*/  LDL.LU.64 R86, [R1+0x610] ;  /* 0x0006100001567983 */ /* 0x000f220000300a00 */
[----:B-1----:R-:W-:-:S03]  /*1d4a0*/  IMAD.MOV.U32 R4, RZ, RZ, R103 ;  /* 0x000000ffff047224 */ /* 0x002fc600078e0067 */
[----:B------:R-:W4:Y:S04]  /*1d4b0*/  LDL.LU.64 R90, [R1+0x5e0] ;  /* 0x0005e000015a7983 */ /* 0x000f280000300a00 */
[----:B------:R1:W-:Y:S04]  /*1d4c0*/  STL [R1+0x584], R4 ;  /* 0x0005840401007387 */ /* 0x0003e80000100800 */
[----:B------:R-:W-:Y:S04]  /*1d4d0*/  STL [R1+0x590], R104 ;  /* 0x0005906801007387 */ /* 0x000fe80000100800 */
        /* <DEDUP_REMOVED lines=9> */
[----:B--2---:R-:W-:Y:S04]  /*1d570*/  STL [R1+0x5a0], R110 ;  /* 0x0005a06e01007387 */ /* 0x004fe80000100800 */
[----:B------:R-:W2:Y:S01]  /*1d580*/  LDL.LU.64 R102, [R1+0x698] ;  /* 0x0006980001667983 */ /* 0x000ea20000300a00 */
[----:B-1----:R-:W-:-:S03]  /*1d590*/  IMAD.MOV.U32 R4, RZ, RZ, R111 ;  /* 0x000000ffff047224 */ /* 0x002fc600078e006f */
[----:B------:R-:W2:Y:S04]  /*1d5a0*/  LDL.LU.64 R104, [R1+0x678] ;  /* 0x0006780001687983 */ /* 0x000ea80000300a00 */
[----:B------:R1:W-:Y:S04]  /*1d5b0*/  STL [R1+0x59c], R4 ;  /* 0x00059c0401007387 */ /* 0x0003e80000100800 */
[----:B------:R3:W-:Y:S04]  /*1d5c0*/  STL [R1+0x5a8], R112 ;  /* 0x0005a87001007387 */ /* 0x0007e80000100800 */
[----:B------:R-:W2:Y:S01]  /*1d5d0*/  LDL.LU.64 R106, [R1+0x650] ;  /* 0x00065000016a7983 */ /* 0x000ea20000300a00 */
[----:B-1----:R-:W-:-:S03]  /*1d5e0*/  IMAD.MOV.U32 R4, RZ, RZ, R113 ;  /* 0x000000ffff047224 */ /* 0x002fc600078e0071 */
[----:B------:R-:W2:Y:S04]  /*1d5f0*/  LDL.LU.64 R110, [R1+0x620] ;  /* 0x00062000016e7983 */ /* 0x000ea80000300a00 */
[----:B------:R1:W-:Y:S04]  /*1d600*/  STL [R1+0x5a4], R4 ;  /* 0x0005a40401007387 */ /* 0x0003e80000100800 */
[----:B---3--:R3:W-:Y:S04]  /*1d610*/  STL [R1+0x5b0], R114 ;  /* 0x0005b07201007387 */ /* 0x0087e80000100800 */
[----:B------:R-:W2:Y:S01]  /*1d620*/  LDL.LU.64 R112, [R1+0x628] ;  /* 0x0006280001707983 */ /* 0x000ea20000300a00 */
[----:B-1----:R-:W-:-:S03]  /*1d630*/  IMAD.MOV.U32 R4, RZ, RZ, R115 ;  /* 0x000000ffff047224 */ /* 0x002fc600078e0073 */
[----:B---3--:R-:W3:Y:S04]  /*1d640*/  LDL.LU.64 R114, [R1+0x630] ;  /* 0x0006300001727983 */ /* 0x008ee80000300a00 */
[----:B------:R5:W-:Y:S02]  /*1d650*/  STL [R1+0x5ac], R4 ;  /* 0x0005ac0401007387 */ /* 0x000be40000100800 */
[----:B-----5:R-:W-:Y:S02]  /*1d660*/  IMAD.MOV.U32 R4, RZ, RZ, R77 ;  /* 0x000000ffff047224 */ /* 0x020fe400078e004d */
[----:B------:R-:W-:Y:S04]  /*1d670*/  STL [R1+0x5b8], R76 ;  /* 0x0005b84c01007387 */ /* 0x000fe80000100800 */
[----:B------:R-:W-:Y:S04]  /*1d680*/  STL [R1+0x5c0], R80 ;  /* 0x0005c05001007387 */ /* 0x000fe80000100800 */
[----:B------:R1:W-:Y:S02]  /*1d690*/  STL [R1+0x5b4], R4 ;  /* 0x0005b40401007387 */ /* 0x0003e40000100800 */
[----:B-1----:R-:W-:-:S02]  /*1d6a0*/  IMAD.MOV.U32 R4, RZ, RZ, R81 ;  /* 0x000000ffff047224 */ /* 0x002fc400078e0051 */
[----:B------:R-:W-:Y:S04]  /*1d6b0*/  STL [R1+0x5c8], R82 ;  /* 0x0005c85201007387 */ /* 0x000fe80000100800 */
[----:B------:R1:W-:Y:S04]  /*1d6c0*/  STL [R1+0x5bc], R4 ;  /* 0x0005bc0401007387 */ /* 0x0003e80000100800 */
[----:B------:R-:W-:Y:S01]  /*1d6d0*/  STL [R1+0x5d0], R84 ;  /* 0x0005d05401007387 */ /* 0x000fe20000100800 */
[----:B-1----:R-:W-:-:S05]  /*1d6e0*/  MOV R4, R83 ;  /* 0x0000005300047202 */ /* 0x002fca0000000f00 */
[----:B------:R1:W-:Y:S04]  /*1d6f0*/  STL [R1+0x5c4], R4 ;  /* 0x0005c40401007387 */ /* 0x0003e80000100800 */
[----:B----4-:R-:W-:Y:S01]  /*1d700*/  STL [R1+0x5d8], R86 ;  /* 0x0005d85601007387 */ /* 0x010fe20000100800 */
        /* <DEDUP_REMOVED lines=16> */
[----:B------:R1:W-:Y:S02]  /*1d810*/  STL [R1+0x5f4], R4 ;  /* 0x0005f40401007387 */ /* 0x0003e40000100800 */
[----:B-1----:R-:W-:Y:S02]  /*1d820*/  IMAD.MOV.U32 R4, RZ, RZ, R101 ;  /* 0x000000ffff047224 */ /* 0x002fe400078e0065 */
[----:B------:R-:W-:Y:S02]  /*1d830*/  IMAD.MOV.U32 R252, RZ, RZ, R119 ;  /* 0x000000fffffc7224 */ /* 0x000fe400078e0077 */
[----:B------:R-:W-:Y:S01]  /*1d840*/  IMAD.MOV.U32 R250, RZ, RZ, RZ ;  /* 0x000000fffffa7224 */ /* 0x000fe200078e00ff */
[----:B------:R-:W-:Y:S01]  /*1d850*/  UMOV UR13, 0x1 ;  /* 0x00000001000d7882 */ /* 0x000fe20000000000 */
[----:B------:R-:W-:Y:S01]  /*1d860*/  UMOV UR14, 0x2 ;  /* 0x00000002000e7882 */ /* 0x000fe20000000000 */
[----:B------:R-:W-:Y:S01]  /*1d870*/  UMOV UR7, URZ ;  /* 0x000000ff00077c82 */ /* 0x000fe20008000000 */
[----:B------:R-:W-:Y:S01]  /*1d880*/  UMOV UR8, URZ ;  /* 0x000000ff00087c82 */ /* 0x000fe20008000000 */
[----:B--2---:R-:W-:Y:S04]  /*1d890*/  STL [R1+0x608], R102 ;  /* 0x0006086601007387 */ /* 0x004fe80000100800 */
        /* <DEDUP_REMOVED lines=12> */
[----:B------:R1:W-:Y:S01]  /*1d960*/  STL [R1+0x61c], R4 ;  /* 0x00061c0401007387 */ /* 0x0003e20000100800 */
[----:B---3--:R-:W-:-:S03]  /*1d970*/  IMAD.MOV.U32 R5, RZ, RZ, R115 ;  /* 0x000000ffff057224 */ /* 0x008fc600078e0073 */
[----:B------:R-:W-:Y:S01]  /*1d980*/  STL [R1+0x630], R114 ;  /* 0x0006307201007387 */ /* 0x000fe20000100800 */
[----:B-1----:R-:W-:-:S05]  /*1d990*/  MOV R4, R113 ;  /* 0x0000007100047202 */ /* 0x002fca0000000f00 */
[----:B------:R1:W-:Y:S04]  /*1d9a0*/  STL [R1+0x624], R4 ;  /* 0x0006240401007387 */ /* 0x0003e80000100800 */
[----:B------:R2:W-:Y:S01]  /*1d9b0*/  STL [R1+0x62c], R5 ;  /* 0x00062c0501007387 */ /* 0x0005e20000100800 */
[----:B-1----:R-:W-:-:S04]  /*1d9c0*/  SHF.R.S32.HI R4, RZ, 0x7, R249 ;  /* 0x00000007ff047819 */ /* 0x002fc800000114f9 */
[C---:B--2---:R-:W-:Y:S01]  /*1d9d0*/  VIMNMX R5, PT, PT, R4.reuse, 0x2, !PT ;  /* 0x0000000204057848 */ /* 0x044fe20007fe0100 */
[----:B------:R-:W-:-:S04]  /*1d9e0*/  VIADD R6, R4, 0xfffffffd ;  /* 0xfffffffd04067836 */ /* 0x000fc80000000000 */
[----:B------:R-:W-:Y:S01]  /*1d9f0*/  VIADD R5, R5, 0xfffffffe ;  /* 0xfffffffe05057836 */ /* 0x000fe20000000000 */
[----:B------:R1:W-:Y:S04]  /*1da00*/  STL [R1+0x638], R6 ;  /* 0x0006380601007387 */ /* 0x0003e80000100800 */
[----:B------:R1:W-:Y:S01]  /*1da10*/  STL [R1+0x634], R5 ;  /* 0x0006340501007387 */ /* 0x0003e20000100800 */
[----:B------:R-:W-:Y:S01]  /*1da20*/  IMAD.MOV.U32 R4, RZ, RZ, RZ ;  /* 0x000000ffff047224 */ /* 0x000fe200078e00ff */
[----:B------:R-:W-:-:S06]  /*1da30*/  UMOV UR5, URZ ;  /* 0x000000ff00057c82 */ /* 0x000fcc0008000000 */
.L_x_11:
[----:B------:R-:W-:Y:S01]  /*1da40*/  IMAD.U32 R4, R4, -0x80000000, RZ ;  /* 0x8000000004047824 */ /* 0x000fe200078e00ff */
[----:B------:R-:W-:-:S03]  /*1da50*/  UIADD3 UR8, UPT, UPT, UR8, 0x1, URZ ;  /* 0x0000000108087890 */ /* 0x000fc6000fffe0ff */
[----:B------:R-:W2:Y:S01]  /*1da60*/  SYNCS.PHASECHK.TRANS64.TRYWAIT P2, [UR4], R4 ;  /* 0x00000004ff0075a7 */ /* 0x000ea20008041104 */
[----:B------:R-:W-:-:S04]  /*1da70*/  UISETP.GT.AND UP1, UPT, UR8, 0x1, UPT ;  /* 0x000000010800788c */ /* 0x000fc8000bf24270 */
[----:B------:R-:W-:-:S04]  /*1da80*/  USEL UR8, UR8, URZ, !UP1 ;  /* 0x000000ff08087287 */ /* 0x000fc8000c800000 */
[----:B------:R-:W-:Y:S01]  /*1da90*/  ULEA UR6, UR8, UR9, 0x10 ;  /* 0x0000000908067291 */ /* 0x000fe2000f8e80ff */
[----:B--2---:R-:W-:Y:S11]  /*1daa0*/  @!P2 BRA `(.L_x_9) ;  /* 0x000000e80004a947 */ /* 0x004ff60003800000 */
.L_x_17:
[----:B------:R-:W-:-:S04]  /*1dab0*/  DEPBAR.LE SB0, 0x2 ;  /* 0x000080800000791a */ /* 0x000fc80000000000 */
[----:B------:R-:W-:Y:S01]  /*1dac0*/  LEA R249, R133, UR6, 0x9 ;  /* 0x0000000685f97c11 */ /* 0x000fe2000f8e48ff */
[----:B------:R-:W-:Y:S01]  /*1dad0*/  BAR.SYNC.DEFER_BLOCKING 0x0 ;  /* 0x0000000000007b1d */ /* 0x000fe20000010000 */
[----:B------:R-:W-:Y:S02]  /*1dae0*/  UIADD3 UR7, UPT, UPT, UR7, 0x1, URZ ;  /* 0x0000000107077890 */ /* 0x000fe4000fffe0ff */
[----:B------:R-:W-:Y:S02]  /*1daf0*/  ULEA UR4, UR13, UR9, 0x3 ;  /* 0x000000090d047291 */ /* 0x000fe4000f8e18ff */
[----:B------:R-:W-:Y:S02]  /*1db00*/  UISETP.GT.AND UP1, UPT, UR7, 0x2, UPT ;  /* 0x000000020700788c */ /* 0x000fe4000bf24270 */
[----:B------:R-:W-:Y:S02]  /*1db10*/  UIADD3 UR4, UPT, UPT, UR4, 0x50000, URZ ;  /* 0x0005000004047890 */ /* 0x000fe4000fffe0ff */
[----:B------:R-:W-:Y:S01]  /*1db20*/  USEL UR7, UR7, URZ, !UP1 ;  /* 0x000000ff07077287 */ /* 0x000fe2000c800000 */
[----:B------:R-:W-:Y:S01]  /*1db30*/  UMOV UR6, UR5 ;  /* 0x0000000500067c82 */ /* 0x000fe20008000000 */
[----:B-1----:R-:W-:Y:S04]  /*1db40*/  LDS.128 R4, [R249+0x30000] ;  /* 0x03000000f9047984 */ /* 0x002fe80000000c00 */
        /* <DEDUP_REMOVED lines=31> */
[----:B-1----:R1:W-:Y:S01]  /*1dd40*/  STTM.x128 tmem[UR11+0x80], R4 ;  /* 0x00008004000079ed */ /* 0x0023e200083c000b */
[----:B------:R-:W2:Y:S02]  /*1dd50*/  FENCE.VIEW.ASYNC.T ;  /* 0x00000000000073c6 */ /* 0x000ea40000000200 */
[----:B--2---:R-:W-:Y:S06]  /*1dd60*/  BAR.SYNC.DEFER_BLOCKING 0x0 ;  /* 0x0000000000007b1d */ /* 0x004fec0000010000 */
[----:B------:R-:W-:Y:S05]  /*1dd70*/  @P0 BRA `(.L_x_10) ;  /* 0x0000000400700947 */ /* 0x000fea0003800000 */
[----:B------:R-:W-:Y:S01]  /*1dd80*/  ULEA UR24, UR7, UR9, 0x10 ;  /* 0x0000000907187291 */ /* 0x000fe2000f8e80ff */
[----:B------:R-:W-:Y:S01]  /*1dd90*/  UMOV UR28, URZ ;  /* 0x000000ff001c7c82 */ /* 0x000fe20008000000 */
[----:B------:R-:W-:Y:S02]  /*1dda0*/  UIADD3 UR47, UPT, UPT, UR10, 0x88, URZ ;  /* 0x000000880a2f7890 */ /* 0x000fe4000fffe0ff */
[----:B------:R-:W-:Y:S02]  /*1ddb0*/  USHF.R.U32.HI UR24, URZ, 0x4, UR24 ;  /* 0x00000004ff187899 */ /* 0x000fe40008011618 */
[----:B------:R-:W-:Y:S02]  /*1ddc0*/  UIADD3 UR73, UPT, UPT, UR10, 0x90, URZ ;  /* 0x000000900a497890 */ /* 0x000fe4000fffe0ff */
[----:B------:R-:W-:Y:S02]  /*1ddd0*/  USGXT.U32 UR52, UR24, 0xe ;  /* 0x0000000e1834789a */ /* 0x000fe40008000000 */
[----:B------:R-:W-:-:S02]  /*1dde0*/  UIADD3 UR5, UPT, UPT, UR10, 0x98, URZ ;  /* 0x000000980a057890 */ /* 0x000fc4000fffe0ff */
[----:B------:R-:W-:Y:S02]  /*1ddf0*/  UIADD3 UR56, UP1, UPT, UR52, 0x2, URZ ;  /* 0x0000000234387890 */ /* 0x000fe4000ff3e0ff */
[----:B------:R-:W-:Y:S02]  /*1de00*/  UIADD3 UR15, UPT, UPT, UR10, 0xa0, URZ ;  /* 0x000000a00a0f7890 */ /* 0x000fe4000fffe0ff */
[----:B------:R-:W-:Y:S02]  /*1de10*/  UIADD3.X UR57, UPT, UPT, UR28, 0x40004040, URZ, UP1, !UPT ;  /* 0x400040401c397890 */ /* 0x000fe40008ffe4ff */
[----:B------:R-:W-:Y:S02]  /*1de20*/  UIADD3 UR62, UP3, UPT, UR56, 0x2, URZ ;  /* 0x00000002383e7890 */ /* 0x000fe4000ff7e0ff */
[----:B------:R-:W-:Y:S02]  /*1de30*/  UIADD3 UR58, UP4, UPT, UR56, 0x4, URZ ;  /* 0x00000004383a7890 */ /* 0x000fe4000ff9e0ff */
[----:B------:R-:W-:-:S02]  /*1de40*/  UIADD3 UR32, UP5, UPT, UR56, 0x3fe, URZ ;  /* 0x000003fe38207890 */ /* 0x000fc4000ffbe0ff */
[----:B------:R-:W-:Y:S02]  /*1de50*/  UIADD3 UR34, UP6, UPT, UR56, 0x400, URZ ;  /* 0x0000040038227890 */ /* 0x000fe4000ffde0ff */
[----:B------:R-:W-:Y:S02]  /*1de60*/  UIADD3 UR36, UP1, UPT, UR56, 0x402, URZ ;  /* 0x0000040238247890 */ /* 0x000fe4000ff3e0ff */
[----:B------:R-:W-:Y:S02]  /*1de70*/  UIADD3.X UR63, UPT, UPT, UR57, URZ, URZ, UP3, !UPT ;  /* 0x000000ff393f7290 */ /* 0x000fe40009ffe4ff */
[----:B------:R-:W-:Y:S02]  /*1de80*/  UIADD3 UR38, UP2, UPT, UR56, 0x404, URZ ;  /* 0x0000040438267890 */ /* 0x000fe4000ff5e0ff */
[----:B------:R-:W-:Y:S02]  /*1de90*/  UIADD3.X UR59, UPT, UPT, UR57, URZ, URZ, UP4, !UPT ;  /* 0x000000ff393b7290 */ /* 0x000fe4000a7fe4ff */
[----:B------:R-:W-:-:S02]  /*1dea0*/  UIADD3 UR40, UP3, UPT, UR56, 0x7fe, URZ ;  /* 0x000007fe38287890 */ /* 0x000fc4000ff7e0ff */
[----:B------:R-:W-:Y:S02]  /*1deb0*/  UIADD3.X UR33, UPT, UPT, UR57, URZ, URZ, UP5, !UPT ;  /* 0x000000ff39217290 */ /* 0x000fe4000affe4ff */
[----:B------:R-:W-:Y:S02]  /*1dec0*/  UIADD3 UR16, UPT, UPT, UR10, 0xa8, URZ ;  /* 0x000000a80a107890 */ /* 0x000fe4000fffe0ff */
[----:B------:R-:W-:Y:S02]  /*1ded0*/  UIADD3 UR42, UP4, UPT, UR56, 0x800, URZ ;  /* 0x00000800382a7890 */ /* 0x000fe4000ff9e0ff */
[----:B------:R-:W-:Y:S02]  /*1dee0*/  UIADD3.X UR35, UPT, UPT, UR57, URZ, URZ, UP6, !UPT ;  /* 0x000000ff39237290 */ /* 0x000fe4000b7fe4ff */
[----:B------:R-:W-:Y:S02]  /*1def0*/  UIADD3 UR17, UPT, UPT, UR10, 0xb0, URZ ;  /* 0x000000b00a117890 */ /* 0x000fe4000fffe0ff */
[----:B------:R-:W-:-:S02]  /*1df00*/  UIADD3 UR44, UP5, UPT, UR56, 0x802, URZ ;  /* 0x00000802382c7890 */ /* 0x000fc4000ffbe0ff */
[----:B------:R-:W-:Y:S01]  /*1df10*/  UIADD3.X UR37, UPT, UPT, UR57, URZ, URZ, UP1, !UPT ;  /* 0x000000ff39257290 */ /* 0x000fe20008ffe4ff */
[----:B------:R-:W-:Y:S01]  /*1df20*/  UMOV UR64, 0x0 ;  /* 0x0000000000407882 */ /* 0x000fe20000000000 */
[----:B------:R-:W-:Y:S01]  /*1df30*/  UMOV UR65, 0x8200910 ;  /* 0x0820091000417882 */ /* 0x000fe20000000000 */
[----:B------:R-:W-:Y:S01]  /*1df40*/  UIADD3 UR18, UPT, UPT, UR10, 0xb8, URZ ;  /* 0x000000b80a127890 */ /* 0x000fe2000fffe0ff */
[----:B------:R-:W-:Y:S01]  /*1df50*/  UMOV UR53, 0x40004040 ;  /* 0x4000404000357882 */ /* 0x000fe20000000000 */
[----:B------:R-:W-:Y:S01]  /*1df60*/  UIADD3 UR46, UP6, UPT, UR56, 0x804, URZ ;  /* 0x00000804382e7890 */ /* 0x000fe2000ffde0ff */
[----:B------:R2:W-:Y:S01]  /*1df70*/  UTCHMMA tmem[UR12], gdesc[UR52], tmem[UR10], tmem[UR64], idesc[UR65], UPT ;  /* 0x00ff40340c0079ea */ /* 0x0005e2000b80000a */
[----:B------:R-:W-:Y:S01]  /*1df80*/  UIADD3.X UR39, UPT, UPT, UR57, URZ, URZ, UP2, !UPT ;  /* 0x000000ff39277290 */ /* 0x000fe200097fe4ff */
[----:B------:R-:W-:Y:S01]  /*1df90*/  UMOV UR68, 0x0 ;  /* 0x0000000000447882 */ /* 0x000fe20000000000 */
[----:B------:R-:W-:Y:S01]  /*1dfa0*/  UMOV UR69, 0x8200910 ;  /* 0x0820091000457882 */ /* 0x000fe20000000000 */
[----:B------:R-:W-:-:S02]  /*1dfb0*/  UIADD3 UR19, UPT, UPT, UR10, 0xc0, URZ ;  /* 0x000000c00a137890 */ /* 0x000fc4000fffe0ff */
[----:B------:R3:W-:Y:S01]  /*1dfc0*/  UTCHMMA tmem[UR47], gdesc[UR56], tmem[UR10], tmem[UR68], idesc[UR69], UPT ;  /* 0x00ff44382f0079ea */ /* 0x0007e2000b80000a */
[----:B------:R-:W-:Y:S02]  /*1dfd0*/  UIADD3 UR48, UP1, UPT, UR56, 0xbfe, URZ ;  /* 0x00000bfe38307890 */ /* 0x000fe4000ff3e0ff */
[----:B------:R-:W-:Y:S01]  /*1dfe0*/  UIADD3.X UR41, UPT, UPT, UR57, URZ, URZ, UP3, !UPT ;  /* 0x000000ff39297290 */ /* 0x000fe20009ffe4ff */
[----:B------:R-:W-:Y:S01]  /*1dff0*/  UMOV UR60, 0x0 ;  /* 0x00000000003c7882 */ /* 0x000fe20000000000 */
[----:B------:R-:W-:Y:S01]  /*1e000*/  UMOV UR61, 0x8200910 ;  /* 0x08200910003d7882 */ /* 0x000fe20000000000 */
[----:B------:R-:W-:Y:S02]  /*1e010*/  UIADD3 UR20, UPT, UPT, UR10, 0xc8, URZ ;  /* 0x000000c80a147890 */ /* 0x000fe4000fffe0ff */
[----:B------:R4:W-:Y:S01]  /*1e020*/  UTCHMMA tmem[UR73], gdesc[UR62], tmem[UR10], tmem[UR60], idesc[UR61], UPT ;  /* 0x00ff3c3e490079ea */ /* 0x0009e2000b80000a */
[----:B------:R-:W-:Y:S02]  /*1e030*/  UIADD3 UR50, UP2, UPT, UR56, 0xc00, URZ ;  /* 0x00000c0038327890 */ /* 0x000fe4000ff5e0ff */
[----:B------:R-:W-:Y:S01]  /*1e040*/  UIADD3.X UR43, UPT, UPT, UR57, URZ, URZ, UP4, !UPT ;  /* 0x000000ff392b7290 */ /* 0x000fe2000a7fe4ff */
[----:B------:R-:W-:Y:S01]  /*1e050*/  UMOV UR54, 0x0 ;  /* 0x0000000000367882 */ /* 0x000fe20000000000 */
[----:B------:R-:W-:Y:S01]  /*1e060*/  UMOV UR55, 0x8200910 ;  /* 0x0820091000377882 */ /* 0x000fe20000000000 */
[----:B------:R-:W-:-:S02]  /*1e070*/  UIADD3 UR21, UPT, UPT, UR10, 0xd0, URZ ;  /* 0x000000d00a157890 */ /* 0x000fc4000fffe0ff */
[----:B------:R5:W-:Y:S01]  /*1e080*/  UTCHMMA tmem[UR5], gdesc[UR58], tmem[UR10], tmem[UR54], idesc[UR55], UPT ;  /* 0x00ff363a050079ea */ /* 0x000be2000b80000a */
[----:B--2---:R-:W-:Y:S01]  /*1e090*/  UIADD3 UR52, UP3, UPT, UR56, 0xc02, URZ ;  /* 0x00000c0238347890 */ /* 0x004fe2000ff7e0ff */
[----:B------:R2:W-:Y:S01]  /*1e0a0*/  UTCHMMA tmem[UR15], gdesc[UR32], tmem[UR10], tmem[UR60], idesc[UR61], UPT ;  /* 0x00ff3c200f0079ea */ /* 0x0005e2000b80000a */
[----:B------:R-:W-:Y:S01]  /*1e0b0*/  UIADD3.X UR45, UPT, UPT, UR57, URZ, URZ, UP5, !UPT ;  /* 0x000000ff392d7290 */ /* 0x000fe2000affe4ff */
[----:B------:R2:W-:Y:S01]  /*1e0c0*/  UTCHMMA tmem[UR16], gdesc[UR34], tmem[UR10], tmem[UR68], idesc[UR69], UPT ;  /* 0x00ff4422100079ea */ /* 0x0005e2000b80000a */
[----:B------:R-:W-:Y:S02]  /*1e0d0*/  UIADD3 UR66, UPT, UPT, UR10, 0xd8, URZ ;  /* 0x000000d80a427890 */ /* 0x000fe4000fffe0ff */
[----:B------:R2:W-:Y:S01]  /*1e0e0*/  UTCHMMA tmem[UR17], gdesc[UR36], tmem[UR10], tmem[UR54], idesc[UR55], UPT ;  /* 0x00ff3624110079ea */ /* 0x0005e2000b80000a */
[----:B------:R-:W-:Y:S02]  /*1e0f0*/  UIADD3 UR64, UP4, UPT, UR56, 0xc04, URZ ;  /* 0x00000c0438407890 */ /* 0x000fe4000ff9e0ff */
[----:B---3--:R-:W-:-:S02]  /*1e100*/  UIADD3.X UR47, UPT, UPT, UR57, URZ, URZ, UP6, !UPT ;  /* 0x000000ff392f7290 */ /* 0x008fc4000b7fe4ff */
[----:B------:R-:W-:Y:S02]  /*1e110*/  UIADD3 UR67, UPT, UPT, UR10, 0xe0, URZ ;  /* 0x000000e00a437890 */ /* 0x000fe4000fffe0ff */
[----:B------:R-:W-:Y:S02]  /*1e120*/  UIADD3.X UR49, UPT, UPT, UR57, URZ, URZ, UP1, !UPT ;  /* 0x000000ff39317290 */ /* 0x000fe40008ffe4ff */
[----:B------:R-:W-:Y:S02]  /*1e130*/  UIADD3 UR70, UPT, UPT, UR10, 0xe8, URZ ;  /* 0x000000e80a467890 */ /* 0x000fe4000fffe0ff */
[----:B------:R-:W-:Y:S02]  /*1e140*/  UIADD3.X UR51, UPT, UPT, UR57, URZ, URZ, UP2, !UPT ;  /* 0x000000ff39337290 */ /* 0x000fe400097fe4ff */
[----:B------:R-:W-:Y:S02]  /*1e150*/  UIADD3 UR71, UPT, UPT, UR10, 0xf0, URZ ;  /* 0x000000f00a477890 */ /* 0x000fe4000fffe0ff */
[----:B------:R-:W-:Y:S01]  /*1e160*/  UIADD3.X UR53, UPT, UPT, UR57, URZ, URZ, UP3, !UPT ;  /* 0x000000ff39357290 */ /* 0x000fe20009ffe4ff */
[----:B----4-:R-:W-:Y:S01]  /*1e170*/  UMOV UR62, 0x0 ;  /* 0x00000000003e7882 */ /* 0x010fe20000000000 */
[----:B------:R-:W-:Y:S01]  /*1e180*/  UMOV UR63, 0x8200910 ;  /* 0x08200910003f7882 */ /* 0x000fe20000000000 */
[----:B------:R-:W-:-:S02]  /*1e190*/  UIADD3 UR72, UPT, UPT, UR10, 0xf8, URZ ;  /* 0x000000f80a487890 */ /* 0x000fc4000fffe0ff */
[----:B------:R2:W-:Y:S01]  /*1e1a0*/  UTCHMMA tmem[UR18], gdesc[UR38], tmem[UR10], tmem[UR62], idesc[UR63], UPT ;  /* 0x00ff3e26120079ea */ /* 0x0005e2000b80000a */
[----:B------:R-:W-:Y:S01]  /*1e1b0*/  UIADD3.X UR65, UPT, UPT, UR57, URZ, URZ, UP4, !UPT ;  /* 0x000000ff39417290 */ /* 0x000fe2000a7fe4ff */
[----:B------:R2:W-:Y:S01]  /*1e1c0*/  UTCHMMA tmem[UR19], gdesc[UR40], tmem[UR10], tmem[UR60], idesc[UR61], UPT ;  /* 0x00ff3c28130079ea */ /* 0x0005e2000b80000a */
        /* <DEDUP_REMOVED lines=13> */
[----:B-----5:R-:W-:Y:S01]  /*1e2a0*/  UMOV UR5, URZ ;  /* 0x000000ff00057c82 */ /* 0x020fe20008000000 */
[----:B------:R2:W-:Y:S01]  /*1e2b0*/  UTCHMMA tmem[UR67], gdesc[UR48], tmem[UR10], tmem[UR24], idesc[UR25], UPT ;  /* 0x00ff1830430079ea */ /* 0x0005e2000b80000a */
[----:B------:R-:W-:Y:S01]  /*1e2c0*/  UMOV UR30, 0x0 ;  /* 0x00000000001e7882 */ /* 0x000fe20000000000 */
[----:B------:R-:W-:Y:S01]  /*1e2d0*/  UMOV UR31, 0x8200910 ;  /* 0x08200910001f7882 */ /* 0x000fe20000000000 */
[----:B------:R2:W-:Y:S01]  /*1e2e0*/  UTCHMMA tmem[UR70], gdesc[UR50], tmem[UR10], tmem[UR26], idesc[UR27], UPT ;  /* 0x00ff1a32460079ea */ /* 0x0005e2000b80000a */
[----:B------:R-:W-:Y:S01]  /*1e2f0*/  UMOV UR56, UR4 ;  /* 0x0000000400387c82 */ /* 0x000fe20008000000 */
[----:B------:R2:W-:Y:S01]  /*1e300*/  UTCHMMA tmem[UR71], gdesc[UR52], tmem[UR10], tmem[UR28], idesc[UR29], UPT ;  /* 0x00ff1c34470079ea */ /* 0x0005e2000b80000a */
[----:B------:R2:W-:Y:S01]  /*1e310*/  UTCHMMA tmem[UR72], gdesc[UR64], tmem[UR10], tmem[UR30], idesc[UR31], UPT ;  /* 0x00ff1e40480079ea */ /* 0x0005e2000b80000a */
[----:B------:R2:W-:Y:S01]  /*1e320*/  UTCBAR [UR56], URZ ;  /* 0x000000ff380073e9 */ /* 0x0005e200080000ff */
[----:B------:R-:W-:Y:S01]  /*1e330*/  NOP ;  /* 0x0000000000007918 */ /* 0x000fe20000000000 */
.L_x_10:
[----:B-1----:R-:W3:Y:S01]  /*1e340*/  LDL R5, [R1+0x638] ;  /* 0x0006380001057983 */ /* 0x002ee20000100800 */
[----:B------:R-:W1:Y:S08]  /*1e350*/  LDC R11, c[0x0][0x3a0] ;  /* 0x0000e800ff0b7b82 */ /* 0x000e700000000800 */
[----:B------:R-:W-:Y:S01]  /*1e360*/  BAR.SYNC.DEFER_BLOCKING 0x0 ;  /* 0x0000000000007b1d */ /* 0x000fe20000010000 */
[----:B------:R-:W-:-:S05]  /*1e370*/  IADD3 R136, P6, PT, R136, R2, RZ ;  /* 0x0000000288887210 */ /* 0x000fca0007fde0ff */
[----:B------:R-:W4:Y:S01]  /*1e380*/  LDL.LU R9, [R1] ;  /* 0x0000000001097983 */ /* 0x000f220000300800 */
[----:B-1----:R-:W-:-:S03]  /*1e390*/  VIADD R11, R11, 0xfffffe80 ;  /* 0xfffffe800b0b7836 */ /* 0x002fc60000000000 */
[----:B------:R-:W5:Y:S01]  /*1e3a0*/  LDL.LU R14, [R1+0x4] ;  /* 0x00000400010e7983 */ /* 0x000f620000300800 */
[----:B------:R-:W-:-:S03]  /*1e3b0*/  IMAD R4, R250, -0x80, R11 ;  /* 0xffffff80fa047824 */ /* 0x000fc600078e020b */
[----:B--2---:R-:W2:Y:S02]  /*1e3c0*/  LDL.LU R12, [R1+0x8] ;  /* 0x00000800010c7983 */ /* 0x004ea40000300800 */
[C---:B------:R-:W-:Y:S01]  /*1e3d0*/  ISETP.GT.AND P4, PT, R4.reuse, RZ, PT ;  /* 0x000000ff0400720c */ /* 0x040fe20003f84270 */
[--C-:B------:R-:W-:Y:S01]  /*1e3e0*/  IMAD.X R137, R137, 0x1, R0.reuse, P6 ;  /* 0x0000000189897824 */ /* 0x100fe200030e0600 */
[----:B------:R-:W-:Y:S01]  /*1e3f0*/  ISETP.GT.AND P5, PT, R4, 0x1, PT ;  /* 0x000000010400780c */ /* 0x000fe20003fa4270 */
[----:B------:R-:W2:Y:S01]  /*1e400*/  LDL.LU R10, [R1+0xc] ;  /* 0x00000c00010a7983 */ /* 0x000ea20000300800 */
[----:B------:R-:W-:Y:S02]  /*1e410*/  SEL R6, RZ, 0x4, !P4 ;  /* 0x00000004ff067807 */ /* 0x000fe40006000000 */
[-C--:B------:R-:W-:Y:S01]  /*1e420*/  IADD3 R138, P6, PT, R138, R2.reuse, RZ ;  /* 0x000000028a8a7210 */ /* 0x080fe20007fde0ff */
[----:B------:R-:W-:Y:S01]  /*1e430*/  IMAD.MOV.U32 R7, RZ, RZ, R137 ;  /* 0x000000ffff077224 */ /* 0x000fe200078e0089 */
[----:B------:R-:W2:Y:S03]  /*1e440*/  LDL.LU R8, [R1+0x10] ;  /* 0x0000100001087983 */ /* 0x000ea60000300800 */
[----:B------:R-:W-:Y:S01]  /*1e450*/  IMAD.X R139, R139, 0x1, R0, P6 ;  /* 0x000000018b8b7824 */ /* 0x000fe200030e0600 */
[----:B------:R-:W-:-:S05]  /*1e460*/  IADD3 R251, P6, PT, R251, R2, RZ ;  /* 0x00000002fbfb7210 */ /* 0x000fca0007fde0ff */
        /* <DEDUP_REMOVED lines=19> */
[----:B---3--:R-:W-:Y:S02]  /*1e5a0*/  ISETP.GE.AND P2, PT, R250, R5, PT ;  /* 0x00000005fa00720c */ /* 0x008fe40003f46270 */
[----:B------:R-:W-:Y:S02]  /*1e5b0*/  SEL R5, RZ, 0x4, !P5 ;  /* 0x00000004ff057807 */ /* 0x000fe40006800000 */
[----:B------:R-:W-:Y:S02]  /*1e5c0*/  SEL R6, R6, RZ, !P2 ;  /* 0x000000ff06067207 */ /* 0x000fe40005000000 */
[----:B------:R-:W-:Y:S02]  /*1e5d0*/  SEL R5, R5, RZ, !P2 ;  /* 0x000000ff05057207 */ /* 0x000fe40005000000 */
[----:B------:R-:W-:Y:S02]  /*1e5e0*/  ISETP.NE.U32.AND P5, PT, R6, RZ, PT ;  /* 0x000000ff0600720c */ /* 0x000fe40003fa5070 */
[----:B------:R-:W-:Y:S01]  /*1e5f0*/  ISETP.NE.U32.AND P4, PT, R5, RZ, PT ;  /* 0x000000ff0500720c */ /* 0x000fe20003f85070 */
[----:B------:R-:W-:-:S10]  /*1e600*/  IMAD.MOV.U32 R6, RZ, RZ, R136 ;  /* 0x000000ffff067224 */ /* 0x000fd400078e0088 */
[----:B------:R-:W-:Y:S01]  /*1e610*/  @!PT LDS RZ, [RZ] ;  /* 0x00000000fffff984 */ /* 0x000fe20000000800 */
[----:B------:R-:W-:Y:S01]  /*1e620*/  @!PT LDS RZ, [RZ] ;  /* 0x00000000fffff984 */ /* 0x000fe20000000800 */
[----:B------:R-:W-:Y:S01]  /*1e630*/  @!PT LDS RZ, [RZ] ;  /* 0x00000000fffff984 */ /* 0x000fe20000000800 */
[----:B------:R1:W-:Y:S02]  /*1e640*/  LDGSTS.E [R249+0x30000], desc[UR22][R6.64], P5 ;  /* 0x3000000006f97fae */ /* 0x0003e4000a9a1016 */
[----:B-1----:R-:W-:Y:S01]  /*1e650*/  MOV R6, R138 ;  /* 0x0000008a00067202 */ /* 0x002fe20000000f00 */
[----:B------:R-:W-:-:S05]  /*1e660*/  IMAD.MOV.U32 R7, RZ, RZ, R139 ;  /* 0x000000ffff077224 */ /* 0x000fca00078e008b */
[----:B------:R1:W-:Y:S01]  /*1e670*/  LDGSTS.E [R249+0x30004], desc[UR22][R6.64], P4 ;  /* 0x3000400006f97fae */ /* 0x0003e2000a1a1016 */
[C---:B------:R-:W-:Y:S02]  /*1e680*/  ISETP.GT.AND P4, PT, R4.reuse, 0x2, PT ;  /* 0x000000020400780c */ /* 0x040fe40003f84270 */
[----:B------:R-:W-:Y:S02]  /*1e690*/  ISETP.GT.AND P5, PT, R4, 0x3, PT ;  /* 0x000000030400780c */ /* 0x000fe40003fa4270 */
[----:B-1----:R-:W-:Y:S02]  /*1e6a0*/  SEL R6, RZ, 0x4, !P4 ;  /* 0x00000004ff067807 */ /* 0x002fe40006000000 */
[----:B------:R-:W-:Y:S02]  /*1e6b0*/  SEL R5, RZ, 0x4, !P5 ;  /* 0x00000004ff057807 */ /* 0x000fe40006800000 */
[----:B------:R-:W-:Y:S02]  /*1e6c0*/  SEL R6, R6, RZ, !P2 ;  /* 0x000000ff06067207 */ /* 0x000fe40005000000 */
[----:B------:R-:W-:-:S02]  /*1e6d0*/  SEL R5, R5, RZ, !P2 ;  /* 0x000000ff05057207 */ /* 0x000fc40005000000 */
[----:B------:R-:W-:Y:S02]  /*1e6e0*/  ISETP.NE.U32.AND P5, PT, R6, RZ, PT ;  /* 0x000000ff0600720c */ /* 0x000fe40003fa5070 */
[----:B------:R-:W-:Y:S01]  /*1e6f0*/  ISETP.NE.U32.AND P4, PT, R5, RZ, PT ;  /* 0x000000ff0500720c */ /* 0x000fe20003f85070 */
[----:B------:R-:W-:Y:S02]  /*1e700*/  IMAD.MOV.U32 R6, RZ, RZ, R251 ;  /* 0x000000ffff067224 */ /* 0x000fe400078e00fb */
[----:B------:R-:W-:-:S08]  /*1e710*/  IMAD.MOV.U32 R7, RZ, RZ, R140 ;  /* 0x000000ffff077224 */ /* 0x000fd000078e008c */
[----:B------:R1:W-:Y:S02]  /*1e720*/  LDGSTS.E [R249+0x30008], desc[UR22][R6.64], P5 ;  /* 0x3000800006f97fae */ /* 0x0003e4000a9a1016 */
[----:B-1----:R-:W-:Y:S02]  /*1e730*/  IMAD.MOV.U32 R6, RZ, RZ, R141 ;  /* 0x000000ffff067224 */ /* 0x002fe400078e008d */
        /* <DEDUP_REMOVED lines=60> */
[----:B------:R-:W-:Y:S02]  /*1eb00*/  IADD3 R159, P6, PT, R159, R2, RZ ;  /* 0x000000029f9f7210 */ /* 0x000fe40007fde0ff */
[----:B-1----:R-:W-:Y:S02]  /*1eb10*/  SEL R6, RZ, 0x4, !P4 ;  /* 0x00000004ff067807 */ /* 0x002fe40006000000 */
[----:B------:R-:W-:Y:S02]  /*1eb20*/  SEL R5, RZ, 0x4, !P5 ;  /* 0x00000004ff057807 */ /* 0x000fe40006800000 */
[----:B------:R-:W-:-:S02]  /*1eb30*/  SEL R6, R6, RZ, !P2 ;  /* 0x000000ff06067207 */ /* 0x000fc40005000000 */
[----:B------:R-:W-:Y:S02]  /*1eb40*/  SEL R5, R5, RZ, !P2 ;  /* 0x000000ff05057207 */ /* 0x000fe40005000000 */
[----:B------:R-:W-:Y:S01]  /*1eb50*/  ISETP.NE.U32.AND P5, PT, R6, RZ, PT ;  /* 0x000000ff0600720c */ /* 0x000fe20003fa5070 */
[----:B------:R-:W-:Y:S01]  /*1eb60*/  IMAD.X R160, R160, 0x1, R0, P6 ;  /* 0x00000001a0a07824 */ /* 0x000fe200030e0600 */
[----:B------:R-:W-:Y:S02]  /*1eb70*/  IADD3 R161, P6, PT, R161, R2, RZ ;  /* 0x00000002a1a17210 */ /* 0x000fe40007fde0ff */
[----:B------:R-:W-:Y:S01]  /*1eb80*/  ISETP.NE.U32.AND P4, PT, R5, RZ, PT ;  /* 0x000000ff0500720c */ /* 0x000fe20003f85070 */
[----:B------:R-:W-:Y:S02]  /*1eb90*/  IMAD.MOV.U32 R6, RZ, RZ, R159 ;  /* 0x000000ffff067224 */ /* 0x000fe400078e009f */
[----:B------:R-:W-:Y:S02]  /*1eba0*/  IMAD.MOV.U32 R7, RZ, RZ, R160 ;  /* 0x000000ffff077224 */ /* 0x000fe400078e00a0 */
[----:B------:R-:W-:-:S04]  /*1ebb0*/  IMAD.X R162, R162, 0x1, R0, P6 ;  /* 0x00000001a2a27824 */ /* 0x000fc800030e0600 */
[----:B------:R1:W-:Y:S02]  /*1ebc0*/  LDGSTS.E [R249+0x30030], desc[UR22][R6.64], P5 ;  /* 0x3003000006f97fae */ /* 0x0003e4000a9a1016 */
[----:B-1----:R-:W-:Y:S01]  /*1ebd0*/  MOV R6, R161 ;  /* 0x000000a100067202 */ /* 0x002fe20000000f00 */
        /* <DEDUP_REMOVED lines=383> */
[----:B-1----:R-:W-:-:S04]  /*203d0*/  SEL R6, RZ, 0x4, !P4 ;  /* 0x00000004ff067807 */ /* 0x002fc80006000000 */
[----:B------:R-:W-:Y:S02]  /*203e0*/  SEL R6, R6, RZ, !P2 ;  /* 0x000000ff06067207 */ /* 0x000fe40005000000 */
[----:B------:R-:W-:Y:S01]  /*203f0*/  SEL R5, RZ, 0x4, !P5 ;  /* 0x00000004ff057807 */ /* 0x000fe20006800000 */
[----:B------:R-:W-:Y:S01]  /*20400*/  IMAD.X R248, R248, 0x1, R0, P6 ;  /* 0x00000001f8f87824 */ /* 0x000fe200030e0600 */
[----:B------:R-:W-:Y:S02]  /*20410*/  ISETP.NE.U32.AND P5, PT, R6, RZ, PT ;  /* 0x000000ff0600720c */ /* 0x000fe40003fa5070 */
[----:B----4-:R-:W-:Y:S01]  /*20420*/  IADD3 R9, P6, PT, R9, R2, RZ ;  /* 0x0000000209097210 */ /* 0x010fe20007fde0ff */
[----:B------:R-:W-:Y:S02]  /*20430*/  IMAD.MOV.U32 R6, RZ, RZ, R247 ;  /* 0x000000ffff067224 */ /* 0x000fe400078e00f7 */
[----:B------:R-:W-:Y:S02]  /*20440*/  IMAD.MOV.U32 R7, RZ, RZ, R248 ;  /* 0x000000ffff077224 */ /* 0x000fe400078e00f8 */
[----:B------:R1:W-:Y:S04]  /*20450*/  STL [R1], R9 ;  /* 0x0000000901007387 */ /* 0x0003e80000100800 */
[----:B------:R-:W3:Y:S04]  /*20460*/  LDL.LU R16, [R1+0x14] ;  /* 0x0000140001107983 */ /* 0x000ee80000300800 */
[----:B------:R-:W4:Y:S04]  /*20470*/  LDL.LU R15, [R1+0x18] ;  /* 0x00001800010f7983 */ /* 0x000f280000300800 */
[----:B------:R1:W-:Y:S04]  /*20480*/  LDGSTS.E [R249+0x300e0], desc[UR22][R6.64], P5 ;  /* 0x300e000006f97fae */ /* 0x0003e8000a9a1016 */
[----:B------:R-:W3:Y:S01]  /*20490*/  LDL.LU R13, [R1+0x1c] ;  /* 0x00001c00010d7983 */ /* 0x000ee20000300800 */
[----:B-1----:R-:W-:-:S03]  /*204a0*/  MOV R6, R9 ;  /* 0x0000000900067202 */ /* 0x002fc60000000f00 */
[----:B------:R-:W3:Y:S01]  /*204b0*/  LDL.LU R9, [R1+0x20] ;  /* 0x0000200001097983 */ /* 0x000ee20000300800 */
[----:B------:R-:W-:-:S04]  /*204c0*/  SEL R5, R5, RZ, !P2 ;  /* 0x000000ff05057207 */ /* 0x000fc80005000000 */
[----:B------:R-:W-:Y:S01]  /*204d0*/  ISETP.NE.U32.AND P4, PT, R5, RZ, PT ;  /* 0x000000ff0500720c */ /* 0x000fe20003f85070 */
[----:B------:R-:W-:-:S04]  /*204e0*/  IMAD.X R252, R252, 0x1, R0, P6 ;  /* 0x00000001fcfc7824 */ /* 0x000fc800030e0600 */
[----:B------:R-:W-:Y:S01]  /*204f0*/  IMAD.MOV.U32 R7, RZ, RZ, R252 ;  /* 0x000000ffff077224 */ /* 0x000fe200078e00fc */
[----:B--2---:R-:W-:-:S07]  /*20500*/  IADD3 R12, P6, PT, R12, R2, RZ ;  /* 0x000000020c0c7210 */ /* 0x004fce0007fde0ff */
[----:B------:R1:W-:Y:S01]  /*20510*/  LDGSTS.E [R249+0x300e4], desc[UR22][R6.64], P4 ;  /* 0x300e400006f97fae */ /* 0x0003e2000a1a1016 */
[C---:B------:R-:W-:Y:S02]  /*20520*/  ISETP.GT.AND P4, PT, R4.reuse, 0x3a, PT ;  /* 0x0000003a0400780c */ /* 0x040fe40003f84270 */
[----:B------:R-:W-:Y:S01]  /*20530*/  ISETP.GT.AND P5, PT, R4, 0x3b, PT ;  /* 0x0000003b0400780c */ /* 0x000fe20003fa4270 */
[----:B-----5:R-:W-:Y:S01]  /*20540*/  IMAD.X R14, R14, 0x1, R0, P6 ;  /* 0x000000010e0e7824 */ /* 0x020fe200030e0600 */
[----:B------:R-:W-:Y:S02]  /*20550*/  IADD3 R8, P6, PT, R8, R2, RZ ;  /* 0x0000000208087210 */ /* 0x000fe40007fde0ff */
[----:B-1----:R-:W-:-:S04]  /*20560*/  SEL R6, RZ, 0x4, !P4 ;  /* 0x00000004ff067807 */ /* 0x002fc80006000000 */
[----:B------:R-:W-:Y:S02]  /*20570*/  SEL R6, R6, RZ, !P2 ;  /* 0x000000ff06067207 */ /* 0x000fe40005000000 */
[----:B------:R-:W-:Y:S02]  /*20580*/  SEL R5, RZ, 0x4, !P5 ;  /* 0x00000004ff057807 */ /* 0x000fe40006800000 */
[----:B------:R-:W-:Y:S01]  /*20590*/  ISETP.NE.U32.AND P5, PT, R6, RZ, PT ;  /* 0x000000ff0600720c */ /* 0x000fe20003fa5070 */
[----:B------:R-:W-:Y:S01]  /*205a0*/  IMAD.X R10, R10, 0x1, R0, P6 ;  /* 0x000000010a0a7824 */ /* 0x000fe200030e0600 */
[----:B------:R-:W-:Y:S01]  /*205b0*/  STL [R1+0x8], R12 ;  /* 0x0000080c01007387 */ /* 0x000fe20000100800 */
[----:B------:R-:W-:-:S03]  /*205c0*/  IMAD.MOV.U32 R6, RZ, RZ, R12 ;  /* 0x000000ffff067224 */ /* 0x000fc600078e000c */
[----:B------:R1:W-:Y:S01]  /*205d0*/  STL [R1+0x4], R14 ;  /* 0x0000040e01007387 */ /* 0x0003e20000100800 */
[----:B------:R-:W-:-:S03]  /*205e0*/  IMAD.MOV.U32 R7, RZ, RZ, R14 ;  /* 0x000000ffff077224 */ /* 0x000fc600078e000e */
[----:B------:R-:W-:Y:S01]  /*205f0*/  STL [R1+0x10], R8 ;  /* 0x0000100801007387 */ /* 0x000fe20000100800 */
[----:B------:R-:W-:-:S03]  /*20600*/  SEL R5, R5, RZ, !P2 ;  /* 0x000000ff05057207 */ /* 0x000fc60005000000 */
[----:B------:R2:W-:Y:S04]  /*20610*/  STL [R1+0xc], R10 ;  /* 0x00000c0a01007387 */ /* 0x0005e80000100800 */
[----:B-1----:R-:W5:Y:S04]  /*20620*/  LDL.LU R14, [R1+0x24] ;  /* 0x00002400010e7983 */ /* 0x002f680000300800 */
[----:B------:R-:W5:Y:S01]  /*20630*/  LDL.LU R12, [R1+0x28] ;  /* 0x00002800010c7983 */ /* 0x000f620000300800 */
[----:B------:R-:W-:-:S03]  /*20640*/  ISETP.NE.U32.AND P4, PT, R5, RZ, PT ;  /* 0x000000ff0500720c */ /* 0x000fc60003f85070 */
[----:B------:R1:W-:Y:S02]  /*20650*/  LDGSTS.E [R249+0x300e8], desc[UR22][R6.64], P5 ;  /* 0x300e800006f97fae */ /* 0x0003e4000a9a1016 */
[----:B-1----:R-:W-:Y:S02]  /*20660*/  IMAD.MOV.U32 R7, RZ, RZ, R10 ;  /* 0x000000ffff077224 */ /* 0x002fe400078e000a */
[----:B------:R-:W-:Y:S01]  /*20670*/  IMAD.MOV.U32 R6, RZ, RZ, R8 ;  /* 0x000000ffff067224 */ /* 0x000fe200078e0008 */
[----:B--2---:R-:W2:Y:S04]  /*20680*/  LDL.LU R10, [R1+0x2c] ;  /* 0x00002c00010a7983 */ /* 0x004ea80000300800 */
[----:B------:R-:W2:Y:S04]  /*20690*/  LDL.LU R8, [R1+0x30] ;  /* 0x0000300001087983 */ /* 0x000ea80000300800 */
[----:B------:R1:W-:Y:S01]  /*206a0*/  LDGSTS.E [R249+0x300ec], desc[UR22][R6.64], P4 ;  /* 0x300ec00006f97fae */ /* 0x0003e2000a1a1016 */
[----:B------:R-:W-:-:S02]  /*206b0*/  ISETP.GT.AND P4, PT, R4, 0x3c, PT ;  /* 0x0000003c0400780c */ /* 0x000fc40003f84270 */
[----:B------:R-:W-:Y:S02]  /*206c0*/  ISETP.GT.AND P5, PT, R4, 0x3d, PT ;  /* 0x0000003d0400780c */ /* 0x000fe40003fa4270 */
[----:B-1----:R-:W-:-:S04]  /*206d0*/  SEL R6, RZ, 0x4, !P4 ;  /* 0x00000004ff067807 */ /* 0x002fc80006000000 */
[----:B------:R-:W-:Y:S02]  /*206e0*/  SEL R6, R6, RZ, !P2 ;  /* 0x000000ff06067207 */ /* 0x000fe40005000000 */
[----:B------:R-:W-:Y:S02]  /*206f0*/  SEL R5, RZ, 0x4, !P5 ;  /* 0x00000004ff057807 */ /* 0x000fe40006800000 */
[----:B------:R-:W-:Y:S02]  /*20700*/  ISETP.NE.U32.AND P5, PT, R6, RZ, PT ;  /* 0x000000ff0600720c */ /* 0x000fe40003fa5070 */
[----:B----4-:R-:W-:-:S05]  /*20710*/  IADD3 R15, P6, PT, R15, R2, RZ ;  /* 0x000000020f0f7210 */ /* 0x010fca0007fde0ff */
[----:B---3--:R-:W-:Y:S01]  /*20720*/  IMAD.X R16, R16, 0x1, R0, P6 ;  /* 0x0000000110107824 */ /* 0x008fe200030e0600 */
[----:B------:R-:W-:Y:S01]  /*20730*/  STL [R1+0x18], R15 ;  /* 0x0000180f01007387 */ /* 0x000fe20000100800 */
[----:B------:R-:W-:-:S03]  /*20740*/  IMAD.MOV.U32 R6, RZ, RZ, R15 ;  /* 0x000000ffff067224 */ /* 0x000fc600078e000f */
[----:B------:R1:W-:Y:S01]  /*20750*/  STL [R1+0x14], R16 ;  /* 0x0000141001007387 */ /* 0x0003e20000100800 */
[----:B------:R-:W-:-:S05]  /*20760*/  IADD3 R9, P6, PT, R9, R2, RZ ;  /* 0x0000000209097210 */ /* 0x000fca0007fde0ff */
[----:B------:R-:W-:Y:S01]  /*20770*/  IMAD.X R13, R13, 0x1, R0, P6 ;  /* 0x000000010d0d7824 */ /* 0x000fe200030e0600 */
[----:B------:R-:W-:Y:S01]  /*20780*/  STL [R1+0x20], R9 ;  /* 0x0000200901007387 */ /* 0x000fe20000100800 */
[----:B------:R-:W-:-:S03]  /*20790*/  IMAD.MOV.U32 R7, RZ, RZ, R16 ;  /* 0x000000ffff077224 */ /* 0x000fc600078e0010 */
[----:B------:R3:W-:Y:S04]  /*207a0*/  STL [R1+0x1c], R13 ;  /* 0x00001c0d01007387 */ /* 0x0007e80000100800 */
[----:B-1----:R-:W4:Y:S04]  /*207b0*/  LDL.LU R16, [R1+0x34] ;  /* 0x0000340001107983 */ /* 0x002f280000300800 */
[----:B------:R-:W4:Y:S04]  /*207c0*/  LDL.LU R15, [R1+0x38] ;  /* 0x00003800010f7983 */ /* 0x000f280000300800 */
[----:B------:R1:W-:Y:S02]  /*207d0*/  LDGSTS.E [R249+0x300f0], desc[UR22][R6.64], P5 ;  /* 0x300f000006f97fae */ /* 0x0003e4000a9a1016 */
[----:B-1----:R-:W-:Y:S01]  /*207e0*/  IMAD.MOV.U32 R7, RZ, RZ, R13 ;  /* 0x000000ffff077224 */ /* 0x002fe200078e000d */
[----:B------:R-:W-:Y:S01]  /*207f0*/  MOV R6, R9 ;  /* 0x0000000900067202 */ /* 0x000fe20000000f00 */
[----:B---3--:R-:W3:Y:S04]  /*20800*/  LDL.LU R13, [R1+0x3c] ;  /* 0x00003c00010d7983 */ /* 0x008ee80000300800 */
[----:B------:R-:W3:Y:S01]  /*20810*/  LDL.LU R9, [R1+0x40] ;  /* 0x0000400001097983 */ /* 0x000ee20000300800 */
[----:B------:R-:W-:-:S04]  /*20820*/  SEL R5, R5, RZ, !P2 ;  /* 0x000000ff05057207 */ /* 0x000fc80005000000 */
[----:B------:R-:W-:Y:S02]  /*20830*/  ISETP.NE.U32.AND P4, PT, R5, RZ, PT ;  /* 0x000000ff0500720c */ /* 0x000fe40003f85070 */
[----:B------:R-:W-:-:S11]  /*20840*/  ISETP.GT.AND P5, PT, R4, 0x3f, PT ;  /* 0x0000003f0400780c */ /* 0x000fd60003fa4270 */
[----:B------:R1:W-:Y:S01]  /*20850*/  LDGSTS.E [R249+0x300f4], desc[UR22][R6.64], P4 ;  /* 0x300f400006f97fae */ /* 0x0003e2000a1a1016 */
[----:B------:R-:W-:Y:S02]  /*20860*/  ISETP.GT.AND P4, PT, R4, 0x3e, PT ;  /* 0x0000003e0400780c */ /* 0x000fe40003f84270 */
[----:B-----5:R-:W-:Y:S02]  /*20870*/  IADD3 R12, P6, PT, R12, R2, RZ ;  /* 0x000000020c0c7210 */ /* 0x020fe40007fde0ff */
[----:B------:R-:W-:Y:S02]  /*20880*/  SEL R5, RZ, 0x4, !P5 ;  /* 0x00000004ff057807 */ /* 0x000fe40006800000 */
[----:B-1----:R-:W-:Y:S01]  /*20890*/  SEL R6, RZ, 0x4, !P4 ;  /* 0x00000004ff067807 */ /* 0x002fe20006000000 */
[----:B------:R-:W-:-:S03]  /*208a0*/  IMAD.X R14, R14, 0x1, R0, P6 ;  /* 0x000000010e0e7824 */ /* 0x000fc600030e0600 */
[----:B------:R-:W-:-:S04]  /*208b0*/  SEL R6, R6, RZ, !P2 ;  /* 0x000000ff06067207 */ /* 0x000fc80005000000 */
[----:B------:R-:W-:Y:S02]  /*208c0*/  ISETP.NE.U32.AND P5, PT, R6, RZ, PT ;  /* 0x000000ff0600720c */ /* 0x000fe40003fa5070 */
[----:B--2---:R-:W-:Y:S01]  /*208d0*/  IADD3 R8, P6, PT, R8, R2, RZ ;  /* 0x0000000208087210 */ /* 0x004fe20007fde0ff */
[----:B------:R-:W-:Y:S04]  /*208e0*/  STL [R1+0x28], R12 ;  /* 0x0000280c01007387 */ /* 0x000fe80000100800 */
[----:B------:R-:W-:Y:S01]  /*208f0*/  IMAD.X R10, R10, 0x1, R0, P6 ;  /* 0x000000010a0a7824 */ /* 0x000fe200030e0600 */
[----:B------:R1:W-:Y:S01]  /*20900*/  STL [R1+0x24], R14 ;  /* 0x0000240e01007387 */ /* 0x0003e20000100800 */
[----:B------:R-:W-:Y:S02]  /*20910*/  IMAD.MOV.U32 R6, RZ, RZ, R12 ;  /* 0x000000ffff067224 */ /* 0x000fe400078e000c */
[----:B------:R-:W-:Y:S01]  /*20920*/  IMAD.MOV.U32 R7, RZ, RZ, R14 ;  /* 0x000000ffff077224 */ /* 0x000fe200078e000e */
        /* <DEDUP_REMOVED lines=19> */
[----:B------:R-:W-:Y:S01]  /*20a60*/  IMAD.X R16, R16, 0x1, R0, P6 ;  /* 0x0000000110107824 */ /* 0x000fe200030e0600 */
[----:B------:R-:W-:Y:S01]  /*20a70*/  STL [R1+0x38], R15 ;  /* 0x0000380f01007387 */ /* 0x000fe20000100800 */
[----:B------:R-:W-:-:S03]  /*20a80*/  IMAD.MOV.U32 R6, RZ, RZ, R15 ;  /* 0x000000ffff067224 */ /* 0x000fc600078e000f */
[----:B------:R1:W-:Y:S01]  /*20a90*/  STL [R1+0x34], R16 ;  /* 0x0000341001007387 */ /* 0x0003e20000100800 */
[----:B------:R-:W-:-:S05]  /*20aa0*/  IMAD.MOV.U32 R7, RZ, RZ, R16 ;  /* 0x000000ffff077224 */ /* 0x000fca00078e0010 */
[----:B------:R4:W-:Y:S01]  /*20ab0*/  LDGSTS.E [R249+0x30100], desc[UR22][R6.64], P5 ;  /* 0x3010000006f97fae */ /* 0x0009e2000a9a1016 */
[----:B---3--:R-:W-:-:S05]  /*20ac0*/  IADD3 R9, P6, PT, R9, R2, RZ ;  /* 0x0000000209097210 */ /* 0x008fca0007fde0ff */
[----:B------:R-:W-:Y:S01]  /*20ad0*/  IMAD.X R13, R13, 0x1, R0, P6 ;  /* 0x000000010d0d7824 */ /* 0x000fe200030e0600 */
[----:B------:R-:W-:Y:S04]  /*20ae0*/  STL [R1+0x40], R9 ;  /* 0x0000400901007387 */ /* 0x000fe80000100800 */
[----:B------:R3:W-:Y:S04]  /*20af0*/  STL [R1+0x3c], R13 ;  /* 0x00003c0d01007387 */ /* 0x0007e80000100800 */
[----:B-1----:R-:W2:Y:S04]  /*20b00*/  LDL.LU R16, [R1+0x54] ;  /* 0x0000540001107983 */ /* 0x002ea80000300800 */
[----:B------:R-:W2:Y:S01]  /*20b10*/  LDL.LU R15, [R1+0x58] ;  /* 0x00005800010f7983 */ /* 0x000ea20000300800 */
[----:B----4-:R-:W-:Y:S01]  /*20b20*/  IMAD.MOV.U32 R7, RZ, RZ, R13 ;  /* 0x000000ffff077224 */ /* 0x010fe200078e000d */
[----:B------:R-:W-:-:S02]  /*20b30*/  MOV R6, R9 ;  /* 0x0000000900067202 */ /* 0x000fc40000000f00 */
[----:B---3--:R-:W3:Y:S04]  /*20b40*/  LDL.LU R13, [R1+0x5c] ;  /* 0x00005c00010d7983 */ /* 0x008ee80000300800 */
[----:B------:R-:W4:Y:S01]  /*20b50*/  LDL.LU R9, [R1+0x60] ;  /* 0x0000600001097983 */ /* 0x000f220000300800 */
[----:B------:R-:W-:-:S04]  /*20b60*/  SEL R5, R5, RZ, !P2 ;  /* 0x000000ff05057207 */ /* 0x000fc80005000000 */
[----:B------:R-:W-:Y:S02]  /*20b70*/  ISETP.NE.U32.AND P4, PT, R5, RZ, PT ;  /* 0x000000ff0500720c */ /* 0x000fe40003f85070 */
[----:B------:R-:W-:-:S11]  /*20b80*/  ISETP.GT.AND P5, PT, R4, 0x43, PT ;  /* 0x000000430400780c */ /* 0x000fd60003fa4270 */
[----:B------:R1:W-:Y:S01]  /*20b90*/  LDGSTS.E [R249+0x30104], desc[UR22][R6.64], P4 ;  /* 0x3010400006f97fae */ /* 0x0003e2000a1a1016 */
[----:B------:R-:W-:Y:S02]  /*20ba0*/  ISETP.GT.AND P4, PT, R4, 0x42, PT ;  /* 0x000000420400780c */ /* 0x000fe40003f84270 */
[----:B------:R-:W-:Y:S02]  /*20bb0*/  SEL R5, RZ, 0x4, !P5 ;  /* 0x00000004ff057807 */ /* 0x000fe40006800000 */
[----:B-1----:R-:W-:-:S04]  /*20bc0*/  SEL R6, RZ, 0x4, !P4 ;  /* 0x00000004ff067807 */ /* 0x002fc80006000000 */
[----:B------:R-:W-:Y:S02]  /*20bd0*/  SEL R6, R6, RZ, !P2 ;  /* 0x000000ff06067207 */ /* 0x000fe40005000000 */
[----:B-----5:R-:W-:Y:S02]  /*20be0*/  IADD3 R12, P6, PT, R12, R2, RZ ;  /* 0x000000020c0c7210 */ /* 0x020fe40007fde0ff */
[----:B------:R-:W-:-:S03]  /*20bf0*/  ISETP.NE.U32.AND P5, PT, R6, RZ, PT ;  /* 0x000000ff0600720c */ /* 0x000fc60003fa5070 */
[----:B------:R-:W-:Y:S01]  /*20c00*/  IMAD.X R14, R14, 0x1, R0, P6 ;  /* 0x000000010e0e7824 */ /* 0x000fe200030e0600 */
[----:B------:R-:W-:Y:S01]  /*20c10*/  STL [R1+0x48], R12 ;  /* 0x0000480c01007387 */ /* 0x000fe20000100800 */
[----:B------:R-:W-:-:S03]  /*20c20*/  IMAD.MOV.U32 R6, RZ, RZ, R12 ;  /* 0x000000ffff067224 */ /* 0x000fc600078e000c */
[----:B------:R1:W-:Y:S01]  /*20c30*/  STL [R1+0x44], R14 ;  /* 0x0000440e01007387 */ /* 0x0003e20000100800 */
[----:B------:R-:W-:Y:S01]  /*20c40*/  IMAD.MOV.U32 R7, RZ, RZ, R14 ;  /* 0x000000ffff077224 */ /* 0x000fe200078e000e */
[----:B------:R-:W-:-:S04]  /*20c50*/  SEL R5, R5, RZ, !P2 ;  /* 0x000000ff05057207 */ /* 0x000fc80005000000 */
[----:B------:R5:W-:Y:S01]  /*20c60*/  LDGSTS.E [R249+0x30108], desc[UR22][R6.64], P5 ;  /* 0x3010800006f97fae */ /* 0x000be2000a9a1016 */
[----:B--2---:R-:W-:-:S05]  /*20c70*/  IADD3 R8, P6, PT, R8, R2, RZ ;  /* 0x0000000208087210 */ /* 0x004fca0007fde0ff */
[----:B------:R-:W-:Y:S01]  /*20c80*/  IMAD.X R10, R10, 0x1, R0, P6 ;  /* 0x000000010a0a7824 */ /* 0x000fe200030e0600 */
[----:B------:R-:W-:Y:S04]  /*20c90*/  STL [R1+0x50], R8 ;  /* 0x0000500801007387 */ /* 0x000fe80000100800 */
[----:B------:R2:W-:Y:S04]  /*20ca0*/  STL [R1+0x4c], R10 ;  /* 0x00004c0a01007387 */ /* 0x0005e80000100800 */
[----:B-1----:R-:W3:Y:S04]  /*20cb0*/  LDL.LU R14, [R1+0x64] ;  /* 0x00006400010e7983 */ /* 0x002ee80000300800 */
[----:B------:R-:W3:Y:S01]  /*20cc0*/  LDL.LU R12, [R1+0x68] ;  /* 0x00006800010c7983 */ /* 0x000ee20000300800 */
[----:B-----5:R-:W-:Y:S01]  /*20cd0*/  IMAD.MOV.U32 R7, RZ, RZ, R10 ;  /* 0x000000ffff077224 */ /* 0x020fe200078e000a */
[----:B------:R-:W-:Y:S01]  /*20ce0*/  ISETP.NE.U32.AND P4, PT, R5, RZ, PT ;  /* 0x000000ff0500720c */ /* 0x000fe20003f85070 */
[----:B------:R-:W-:Y:S01]  /*20cf0*/  IMAD.MOV.U32 R6, RZ, RZ, R8 ;  /* 0x000000ffff067224 */ /* 0x000fe200078e0008 */
[----:B--2---:R-:W2:Y:S04]  /*20d00*/  LDL.LU R10, [R1+0x6c] ;  /* 0x00006c00010a7983 */ /* 0x004ea80000300800 */
[----:B------:R-:W5:Y:S07]  /*20d10*/  LDL.LU R8, [R1+0x70] ;  /* 0x0000700001087983 */ /* 0x000f6e0000300800 */
[----:B------:R1:W-:Y:S01]  /*20d20*/  LDGSTS.E [R249+0x3010c], desc[UR22][R6.64], P4 ;  /* 0x3010c00006f97fae */ /* 0x0003e2000a1a1016 */
[----:B------:R-:W-:-:S02]  /*20d30*/  ISETP.GT.AND P4, PT, R4, 0x44, PT ;  /* 0x000000440400780c */ /* 0x000fc40003f84270 */
[----:B------:R-:W-:Y:S02]  /*20d40*/  ISETP.GT.AND P5, PT, R4, 0x45, PT ;  /* 0x000000450400780c */ /* 0x000fe40003fa4270 */
[----:B-1----:R-:W-:-:S04]  /*20d50*/  SEL R6, RZ, 0x4, !P4 ;  /* 0x00000004ff067807 */ /* 0x002fc80006000000 */
[----:B------:R-:W-:Y:S02]  /*20d60*/  SEL R6, R6, RZ, !P2 ;  /* 0x000000ff06067207 */ /* 0x000fe40005000000 */
[----:B------:R-:W-:Y:S02]  /*20d70*/  SEL R5, RZ, 0x4, !P5 ;  /* 0x00000004ff057807 */ /* 0x000fe40006800000 */
[----:B------:R-:W-:Y:S02]  /*20d80*/  ISETP.NE.U32.AND P5, PT, R6, RZ, PT ;  /* 0x000000ff0600720c */ /* 0x000fe40003fa5070 */
[----:B------:R-:W-:-:S05]  /*20d90*/  IADD3 R15, P6, PT, R15, R2, RZ ;  /* 0x000000020f0f7210 */ /* 0x000fca0007fde0ff */
[--C-:B------:R-:W-:Y:S01]  /*20da0*/  IMAD.X R16, R16, 0x1, R0.reuse, P6 ;  /* 0x0000000110107824 */ /* 0x100fe200030e0600 */
[----:B----4-:R-:W-:Y:S01]  /*20db0*/  IADD3 R9, P6, PT, R9, R2, RZ ;  /* 0x0000000209097210 */ /* 0x010fe20007fde0ff */
[----:B------:R-:W-:Y:S04]  /*20dc0*/  STL [R1+0x58], R15 ;  /* 0x0000580f01007387 */ /* 0x000fe80000100800 */
[----:B---3--:R-:W-:Y:S01]  /*20dd0*/  IMAD.X R13, R13, 0x1, R0, P6 ;  /* 0x000000010d0d7824 */ /* 0x008fe200030e0600 */
[----:B------:R1:W-:Y:S01]  /*20de0*/  STL [R1+0x54], R16 ;  /* 0x0000541001007387 */ /* 0x0003e20000100800 */
[----:B------:R-:W-:Y:S02]  /*20df0*/  IMAD.MOV.U32 R6, RZ, RZ, R15 ;  /* 0x000000ffff067224 */ /* 0x000fe400078e000f */
[----:B------:R-:W-:Y:S01]  /*20e00*/  IMAD.MOV.U32 R7, RZ, RZ, R16 ;  /* 0x000000ffff077224 */ /* 0x000fe200078e0010 */
[----:B------:R-:W-:Y:S04]  /*20e10*/  STL [R1+0x60], R9 ;  /* 0x0000600901007387 */ /* 0x000fe80000100800 */
        /* <DEDUP_REMOVED lines=13> */
[----:B------:R-:W-:Y:S02]  /*20ef0*/  SEL R5, RZ, 0x4, !P5 ;  /* 0x00000004ff057807 */ /* 0x000fe40006800000 */
[----:B-1----:R-:W-:Y:S02]  /*20f00*/  SEL R6, RZ, 0x4, !P4 ;  /* 0x00000004ff067807 */ /* 0x002fe40006000000 */
[----:B------:R-:W-:Y:S02]  /*20f10*/  IADD3 R12, P6, PT, R12, R2, RZ ;  /* 0x000000020c0c7210 */ /* 0x000fe40007fde0ff */
[----:B------:R-:W-:-:S03]  /*20f20*/  SEL R6, R6, RZ, !P2 ;  /* 0x000000ff06067207 */ /* 0x000fc60005000000 */
[--C-:B------:R-:W-:Y:S01]  /*20f30*/  IMAD.X R14, R14, 0x1, R0.reuse, P6 ;  /* 0x000000010e0e7824 */ /* 0x100fe200030e0600 */
[----:B------:R-:W-:Y:S02]  /*20f40*/  ISETP.NE.U32.AND P5, PT, R6, RZ, PT ;  /* 0x000000ff0600720c */ /* 0x000fe40003fa5070 */
[----:B-----5:R-:W-:Y:S01]  /*20f50*/  IADD3 R8, P6, PT, R8, R2, RZ ;  /* 0x0000000208087210 */ /* 0x020fe20007fde0ff */
[----:B------:R-:W-:Y:S04]  /*20f60*/  STL [R1+0x68], R12 ;  /* 0x0000680c01007387 */ /* 0x000fe80000100800 */
[----:B--2---:R-:W-:Y:S01]  /*20f70*/  IMAD.X R10, R10, 0x1, R0, P6 ;  /* 0x000000010a0a7824 */ /* 0x004fe200030e0600 */
[----:B------:R1:W-:Y:S01]  /*20f80*/  STL [R1+0x64], R14 ;  /* 0x0000640e01007387 */ /* 0x0003e20000100800 */
[----:B------:R-:W-:-:S02]  /*20f90*/  IMAD.MOV.U32 R6, RZ, RZ, R12 ;  /* 0x000000ffff067224 */ /* 0x000fc400078e000c */
        /* <DEDUP_REMOVED lines=200> */
[----:B------:R-:W-:Y:S02]  /*21c20*/  IADD3 R12, P6, PT, R12, R2, RZ ;  /* 0x000000020c0c7210 */ /* 0x000fe40007fde0ff */
[----:B------:R-:W-:-:S03]  /*21c30*/  ISETP.NE.U32.AND P5, PT, R6, RZ, PT ;  /* 0x000000ff0600720c */ /* 0x000fc60003fa5070 */
[--C-:B------:R-:W-:Y:S01]  /*21c40*/  IMAD.X R14, R14, 0x1, R0.reuse, P6 ;  /* 0x000000010e0e7824 */ /* 0x100fe200030e0600 */
[----:B-----5:R-:W-:Y:S01]  /*21c50*/  IADD3 R8, P6, PT, R8, R2, RZ ;  /* 0x0000000208087210 */ /* 0x020fe20007fde0ff */
[----:B------:R-:W-:Y:S04]  /*21c60*/  STL [R1+0xe8], R12 ;  /* 0x0000e80c01007387 */ /* 0x000fe80000100800 */
[----:B--2---:R-:W-:Y:S01]  /*21c70*/  IMAD.X R10, R10, 0x1, R0, P6 ;  /* 0x000000010a0a7824 */ /* 0x004fe200030e0600 */
        /* <DEDUP_REMOVED lines=419> */
[----:B------:R-:W-:Y:S04]  /*236b0*/  STL [R1+0x1f0], R8 ;  /* 0x0001f00801007387 */ /* 0x000fe80000100800 */
[----:B------:R2:W-:Y:S04]  /*236c0*/  STL [R1+0x1ec], R10 ;  /* 0x0001ec0a01007387 */ /* 0x0005e80000100800 */
[----:B-1----:R-:W5:Y:S01]  /*236d0*/  LDL.LU R14, [R1+0x204] ;  /* 0x00020400010e7983 */ /* 0x002f620000300800 */
[----:B------:R-:W-:-:S03]  /*236e0*/  SEL R5, R5, RZ, !P2 ;  /* 0x000000ff05057207 */ /* 0x000fc60005000000 */
[----:B------:R-:W5:Y:S04]  /*236f0*/  LDL.LU R12, [R1+0x208] ;  /* 0x00020800010c7983 */ /* 0x000f680000300800 */
[----:B------:R1:W-:Y:S01]  /*23700*/  LDGSTS.E [R249+0x301d8], desc[UR22][R6.64], P5 ;  /* 0x301d800006f97fae */ /* 0x0003e2000a9a1016 */
[----:B------:R-:W-:Y:S01]  /*23710*/  ISETP.NE.U32.AND P4, PT, R5, RZ, PT ;  /* 0x000000ff0500720c */ /* 0x000fe20003f85070 */
[----:B-1----:R-:W-:Y:S02]  /*23720*/  IMAD.MOV.U32 R7, RZ, RZ, R10 ;  /* 0x000000ffff077224 */ /* 0x002fe400078e000a */
[----:B------:R-:W-:Y:S01]  /*23730*/  IMAD.MOV.U32 R6, RZ, RZ, R8 ;  /* 0x000000ffff067224 */ /* 0x000fe200078e0008 */
[----:B--2---:R-:W2:Y:S04]  /*23740*/  LDL.LU R10, [R1+0x20c] ;  /* 0x00020c00010a7983 */ /* 0x004ea80000300800 */
[----:B------:R-:W2:Y:S05]  /*23750*/  LDL.LU R8, [R1+0x210] ;  /* 0x0002100001087983 */ /* 0x000eaa0000300800 */
        /* <DEDUP_REMOVED lines=9> */
[----:B------:R1:W-:Y:S01]  /*237f0*/  STL [R1+0x1f8], R15 ;  /* 0x0001f80f01007387 */ /* 0x0003e20000100800 */
[----:B------:R-:W-:-:S03]  /*23800*/  IMAD.MOV.U32 R6, RZ, RZ, R15 ;  /* 0x000000ffff067224 */ /* 0x000fc600078e000f */
[----:B------:R4:W-:Y:S01]  /*23810*/  STL [R1+0x1f4], R16 ;  /* 0x0001f41001007387 */ /* 0x0009e20000100800 */
[----:B------:R-:W-:-:S03]  /*23820*/  IMAD.MOV.U32 R7, RZ, RZ, R16 ;  /* 0x000000ffff077224 */ /* 0x000fc600078e0010 */
[----:B-1----:R-:W2:Y:S04]  /*23830*/  LDL.LU R15, [R1+0x218] ;  /* 0x00021800010f7983 */ /* 0x002ea80000300800 */
[----:B------:R1:W-:Y:S01]  /*23840*/  LDGSTS.E [R249+0x301e0], desc[UR22][R6.64], P5 ;  /* 0x301e000006f97fae */ /* 0x0003e2000a9a1016 */
[----:B---3--:R-:W-:-:S05]  /*23850*/  IADD3 R9, P6, PT, R9, R2, RZ ;  /* 0x0000000209097210 */ /* 0x008fca0007fde0ff */
[----:B------:R-:W-:Y:S01]  /*23860*/  IMAD.X R13, R13, 0x1, R0, P6 ;  /* 0x000000010d0d7824 */ /* 0x000fe200030e0600 */
[----:B------:R-:W-:Y:S04]  /*23870*/  STL [R1+0x200], R9 ;  /* 0x0002000901007387 */ /* 0x000fe80000100800 */
[----:B------:R3:W-:Y:S04]  /*23880*/  STL [R1+0x1fc], R13 ;  /* 0x0001fc0d01007387 */ /* 0x0007e80000100800 */
[----:B----4-:R-:W4:Y:S01]  /*23890*/  LDL.LU R16, [R1+0x214] ;  /* 0x0002140001107983 */ /* 0x010f220000300800 */
[----:B-1----:R-:W-:Y:S01]  /*238a0*/  IMAD.MOV.U32 R7, RZ, RZ, R13 ;  /* 0x000000ffff077224 */ /* 0x002fe200078e000d */
[----:B------:R-:W-:-:S02]  /*238b0*/  MOV R6, R9 ;  /* 0x0000000900067202 */ /* 0x000fc40000000f00 */
        /* <DEDUP_REMOVED lines=10> */
[----:B------:R-:W-:Y:S02]  /*23960*/  SEL R5, R5, RZ, !P2 ;  /* 0x000000ff05057207 */ /* 0x000fe40005000000 */
[----:B------:R-:W-:Y:S02]  /*23970*/  ISETP.NE.U32.AND P5, PT, R6, RZ, PT ;  /* 0x000000ff0600720c */ /* 0x000fe40003fa5070 */
[----:B-----5:R-:W-:-:S05]  /*23980*/  IADD3 R12, P6, PT, R12, R2, RZ ;  /* 0x000000020c0c7210 */ /* 0x020fca0007fde0ff */
[----:B------:R-:W-:Y:S01]  /*23990*/  IMAD.X R14, R14, 0x1, R0, P6 ;  /* 0x000000010e0e7824 */ /* 0x000fe200030e0600 */
[----:B------:R-:W-:Y:S01]  /*239a0*/  ISETP.NE.U32.AND P4, PT, R5, RZ, PT ;  /* 0x000000ff0500720c */ /* 0x000fe20003f85070 */
[----:B------:R-:W-:Y:S01]  /*239b0*/  IMAD.MOV.U32 R6, RZ, RZ, R12 ;  /* 0x000000ffff067224 */ /* 0x000fe200078e000c */
[----:B------:R-:W-:Y:S01]  /*239c0*/  STL [R1+0x208], R12 ;  /* 0x0002080c01007387 */ /* 0x000fe20000100800 */
[----:B------:R-:W-:-:S03]  /*239d0*/  IMAD.MOV.U32 R7, RZ, RZ, R14 ;  /* 0x000000ffff077224 */ /* 0x000fc600078e000e */
[----:B------:R1:W-:Y:S04]  /*239e0*/  STL [R1+0x204], R14 ;  /* 0x0002040e01007387 */ /* 0x0003e80000100800 */
[----:B------:R5:W-:Y:S01]  /*239f0*/  LDGSTS.E [R249+0x301e8], desc[UR22][R6.64], P5 ;  /* 0x301e800006f97fae */ /* 0x000be2000a9a1016 */
[----:B--2---:R-:W-:-:S05]  /*23a00*/  IADD3 R8, P6, PT, R8, R2, RZ ;  /* 0x0000000208087210 */ /* 0x004fca0007fde0ff */
[----:B------:R-:W-:Y:S01]  /*23a10*/  IMAD.X R10, R10, 0x1, R0, P6 ;  /* 0x000000010a0a7824 */ /* 0x000fe200030e0600 */
[----:B------:R-:W-:Y:S01]  /*23a20*/  STL [R1+0x210], R8 ;  /* 0x0002100801007387 */ /* 0x000fe20000100800 */
[----:B-----5:R-:W-:-:S03]  /*23a30*/  IMAD.MOV.U32 R6, RZ, RZ, R8 ;  /* 0x000000ffff067224 */ /* 0x020fc600078e0008 */
[----:B------:R2:W-:Y:S01]  /*23a40*/  STL [R1+0x20c], R10 ;  /* 0x00020c0a01007387 */ /* 0x0005e20000100800 */
[----:B------:R-:W-:-:S03]  /*23a50*/  IMAD.MOV.U32 R7, RZ, RZ, R10 ;  /* 0x000000ffff077224 */ /* 0x000fc600078e000a */
[----:B-1----:R-:W5:Y:S04]  /*23a60*/  LDL.LU R14, [R1+0x224] ;  /* 0x00022400010e7983 */ /* 0x002f680000300800 */
[----:B------:R-:W5:Y:S04]  /*23a70*/  LDL.LU R12, [R1+0x228] ;  /* 0x00022800010c7983 */ /* 0x000f680000300800 */
[----:B--2---:R-:W2:Y:S04]  /*23a80*/  LDL.LU R10, [R1+0x22c] ;  /* 0x00022c00010a7983 */ /* 0x004ea80000300800 */
[----:B------:R1:W-:Y:S01]  /*23a90*/  LDGSTS.E [R249+0x301ec], desc[UR22][R6.64], P4 ;  /* 0x301ec00006f97fae */ /* 0x0003e2000a1a1016 */
[----:B------:R-:W-:-:S03]  /*23aa0*/  ISETP.GT.AND P4, PT, R4, 0x7c, PT ;  /* 0x0000007c0400780c */ /* 0x000fc60003f84270 */
[----:B------:R-:W2:Y:S01]  /*23ab0*/  LDL.LU R8, [R1+0x230] ;  /* 0x0002300001087983 */ /* 0x000ea20000300800 */
[----:B------:R-:W-:-:S04]  /*23ac0*/  SEL R5, RZ, 0x4, !P4 ;  /* 0x00000004ff057807 */ /* 0x000fc80006000000 */
[----:B------:R-:W-:-:S04]  /*23ad0*/  SEL R5, R5, RZ, !P2 ;  /* 0x000000ff05057207 */ /* 0x000fc80005000000 */
[----:B------:R-:W-:Y:S02]  /*23ae0*/  ISETP.NE.U32.AND P5, PT, R5, RZ, PT ;  /* 0x000000ff0500720c */ /* 0x000fe40003fa5070 */
[----:B------:R-:W-:-:S04]  /*23af0*/  ISETP.GT.AND P4, PT, R4, 0x7d, PT ;  /* 0x0000007d0400780c */ /* 0x000fc80003f84270 */
[----:B------:R-:W-:-:S04]  /*23b00*/  SEL R5, RZ, 0x4, !P4 ;  /* 0x00000004ff057807 */ /* 0x000fc80006000000 */
[----:B------:R-:W-:-:S04]  /*23b10*/  SEL R5, R5, RZ, !P2 ;  /* 0x000000ff05057207 */ /* 0x000fc80005000000 */
[----:B------:R-:W-:Y:S02]  /*23b20*/  ISETP.NE.U32.AND P4, PT, R5, RZ, PT ;  /* 0x000000ff0500720c */ /* 0x000fe40003f85070 */
[----:B------:R-:W-:-:S05]  /*23b30*/  IADD3 R15, P6, PT, R15, R2, RZ ;  /* 0x000000020f0f7210 */ /* 0x000fca0007fde0ff */
[----:B-1----:R-:W-:Y:S02]  /*23b40*/  IMAD.MOV.U32 R6, RZ, RZ, R15 ;  /* 0x000000ffff067224 */ /* 0x002fe400078e000f */
[----:B----4-:R-:W-:-:S04]  /*23b50*/  IMAD.X R16, R16, 0x1, R0, P6 ;  /* 0x0000000110107824 */ /* 0x010fc800030e0600 */
[----:B------:R-:W-:-:S05]  /*23b60*/  IMAD.MOV.U32 R7, RZ, RZ, R16 ;  /* 0x000000ffff077224 */ /* 0x000fca00078e0010 */
[----:B------:R-:W-:Y:S01]  /*23b70*/  LDGSTS.E [R249+0x301f0], desc[UR22][R6.64], P5 ;  /* 0x301f000006f97fae */ /* 0x000fe2000a9a1016 */
[----:B---3--:R-:W-:-:S03]  /*23b80*/  IADD3 R9, P5, PT, R9, R2, RZ ;  /* 0x0000000209097210 */ /* 0x008fc60007fbe0ff */
[----:B------:R1:W-:Y:S02]  /*23b90*/  STL [R1+0x218], R15 ;  /* 0x0002180f01007387 */ /* 0x0003e40000100800 */
[----:B------:R-:W-:Y:S02]  /*23ba0*/  IMAD.X R13, R13, 0x1, R0, P5 ;  /* 0x000000010d0d7824 */ /* 0x000fe400028e0600 */
[----:B------:R-:W-:Y:S01]  /*23bb0*/  STL [R1+0x214], R16 ;  /* 0x0002141001007387 */ /* 0x000fe20000100800 */
[C---:B------:R-:W-:Y:S02]  /*23bc0*/  ISETP.GT.AND P5, PT, R4.reuse, 0x7e, PT ;  /* 0x0000007e0400780c */ /* 0x040fe40003fa4270 */
[----:B------:R-:W-:Y:S01]  /*23bd0*/  ISETP.GT.AND P6, PT, R4, 0x7f, PT ;  /* 0x0000007f0400780c */ /* 0x000fe20003fc4270 */
[----:B------:R3:W-:Y:S01]  /*23be0*/  STL [R1+0x220], R9 ;  /* 0x0002200901007387 */ /* 0x0007e20000100800 */
[----:B------:R-:W-:-:S03]  /*23bf0*/  MOV R4, R9 ;  /* 0x0000000900047202 */ /* 0x000fc60000000f00 */
[----:B------:R4:W-:Y:S01]  /*23c00*/  STL [R1+0x21c], R13 ;  /* 0x00021c0d01007387 */ /* 0x0009e20000100800 */
[----:B------:R-:W-:-:S03]  /*23c10*/  IMAD.MOV.U32 R5, RZ, RZ, R13 ;  /* 0x000000ffff057224 */ /* 0x000fc600078e000d */
[----:B-1----:R-:W2:Y:S04]  /*23c20*/  LDL.LU R15, [R1+0x234] ;  /* 0x00023400010f7983 */ /* 0x002ea80000300800 */
[----:B---3--:R-:W3:Y:S04]  /*23c30*/  LDL.LU R9, [R1+0x238] ;  /* 0x0002380001097983 */ /* 0x008ee80000300800 */
[----:B------:R-:W3:Y:S04]  /*23c40*/  LDL.LU R18, [R1+0x274] ;  /* 0x0002740001127983 */ /* 0x000ee80000300800 */
[----:B----4-:R-:W4:Y:S04]  /*23c50*/  LDL.LU R13, [R1+0x278] ;  /* 0x00027800010d7983 */ /* 0x010f280000300800 */
[----:B------:R1:W-:Y:S02]  /*23c60*/  LDGSTS.E [R249+0x301f4], desc[UR22][R4.64], P4 ;  /* 0x301f400004f97fae */ /* 0x0003e4000a1a1016 */
[----:B-1----:R-:W-:-:S02]  /*23c70*/  SEL R5, RZ, 0x4, !P5 ;  /* 0x00000004ff057807 */ /* 0x002fc40006800000 */
[----:B------:R-:W-:Y:S02]  /*23c80*/  SEL R4, RZ, 0x4, !P6 ;  /* 0x00000004ff047807 */ /* 0x000fe40007000000 */
[----:B------:R-:W-:-:S04]  /*23c90*/  SEL R5, R5, RZ, !P2 ;  /* 0x000000ff05057207 */ /* 0x000fc80005000000 */
[----:B------:R-:W-:Y:S02]  /*23ca0*/  ISETP.NE.U32.AND P5, PT, R5, RZ, PT ;  /* 0x000000ff0500720c */ /* 0x000fe40003fa5070 */
[----:B------:R-:W-:-:S04]  /*23cb0*/  SEL R4, R4, RZ, !P2 ;  /* 0x000000ff04047207 */ /* 0x000fc80005000000 */
[----:B------:R-:W-:Y:S02]  /*23cc0*/  ISETP.NE.U32.AND P4, PT, R4, RZ, PT ;  /* 0x000000ff0400720c */ /* 0x000fe40003f85070 */
[----:B-----5:R-:W-:-:S05]  /*23cd0*/  IADD3 R12, P6, PT, R12, R2, RZ ;  /* 0x000000020c0c7210 */ /* 0x020fca0007fde0ff */
[----:B------:R-:W-:Y:S02]  /*23ce0*/  IMAD.X R14, R14, 0x1, R0, P6 ;  /* 0x000000010e0e7824 */ /* 0x000fe400030e0600 */
[----:B------:R-:W-:Y:S01]  /*23cf0*/  IMAD.MOV.U32 R4, RZ, RZ, R12 ;  /* 0x000000ffff047224 */ /* 0x000fe200078e000c */
[----:B--2---:R-:W-:Y:S01]  /*23d00*/  IADD3 R8, P6, PT, R8, R2, RZ ;  /* 0x0000000208087210 */ /* 0x004fe20007fde0ff */
[----:B------:R-:W-:Y:S01]  /*23d10*/  IMAD.MOV.U32 R5, RZ, RZ, R14 ;  /* 0x000000ffff057224 */ /* 0x000fe200078e000e */
[----:B------:R-:W-:Y:S03]  /*23d20*/  STL [R1+0x228], R12 ;  /* 0x0002280c01007387 */ /* 0x000fe60000100800 */
[----:B------:R-:W-:Y:S01]  /*23d30*/  IMAD.X R10, R10, 0x1, R0, P6 ;  /* 0x000000010a0a7824 */ /* 0x000fe200030e0600 */
[----:B------:R-:W-:Y:S04]  /*23d40*/  STL [R1+0x224], R14 ;  /* 0x0002240e01007387 */ /* 0x000fe80000100800 */
[----:B------:R1:W-:Y:S04]  /*23d50*/  LDGSTS.E [R249+0x301f8], desc[UR22][R4.64], P5 ;  /* 0x301f800004f97fae */ /* 0x0003e8000a9a1016 */
[----:B------:R2:W-:Y:S04]  /*23d60*/  STL [R1+0x230], R8 ;  /* 0x0002300801007387 */ /* 0x0005e80000100800 */
[----:B------:R5:W-:Y:S01]  /*23d70*/  STL [R1+0x22c], R10 ;  /* 0x00022c0a01007387 */ /* 0x000be20000100800 */
[----:B-1----:R-:W-:-:S03]  /*23d80*/  IMAD.MOV.U32 R4, RZ, RZ, R8 ;  /* 0x000000ffff047224 */ /* 0x002fc600078e0008 */
[----:B--2---:R-:W2:Y:S01]  /*23d90*/  LDL.LU R8, [R1+0x2b8] ;  /* 0x0002b80001087983 */ /* 0x004ea20000300800 */
[----:B------:R-:W-:-:S03]  /*23da0*/  IMAD.MOV.U32 R5, RZ, RZ, R10 ;  /* 0x000000ffff057224 */ /* 0x000fc600078e000a */
[----:B-----5:R-:W5:Y:S04]  /*23db0*/  LDL.LU R10, [R1+0x2f8] ;  /* 0x0002f800010a7983 */ /* 0x020f680000300800 */
[----:B------:R-:W5:Y:S04]  /*23dc0*/  LDL.LU R14, [R1+0x2b4] ;  /* 0x0002b400010e7983 */ /* 0x000f680000300800 */
[----:B------:R-:W5:Y:S04]  /*23dd0*/  LDL.LU R16, [R1+0x2f4] ;  /* 0x0002f40001107983 */ /* 0x000f680000300800 */
[----:B------:R1:W-:Y:S04]  /*23de0*/  LDGSTS.E [R249+0x301fc], desc[UR22][R4.64], P4 ;  /* 0x301fc00004f97fae */ /* 0x0003e8000a1a1016 */
[----:B------:R-:W5:Y:S04]  /*23df0*/  LDL.LU R17, [R1+0x334] ;  /* 0x0003340001117983 */ /* 0x000f680000300800 */
[----:B------:R-:W5:Y:S01]  /*23e00*/  LDL.LU R12, [R1+0x338] ;  /* 0x00033800010c7983 */ /* 0x000f620000300800 */
[----:B-1----:R-:W-:Y:S01]  /*23e10*/  IMAD R4, R250, -0x80, R11 ;  /* 0xffffff80fa047824 */ /* 0x002fe200078e020b */
[----:B------:R-:W-:-:S02]  /*23e20*/  UIADD3 UR14, UPT, UPT, UR14, 0x1, URZ ;  /* 0x000000010e0e7890 */ /* 0x000fc4000fffe0ff */
[----:B------:R-:W5:Y:S02]  /*23e30*/  LDL.LU R11, [R1+0x374] ;  /* 0x00037400010b7983 */ /* 0x000f640000300800 */
[----:B------:R-:W-:Y:S02]  /*23e40*/  ISETP.GE.AND P4, PT, R133, R4, PT ;  /* 0x000000048500720c */ /* 0x000fe40003f86270 */
[----:B------:R-:W5:Y:S01]  /*23e50*/  LDL.LU R7, [R1+0x378] ;  /* 0x0003780001077983 */ /* 0x000f620000300800 */
[----:B------:R-:W-:Y:S01]  /*23e60*/  UISETP.GT.AND UP1, UPT, UR14, 0x2, UPT ;  /* 0x000000020e00788c */ /* 0x000fe2000bf24270 */
[----:B------:R-:W-:Y:S02]  /*23e70*/  SEL R4, RZ, 0x4, P4 ;  /* 0x00000004ff047807 */ /* 0x000fe40002000000 */
[----:B------:R-:W0:Y:S01]  /*23e80*/  LDGDEPBAR ;  /* 0x00000000000079af */ /* 0x000e220000000000 */
[----:B------:R-:W-:Y:S01]  /*23e90*/  USEL UR14, UR14, URZ, !UP1 ;  /* 0x000000ff0e0e7287 */ /* 0x000fe2000c800000 */
[----:B------:R-:W-:-:S03]  /*23ea0*/  SEL R4, R4, RZ, !P2 ;  /* 0x000000ff04047207 */ /* 0x000fc60005000000 */
[----:B------:R-:W-:Y:S01]  /*23eb0*/  ULEA UR5, UR14, UR9, 0x10 ;  /* 0x000000090e057291 */ /* 0x000fe2000f8e80ff */
[----:B------:R-:W-:-:S05]  /*23ec0*/  ISETP.NE.U32.AND P2, PT, R4, RZ, PT ;  /* 0x000000ff0400720c */ /* 0x000fca0003f45070 */
[----:B------:R-:W-:Y:S01]  /*23ed0*/  VIADD R6, R3, UR5 ;  /* 0x0000000503067c36 */ /* 0x000fe20008000000 */
[----:B---3--:R-:W-:-:S05]  /*23ee0*/  IADD3 R9, P4, PT, R9, R134, RZ ;  /* 0x0000008609097210 */ /* 0x008fca0007f9e0ff */
[--C-:B------:R-:W-:Y:S01]  /*23ef0*/  IMAD.X R15, R15, 0x1, R135.reuse, P4 ;  /* 0x000000010f0f7824 */ /* 0x100fe200020e0687 */
[----:B----4-:R-:W-:Y:S01]  /*23f00*/  IADD3 R13, P5, PT, R13, R134, RZ ;  /* 0x000000860d0d7210 */ /* 0x010fe20007fbe0ff */
[----:B------:R-:W-:Y:S04]  /*23f10*/  STL [R1+0x238], R9 ;  /* 0x0002380901007387 */ /* 0x000fe80000100800 */
[----:B------:R-:W-:Y:S01]  /*23f20*/  IMAD.X R18, R18, 0x1, R135, P5 ;  /* 0x0000000112127824 */ /* 0x000fe200028e0687 */
[----:B------:R1:W-:Y:S01]  /*23f30*/  STL [R1+0x234], R15 ;  /* 0x0002340f01007387 */ /* 0x0003e20000100800 */
[----:B------:R-:W-:Y:S01]  /*23f40*/  IMAD.MOV.U32 R4, RZ, RZ, R9 ;  /* 0x000000ffff047224 */ /* 0x000fe200078e0009 */
[----:B------:R-:W-:Y:S02]  /*23f50*/  MOV R5, R15 ;  /* 0x0000000f00057202 */ /* 0x000fe40000000f00 */
[----:B------:R-:W-:Y:S04]  /*23f60*/  STL [R1+0x278], R13 ;  /* 0x0002780d01007387 */ /* 0x000fe80000100800 */
[----:B------:R3:W-:Y:S04]  /*23f70*/  STL [R1+0x274], R18 ;  /* 0x0002741201007387 */ /* 0x0007e80000100800 */
[----:B-1----:R-:W4:Y:S04]  /*23f80*/  LDL.LU R15, [R1+0x3b8] ;  /* 0x0003b800010f7983 */ /* 0x002f280000300800 */
[----:B------:R1:W-:Y:S04]  /*23f90*/  LDGSTS.E [R6], desc[UR22][R4.64], P2 ;  /* 0x0000000004067fae */ /* 0x0003e800091a1016 */
[----:B------:R-:W4:Y:S01]  /*23fa0*/  LDL.LU R9, [R1+0x3f8] ;  /* 0x0003f80001097983 */ /* 0x000f220000300800 */
[----:B-1----:R-:W-:-:S03]  /*23fb0*/  IMAD.MOV.U32 R5, RZ, RZ, R18 ;  /* 0x000000ffff057224 */ /* 0x002fc600078e0012 */
[----:B---3--:R-:W3:Y:S01]  /*23fc0*/  LDL.LU R18, [R1+0x3b4] ;  /* 0x0003b40001127983 */ /* 0x008ee20000300800 */
[----:B------:R-:W-:-:S03]  /*23fd0*/  IMAD.MOV.U32 R4, RZ, RZ, R13 ;  /* 0x000000ffff047224 */ /* 0x000fc600078e000d */
[----:B------:R-:W3:Y:S04]  /*23fe0*/  LDL.LU R13, [R1+0x3f4] ;  /* 0x0003f400010d7983 */ /* 0x000ee80000300800 */
[----:B------:R1:W-:Y:S01]  /*23ff0*/  LDGSTS.E [R6+0x400], desc[UR22][R4.64], P2 ;  /* 0x0040000004067fae */ /* 0x0003e200091a1016 */
[-C--:B--2---:R-:W-:Y:S02]  /*24000*/  IADD3 R8, P4, PT, R8, R134.reuse, RZ ;  /* 0x0000008608087210 */ /* 0x084fe40007f9e0ff */
[----:B-----5:R-:W-:-:S03]  /*24010*/  IADD3 R10, P5, PT, R10, R134, RZ ;  /* 0x000000860a0a7210 */ /* 0x020fc60007fbe0ff */
[--C-:B------:R-:W-:Y:S01]  /*24020*/  IMAD.X R14, R14, 0x1, R135.reuse, P4 ;  /* 0x000000010e0e7824 */ /* 0x100fe200020e0687 */
[----:B------:R-:W-:Y:S01]  /*24030*/  STL [R1+0x2b8], R8 ;  /* 0x0002b80801007387 */ /* 0x000fe20000100800 */
[----:B-1----:R-:W-:Y:S02]  /*24040*/  IMAD.MOV.U32 R4, RZ, RZ, R8 ;  /* 0x000000ffff047224 */ /* 0x002fe400078e0008 */
[----:B------:R-:W-:Y:S01]  /*24050*/  IMAD.X R16, R16, 0x1, R135, P5 ;  /* 0x0000000110107824 */ /* 0x000fe200028e0687 */
[----:B------:R1:W-:Y:S01]  /*24060*/  STL [R1+0x2b4], R14 ;  /* 0x0002b40e01007387 */ /* 0x0003e20000100800 */
[----:B------:R-:W-:-:S03]  /*24070*/  IMAD.MOV.U32 R5, RZ, RZ, R14 ;  /* 0x000000ffff057224 */ /* 0x000fc600078e000e */
[----:B------:R-:W-:Y:S04]  /*24080*/  STL [R1+0x2f8], R10 ;  /* 0x0002f80a01007387 */ /* 0x000fe80000100800 */
[----:B------:R2:W-:Y:S04]  /*24090*/  LDGSTS.E [R6+0x800], desc[UR22][R4.64], P2 ;  /* 0x0080000004067fae */ /* 0x0005e800091a1016 */
[----:B-1----:R-:W5:Y:S01]  /*240a0*/  LDL.LU R14, [R1+0x438] ;  /* 0x00043800010e7983 */ /* 0x002f620000300800 */
[----:B------:R-:W-:-:S03]  /*240b0*/  IADD3 R12, P4, PT, R12, R134, RZ ;  /* 0x000000860c0c7210 */ /* 0x000fc60007f9e0ff */
[----:B------:R1:W-:Y:S04]  /*240c0*/  STL [R1+0x2f4], R16 ;  /* 0x0002f41001007387 */ /* 0x0003e80000100800 */
[----:B------:R-:W5:Y:S01]  /*240d0*/  LDL.LU R8, [R1+0x478] ;  /* 0x0004780001087983 */ /* 0x000f620000300800 */
[----:B--2---:R-:W-:Y:S01]  /*240e0*/  IMAD.MOV.U32 R5, RZ, RZ, R16 ;  /* 0x000000ffff057224 */ /* 0x004fe200078e0010 */
[----:B------:R-:W-:Y:S01]  /*240f0*/  IADD3 R7, P5, PT, R7, R134, RZ ;  /* 0x0000008607077210 */ /* 0x000fe20007fbe0ff */
[----:B------:R-:W-:Y:S01]  /*24100*/  IMAD.X R17, R17, 0x1, R135, P4 ;  /* 0x0000000111117824 */ /* 0x000fe200020e0687 */
[----:B-1----:R-:W2:Y:S01]  /*24110*/  LDL.LU R16, [R1+0x434] ;  /* 0x0004340001107983 */ /* 0x002ea20000300800 */
[----:B------:R-:W-:-:S03]  /*24120*/  IMAD.MOV.U32 R4, RZ, RZ, R10 ;  /* 0x000000ffff047224 */ /* 0x000fc600078e000a */
[----:B------:R-:W2:Y:S01]  /*24130*/  LDL.LU R10, [R1+0x474] ;  /* 0x00047400010a7983 */ /* 0x000ea20000300800 */
[----:B------:R-:W-:-:S03]  /*24140*/  IMAD.X R11, R11, 0x1, R135, P5 ;  /* 0x000000010b0b7824 */ /* 0x000fc600028e0687 */
[----:B------:R1:W-:Y:S04]  /*24150*/  STL [R1+0x338], R12 ;  /* 0x0003380c01007387 */ /* 0x0003e80000100800 */
[----:B------:R1:W-:Y:S04]  /*24160*/  STL [R1+0x334], R17 ;  /* 0x0003341101007387 */ /* 0x0003e80000100800 */
[----:B------:R1:W-:Y:S04]  /*24170*/  STL [R1+0x378], R7 ;  /* 0x0003780701007387 */ /* 0x0003e80000100800 */
[----:B------:R-:W2:Y:S04]  /*24180*/  LDL.LU R19, [R1+0x4b8] ;  /* 0x0004b80001137983 */ /* 0x000ea80000300800 */
[----:B------:R1:W-:Y:S04]  /*24190*/  LDGSTS.E [R6+0xc00], desc[UR22][R4.64], P2 ;  /* 0x00c0000004067fae */ /* 0x0003e800091a1016 */
[----:B------:R1:W-:Y:S02]  /*241a0*/  STL [R1+0x374], R11 ;  /* 0x0003740b01007387 */ /* 0x0003e40000100800 */
[----:B-1----:R-:W-:-:S02]  /*241b0*/  IMAD.MOV.U32 R4, RZ, RZ, R12 ;  /* 0x000000ffff047224 */ /* 0x002fc400078e000c */
[----:B------:R-:W2:Y:S04]  /*241c0*/  LDL.LU R12, [R1+0x4f8] ;  /* 0x0004f800010c7983 */ /* 0x000ea80000300800 */
[----:B------:R-:W2:Y:S01]  /*241d0*/  LDL.LU R20, [R1+0x4b4] ;  /* 0x0004b40001147983 */ /* 0x000ea20000300800 */
[----:B------:R-:W-:-:S03]  /*241e0*/  MOV R5, R17 ;  /* 0x0000001100057202 */ /* 0x000fc60000000f00 */
[----:B------:R-:W2:Y:S04]  /*241f0*/  LDL.LU R17, [R1+0x4f4] ;  /* 0x0004f40001117983 */ /* 0x000ea80000300800 */
[----:B------:R1:W-:Y:S02]  /*24200*/  LDGSTS.E [R6+0x1000], desc[UR22][R4.64], P2 ;  /* 0x0100000004067fae */ /* 0x0003e400091a1016 */
[----:B-1----:R-:W-:Y:S02]  /*24210*/  IMAD.MOV.U32 R4, RZ, RZ, R7 ;  /* 0x000000ffff047224 */ /* 0x002fe400078e0007 */
[----:B------:R-:W-:Y:S01]  /*24220*/  IMAD.MOV.U32 R5, RZ, RZ, R11 ;  /* 0x000000ffff057224 */ /* 0x000fe200078e000b */
[----:B------:R-:W2:Y:S04]  /*24230*/  LDL.LU R7, [R1+0x538] ;  /* 0x0005380001077983 */ /* 0x000ea80000300800 */
[----:B------:R-:W2:Y:S04]  /*24240*/  LDL.LU R11, [R1+0x578] ;  /* 0x00057800010b7983 */ /* 0x000ea80000300800 */
[----:B------:R1:W-:Y:S01]  /*24250*/  LDGSTS.E [R6+0x1400], desc[UR22][R4.64], P2 ;  /* 0x0140000004067fae */ /* 0x0003e200091a1016 */
[----:B----4-:R-:W-:-:S05]  /*24260*/  IADD3 R15, P4, PT, R15, R134, RZ ;  /* 0x000000860f0f7210 */ /* 0x010fca0007f9e0ff */
[----:B------:R4:W-:Y:S01]  /*24270*/  STL [R1+0x3b8], R15 ;  /* 0x0003b80f01007387 */ /* 0x0009e20000100800 */
[----:B------:R-:W-:Y:S01]  /*24280*/  IADD3 R9, P5, PT, R9, R134, RZ ;  /* 0x0000008609097210 */ /* 0x000fe20007fbe0ff */
[----:B-1----:R-:W-:Y:S02]  /*24290*/  IMAD.MOV.U32 R4, RZ, RZ, R15 ;  /* 0x000000ffff047224 */ /* 0x002fe400078e000f */
[--C-:B---3--:R-:W-:Y:S02]  /*242a0*/  IMAD.X R18, R18, 0x1, R135.reuse, P4 ;  /* 0x0000000112127824 */ /* 0x108fe400020e0687 */
[----:B------:R-:W-:-:S03]  /*242b0*/  IMAD.X R13, R13, 0x1, R135, P5 ;  /* 0x000000010d0d7824 */ /* 0x000fc600028e0687 */
[----:B------:R1:W-:Y:S04]  /*242c0*/  STL [R1+0x3b4], R18 ;  /* 0x0003b41201007387 */ /* 0x0003e80000100800 */
[----:B------:R3:W-:Y:S04]  /*242d0*/  STL [R1+0x3f8], R9 ;  /* 0x0003f80901007387 */ /* 0x0007e80000100800 */
[----:B----4-:R-:W4:Y:S01]  /*242e0*/  LDL.LU R15, [R1+0x534] ;  /* 0x00053400010f7983 */ /* 0x010f220000300800 */
[----:B------:R-:W-:-:S03]  /*242f0*/  IMAD.MOV.U32 R5, RZ, RZ, R18 ;  /* 0x000000ffff057224 */ /* 0x000fc600078e0012 */
[----:B------:R3:W-:Y:S04]  /*24300*/  STL [R1+0x3f4], R13 ;  /* 0x0003f40d01007387 */ /* 0x0007e80000100800 */
[----:B-1----:R-:W4:Y:S04]  /*24310*/  LDL.LU R18, [R1+0x574] ;  /* 0x0005740001127983 */ /* 0x002f280000300800 */
[----:B------:R1:W-:Y:S02]  /*24320*/  LDGSTS.E [R6+0x1800], desc[UR22][R4.64], P2 ;  /* 0x0180000004067fae */ /* 0x0003e400091a1016 */
[----:B-1----:R-:W-:-:S02]  /*24330*/  IMAD.MOV.U32 R4, RZ, RZ, R9 ;  /* 0x000000ffff047224 */ /* 0x002fc400078e0009 */
[----:B------:R-:W-:Y:S01]  /*24340*/  IMAD.MOV.U32 R5, RZ, RZ, R13 ;  /* 0x000000ffff057224 */ /* 0x000fe200078e000d */
[----:B---3--:R-:W3:Y:S04]  /*24350*/  LDL.LU R9, [R1+0x5b8] ;  /* 0x0005b80001097983 */ /* 0x008ee80000300800 */
[----:B------:R-:W3:Y:S04]  /*24360*/  LDL.LU R13, [R1+0x5f8] ;  /* 0x0005f800010d7983 */ /* 0x000ee80000300800 */
[----:B------:R1:W-:Y:S01]  /*24370*/  LDGSTS.E [R6+0x1c00], desc[UR22][R4.64], P2 ;  /* 0x01c0000004067fae */ /* 0x0003e200091a1016 */
[----:B-----5:R-:W-:-:S05]  /*24380*/  IADD3 R14, P4, PT, R14, R134, RZ ;  /* 0x000000860e0e7210 */ /* 0x020fca0007f9e0ff */
[----:B------:R5:W-:Y:S01]  /*24390*/  STL [R1+0x438], R14 ;  /* 0x0004380e01007387 */ /* 0x000be20000100800 */
[----:B------:R-:W-:Y:S01]  /*243a0*/  IADD3 R8, P5, PT, R8, R134, RZ ;  /* 0x0000008608087210 */ /* 0x000fe20007fbe0ff */
[--C-:B--2---:R-:W-:Y:S02]  /*243b0*/  IMAD.X R16, R16, 0x1, R135.reuse, P4 ;  /* 0x0000000110107824 */ /* 0x104fe400020e0687 */
[----:B-1----:R-:W-:Y:S02]  /*243c0*/  IMAD.MOV.U32 R4, RZ, RZ, R14 ;  /* 0x000000ffff047224 */ /* 0x002fe400078e000e */
[----:B------:R-:W-:Y:S01]  /*243d0*/  IMAD.X R10, R10, 0x1, R135, P5 ;  /* 0x000000010a0a7824 */ /* 0x000fe200028e0687 */
[----:B------:R1:W-:Y:S01]  /*243e0*/  STL [R1+0x434], R16 ;  /* 0x0004341001007387 */ /* 0x0003e20000100800 */
[----:B------:R-:W-:-:S03]  /*243f0*/  MOV R5, R16 ;  /* 0x0000001000057202 */ /* 0x000fc60000000f00 */
[----:B------:R2:W-:Y:S04]  /*24400*/  STL [R1+0x478], R8 ;  /* 0x0004780801007387 */ /* 0x0005e80000100800 */
[----:B-----5:R-:W5:Y:S04]  /*24410*/  LDL.LU R14, [R1+0x5b4] ;  /* 0x0005b400010e7983 */ /* 0x020f680000300800 */
[----:B------:R1:W-:Y:S01]  /*24420*/  STL [R1+0x474], R10 ;  /* 0x0004740a01007387 */ /* 0x0003e20000100800 */
[----:B------:R-:W-:-:S03]  /*24430*/  IADD3 R19, P4, PT, R19, R134, RZ ;  /* 0x0000008613137210 */ /* 0x000fc60007f9e0ff */
[----:B------:R2:W-:Y:S04]  /*24440*/  LDGSTS.E [R6+0x2000], desc[UR22][R4.64], P2 ;  /* 0x0200000004067fae */ /* 0x0005e800091a1016 */
[----:B-1----:R-:W5:Y:S01]  /*24450*/  LDL.LU R16, [R1+0x5f4] ;  /* 0x0005f40001107983 */ /* 0x002f620000300800 */
[----:B--2---:R-:W-:Y:S02]  /*24460*/  IMAD.MOV.U32 R4, RZ, RZ, R8 ;  /* 0x000000ffff047224 */ /* 0x004fe400078e0008 */
[----:B------:R-:W-:Y:S01]  /*24470*/  IMAD.MOV.U32 R5, RZ, RZ, R10 ;  /* 0x000000ffff057224 */ /* 0x000fe200078e000a */
[----:B------:R-:W2:Y:S01]  /*24480*/  LDL.LU R8, [R1+0x240] ;  /* 0x0002400001087983 */ /* 0x000ea20000300800 */
[----:B------:R-:W-:-:S03]  /*24490*/  IADD3 R12, P5, PT, R12, R134, RZ ;  /* 0x000000860c0c7210 */ /* 0x000fc60007fbe0ff */
[----:B------:R1:W-:Y:S01]  /*244a0*/  LDGSTS.E [R6+0x2400], desc[UR22][R4.64], P2 ;  /* 0x0240000004067fae */ /* 0x0003e200091a1016 */
[----:B------:R-:W-:-:S03]  /*244b0*/  IMAD.X R20, R20, 0x1, R135, P4 ;  /* 0x0000000114147824 */ /* 0x000fc600020e0687 */
[----:B------:R-:W2:Y:S01]  /*244c0*/  LDL.LU R10, [R1+0x280] ;  /* 0x00028000010a7983 */ /* 0x000ea20000300800 */
[----:B------:R-:W-:-:S03]  /*244d0*/  IMAD.X R17, R17, 0x1, R135, P5 ;  /* 0x0000000111117824 */ /* 0x000fc600028e0687 */
[----:B------:R-:W-:Y:S01]  /*244e0*/  STL [R1+0x4b8], R19 ;  /* 0x0004b81301007387 */ /* 0x000fe20000100800 */
[----:B-1----:R-:W-:Y:S02]  /*244f0*/  IMAD.MOV.U32 R4, RZ, RZ, R19 ;  /* 0x000000ffff047224 */ /* 0x002fe400078e0013 */
[----:B------:R-:W-:Y:S01]  /*24500*/  IMAD.MOV.U32 R5, RZ, RZ, R20 ;  /* 0x000000ffff057224 */ /* 0x000fe200078e0014 */
[----:B------:R-:W-:Y:S04]  /*24510*/  STL [R1+0x4b4], R20 ;  /* 0x0004b41401007387 */ /* 0x000fe80000100800 */
[----:B------:R1:W-:Y:S04]  /*24520*/  STL [R1+0x4f8], R12 ;  /* 0x0004f80c01007387 */ /* 0x0003e80000100800 */
[----:B------:R1:W-:Y:S04]  /*24530*/  LDGSTS.E [R6+0x2800], desc[UR22][R4.64], P2 ;  /* 0x0280000004067fae */ /* 0x0003e800091a1016 */
[----:B------:R1:W-:Y:S01]  /*24540*/  STL [R1+0x4f4], R17 ;  /* 0x0004f41101007387 */ /* 0x0003e20000100800 */
[----:B------:R-:W-:Y:S01]  /*24550*/  IADD3 R7, P4, PT, R7, R134, RZ ;  /* 0x0000008607077210 */ /* 0x000fe20007f9e0ff */
[----:B-1----:R-:W-:-:S02]  /*24560*/  IMAD.MOV.U32 R4, RZ, RZ, R12 ;  /* 0x000000ffff047224 */ /* 0x002fc400078e000c */
[----:B------:R-:W2:Y:S01]  /*24570*/  LDL.LU R12, [R1+0x23c] ;  /* 0x00023c00010c7983 */ /* 0x000ea20000300800 */
[----:B------:R-:W-:-:S03]  /*24580*/  IMAD.MOV.U32 R5, RZ, RZ, R17 ;  /* 0x000000ffff057224 */ /* 0x000fc600078e0011 */
[----:B------:R-:W2:Y:S01]  /*24590*/  LDL.LU R17, [R1+0x27c] ;  /* 0x00027c0001117983 */ /* 0x000ea20000300800 */
[----:B------:R-:W-:-:S03]  /*245a0*/  IADD3 R11, P5, PT, R11, R134, RZ ;  /* 0x000000860b0b7210 */ /* 0x000fc60007fbe0ff */
[----:B------:R1:W-:Y:S04]  /*245b0*/  LDGSTS.E [R6+0x2c00], desc[UR22][R4.64], P2 ;  /* 0x02c0000004067fae */ /* 0x0003e800091a1016 */
[----:B------:R4:W-:Y:S01]  /*245c0*/  STL [R1+0x538], R7 ;  /* 0x0005380701007387 */ /* 0x0009e20000100800 */
[----:B-1----:R-:W-:Y:S02]  /*245d0*/  IMAD.MOV.U32 R4, RZ, RZ, R7 ;  /* 0x000000ffff047224 */ /* 0x002fe400078e0007 */
[----:B----4-:R-:W-:-:S05]  /*245e0*/  IMAD.X R15, R15, 0x1, R135, P4 ;  /* 0x000000010f0f7824 */ /* 0x010fca00020e0687 */
[----:B------:R1:W-:Y:S01]  /*245f0*/  STL [R1+0x534], R15 ;  /* 0x0005340f01007387 */ /* 0x0003e20000100800 */
[----:B------:R-:W-:Y:S01]  /*24600*/  MOV R5, R15 ;  /* 0x0000000f00057202 */ /* 0x000fe20000000f00 */
[----:B------:R-:W-:Y:S02]  /*24610*/  IMAD.X R18, R18, 0x1, R135, P5 ;  /* 0x0000000112127824 */ /* 0x000fe400028e0687 */
[----:B------:R4:W-:Y:S04]  /*24620*/  STL [R1+0x578], R11 ;  /* 0x0005780b01007387 */ /* 0x0009e80000100800 */
[----:B------:R-:W2:Y:S04]  /*24630*/  LDL.LU R7, [R1+0x2c0] ;  /* 0x0002c00001077983 */ /* 0x000ea80000300800 */
[----:B------:R3:W-:Y:S04]  /*24640*/  STL [R1+0x574], R18 ;  /* 0x0005741201007387 */ /* 0x0007e80000100800 */
[----:B------:R3:W-:Y:S04]  /*24650*/  LDGSTS.E [R6+0x3000], desc[UR22][R4.64], P2 ;  /* 0x0300000004067fae */ /* 0x0007e800091a1016 */
[----:B-1----:R-:W2:Y:S01]  /*24660*/  LDL.LU R15, [R1+0x300] ;  /* 0x00030000010f7983 */ /* 0x002ea20000300800 */
[----:B---3--:R-:W-:-:S03]  /*24670*/  IMAD.MOV.U32 R4, RZ, RZ, R11 ;  /* 0x000000ffff047224 */ /* 0x008fc600078e000b */
[----:B----4-:R-:W3:Y:S01]  /*24680*/  LDL.LU R11, [R1+0x2bc] ;  /* 0x0002bc00010b7983 */ /* 0x010ee20000300800 */
[----:B------:R-:W-:-:S03]  /*24690*/  IMAD.MOV.U32 R5, RZ, RZ, R18 ;  /* 0x000000ffff057224 */ /* 0x000fc600078e0012 */
[----:B------:R-:W4:Y:S01]  /*246a0*/  LDL.LU R18, [R1+0x2fc] ;  /* 0x0002fc0001127983 */ /* 0x000f220000300800 */
[-C--:B------:R-:W-:Y:S02]  /*246b0*/  IADD3 R9, P4, PT, R9, R134.reuse, RZ ;  /* 0x0000008609097210 */ /* 0x080fe40007f9e0ff */
[----:B------:R-:W-:Y:S01]  /*246c0*/  IADD3 R13, P5, PT, R13, R134, RZ ;  /* 0x000000860d0d7210 */ /* 0x000fe20007fbe0ff */
[----:B------:R1:W-:Y:S04]  /*246d0*/  LDGSTS.E [R6+0x3400], desc[UR22][R4.64], P2 ;  /* 0x0340000004067fae */ /* 0x0003e800091a1016 */
[----:B------:R-:W-:Y:S01]  /*246e0*/  STL [R1+0x5b8], R9 ;  /* 0x0005b80901007387 */ /* 0x000fe20000100800 */
[----:B-1----:R-:W-:Y:S02]  /*246f0*/  IMAD.MOV.U32 R4, RZ, RZ, R9 ;  /* 0x000000ffff047224 */ /* 0x002fe400078e0009 */
[----:B-----5:R-:W-:-:S04]  /*24700*/  IMAD.X R14, R14, 0x1, R135, P4 ;  /* 0x000000010e0e7824 */ /* 0x020fc800020e0687 */
[----:B------:R-:W-:Y:S01]  /*24710*/  IMAD.MOV.U32 R5, RZ, RZ, R14 ;  /* 0x000000ffff057224 */ /* 0x000fe200078e000e */
[----:B------:R1:W-:Y:S04]  /*24720*/  STL [R1+0x5b4], R14 ;  /* 0x0005b40e01007387 */ /* 0x0003e80000100800 */
[----:B------:R-:W-:Y:S01]  /*24730*/  STL [R1+0x5f8], R13 ;  /* 0x0005f80d01007387 */ /* 0x000fe20000100800 */
[----:B------:R-:W-:-:S03]  /*24740*/  IMAD.X R16, R16, 0x1, R135, P5 ;  /* 0x0000000110107824 */ /* 0x000fc600028e0687 */
[----:B------:R5:W-:Y:S04]  /*24750*/  LDGSTS.E [R6+0x3800], desc[UR22][R4.64], P2 ;  /* 0x0380000004067fae */ /* 0x000be800091a1016 */
[----:B-1----:R-:W4:Y:S04]  /*24760*/  LDL.LU R14, [R1+0x340] ;  /* 0x00034000010e7983 */ /* 0x002f280000300800 */
[----:B------:R1:W-:Y:S01]  /*24770*/  STL [R1+0x5f4], R16 ;  /* 0x0005f41001007387 */ /* 0x0003e20000100800 */
[----:B--2---:R-:W-:-:S03]  /*24780*/  IADD3 R8, P4, PT, R8, R134, RZ ;  /* 0x0000008608087210 */ /* 0x004fc60007f9e0ff */
[----:B------:R-:W2:Y:S01]  /*24790*/  LDL.LU R9, [R1+0x380] ;  /* 0x0003800001097983 */ /* 0x000ea20000300800 */
[----:B-----5:R-:W-:Y:S02]  /*247a0*/  IMAD.MOV.U32 R4, RZ, RZ, R13 ;  /* 0x000000ffff047224 */ /* 0x020fe400078e000d */
[----:B------:R-:W-:Y:S02]  /*247b0*/  IMAD.MOV.U32 R5, RZ, RZ, R16 ;  /* 0x000000ffff057224 */ /* 0x000fe400078e0010 */
[----:B-1----:R-:W5:Y:S01]  /*247c0*/  LDL.LU R16, [R1+0x33c] ;  /* 0x00033c0001107983 */ /* 0x002f620000300800 */
[----:B------:R-:W-:-:S03]  /*247d0*/  IADD3 R10, P5, PT, R10, R134, RZ ;  /* 0x000000860a0a7210 */ /* 0x000fc60007fbe0ff */
[----:B------:R1:W-:Y:S04]  /*247e0*/  LDGSTS.E [R6+0x3c00], desc[UR22][R4.64], P2 ;  /* 0x03c0000004067fae */ /* 0x0003e800091a1016 */
[----:B------:R-:W5:Y:S04]  /*247f0*/  LDL.LU R13, [R1+0x37c] ;  /* 0x00037c00010d7983 */ /* 0x000f680000300800 */
[----:B------:R-:W-:Y:S01]  /*24800*/  STL [R1+0x240], R8 ;  /* 0x0002400801007387 */ /* 0x000fe20000100800 */
[----:B-1----:R-:W-:-:S03]  /*24810*/  LOP3.LUT R6, R3, 0x10, RZ, 0x3c, !PT ;  /* 0x0000001003067812 */ /* 0x002fc600078e3cff */
[----:B------:R-:W-:Y:S01]  /*24820*/  STL [R1+0x280], R10 ;  /* 0x0002800a01007387 */ /* 0x000fe20000100800 */
[----:B------:R-:W-:Y:S01]  /*24830*/  MOV R4, R8 ;  /* 0x0000000800047202 */ /* 0x000fe20000000f00 */
[----:B------:R-:W-:Y:S02]  /*24840*/  VIADD R6, R6, UR5 ;  /* 0x0000000506067c36 */ /* 0x000fe40008000000 */
[----:B------:R-:W-:-:S04]  /*24850*/  IMAD.X R12, R12, 0x1, R135, P4 ;  /* 0x000000010c0c7824 */ /* 0x000fc800020e0687 */
[----:B------:R-:W-:Y:S01]  /*24860*/  IMAD.MOV.U32 R5, RZ, RZ, R12 ;  /* 0x000000ffff057224 */ /* 0x000fe200078e000c */
[----:B------:R1:W-:Y:S01]  /*24870*/  STL [R1+0x23c], R12 ;  /* 0x00023c0c01007387 */ /* 0x0003e20000100800 */
[----:B------:R-:W-:-:S03]  /*24880*/  IMAD.X R17, R17, 0x1, R135, P5 ;  /* 0x0000000111117824 */ /* 0x000fc600028e0687 */
[----:B------:R1:W-:Y:S04]  /*24890*/  LDGSTS.E [R6+0x80], desc[UR22][R4.64], P2 ;  /* 0x0008000004067fae */ /* 0x0003e800091a1016 */
[----:B-1----:R-:W5:Y:S04]  /*248a0*/  LDL.LU R12, [R1+0x3c0] ;  /* 0x0003c000010c7983 */ /* 0x002f680000300800 */
[----:B------:R-:W5:Y:S01]  /*248b0*/  LDL.LU R8, [R1+0x400] ;  /* 0x0004000001087983 */ /* 0x000f620000300800 */
[----:B------:R-:W-:-:S03]  /*248c0*/  IMAD.MOV.U32 R5, RZ, RZ, R17 ;  /* 0x000000ffff057224 */ /* 0x000fc600078e0011 */
[----:B------:R1:W-:Y:S01]  /*248d0*/  STL [R1+0x27c], R17 ;  /* 0x00027c1101007387 */ /* 0x0003e20000100800 */
[----:B------:R-:W-:-:S05]  /*248e0*/  IMAD.MOV.U32 R4, RZ, RZ, R10 ;  /* 0x000000ffff047224 */ /* 0x000fca00078e000a */
[----:B------:R1:W-:Y:S04]  /*248f0*/  LDGSTS.E [R6+0x480], desc[UR22][R4.64], P2 ;  /* 0x0048000004067fae */ /* 0x0003e800091a1016 */
[----:B-1----:R-:W5:Y:S04]  /*24900*/  LDL.LU R17, [R1+0x3bc] ;  /* 0x0003bc0001117983 */ /* 0x002f680000300800 */
[----:B------:R-:W5:Y:S01]  /*24910*/  LDL.LU R10, [R1+0x3fc] ;  /* 0x0003fc00010a7983 */ /* 0x000f620000300800 */
[----:B------:R-:W-:-:S05]  /*24920*/  IADD3 R7, P4, PT, R7, R134, RZ ;  /* 0x0000008607077210 */ /* 0x000fca0007f9e0ff */
[----:B------:R-:W-:Y:S01]  /*24930*/  STL [R1+0x2c0], R7 ;  /* 0x0002c00701007387 */ /* 0x000fe20000100800 */
[----:B------:R-:W-:Y:S01]  /*24940*/  IMAD.MOV.U32 R4, RZ, RZ, R7 ;  /* 0x000000ffff047224 */ /* 0x000fe200078e0007 */
[----:B------:R-:W-:Y:S01]  /*24950*/  IADD3 R15, P5, PT, R15, R134, RZ ;  /* 0x000000860f0f7210 */ /* 0x000fe20007fbe0ff */
[----:B---3--:R-:W-:-:S04]  /*24960*/  IMAD.X R11, R11, 0x1, R135, P4 ;  /* 0x000000010b0b7824 */ /* 0x008fc800020e0687 */
[----:B----4-:R-:W-:Y:S01]  /*24970*/  IMAD.X R18, R18, 0x1, R135, P5 ;  /* 0x0000000112127824 */ /* 0x010fe200028e0687 */
[----:B------:R1:W-:Y:S01]  /*24980*/  STL [R1+0x2bc], R11 ;  /* 0x0002bc0b01007387 */ /* 0x0003e20000100800 */
[----:B------:R-:W-:-:S03]  /*24990*/  IMAD.MOV.U32 R5, RZ, RZ, R11 ;  /* 0x000000ffff057224 */ /* 0x000fc600078e000b */
[----:B------:R-:W-:Y:S04]  /*249a0*/  STL [R1+0x300], R15 ;  /* 0x0003000f01007387 */ /* 0x000fe80000100800 */
[----:B------:R3:W-:Y:S04]  /*249b0*/  LDGSTS.E [R6+0x880], desc[UR22][R4.64], P2 ;  /* 0x0088000004067fae */ /* 0x0007e800091a1016 */
[----:B-1----:R-:W4:Y:S04]  /*249c0*/  LDL.LU R11, [R1+0x440] ;  /* 0x00044000010b7983 */ /* 0x002f280000300800 */
[----:B------:R1:W-:Y:S04]  /*249d0*/  STL [R1+0x2fc], R18 ;  /* 0x0002fc1201007387 */ /* 0x0003e80000100800 */
[----:B------:R-:W4:Y:S01]  /*249e0*/  LDL.LU R7, [R1+0x480] ;  /* 0x0004800001077983 */ /* 0x000f220000300800 */
[----:B---3--:R-:W-:-:S03]  /*249f0*/  IMAD.MOV.U32 R5, RZ, RZ, R18 ;  /* 0x000000ffff057224 */ /* 0x008fc600078e0012 */
[----:B-1----:R-:W3:Y:S01]  /*24a00*/  LDL.LU R18, [R1+0x43c] ;  /* 0x00043c0001127983 */ /* 0x002ee20000300800 */
[----:B------:R-:W-:-:S03]  /*24a10*/  IMAD.MOV.U32 R4, RZ, RZ, R15 ;  /* 0x000000ffff047224 */ /* 0x000fc600078e000f */
[----:B------:R-:W3:Y:S04]  /*24a20*/  LDL.LU R15, [R1+0x47c] ;  /* 0x00047c00010f7983 */ /* 0x000ee80000300800 */
[----:B------:R1:W-:Y:S01]  /*24a30*/  LDGSTS.E [R6+0xc80], desc[UR22][R4.64], P2 ;  /* 0x00c8000004067fae */ /* 0x0003e200091a1016 */
[-C--:B------:R-:W-:Y:S02]  /*24a40*/  IADD3 R14, P4, PT, R14, R134.reuse, RZ ;  /* 0x000000860e0e7210 */ /* 0x080fe40007f9e0ff */
[----:B--2---:R-:W-:-:S03]  /*24a50*/  IADD3 R9, P5, PT, R9, R134, RZ ;  /* 0x0000008609097210 */ /* 0x004fc60007fbe0ff */
[----:B------:R2:W-:Y:S01]  /*24a60*/  STL [R1+0x340], R14 ;  /* 0x0003400e01007387 */ /* 0x0005e20000100800 */
[----:B-----5:R-:W-:-:S05]  /*24a70*/  IMAD.X R16, R16, 0x1, R135, P4 ;  /* 0x0000000110107824 */ /* 0x020fca00020e0687 */
[----:B------:R5:W-:Y:S01]  /*24a80*/  STL [R1+0x33c], R16 ;  /* 0x00033c1001007387 */ /* 0x000be20000100800 */
[----:B------:R-:W-:-:S03]  /*24a90*/  IMAD.X R13, R13, 0x1, R135, P5 ;  /* 0x000000010d0d7824 */ /* 0x000fc600028e0687 */
[----:B------:R2:W-:Y:S01]  /*24aa0*/  STL [R1+0x380], R9 ;  /* 0x0003800901007387 */ /* 0x0005e20000100800 */
[----:B-1----:R-:W-:-:S03]  /*24ab0*/  MOV R4, R14 ;  /* 0x0000000e00047202 */ /* 0x002fc60000000f00 */
[----:B------:R-:W3:Y:S01]  /*24ac0*/  LDL.LU R19, [R1+0x4c0] ;  /* 0x0004c00001137983 */ /* 0x000ee20000300800 */
[----:B------:R-:W-:-:S03]  /*24ad0*/  IMAD.MOV.U32 R5, RZ, RZ, R16 ;  /* 0x000000ffff057224 */ /* 0x000fc600078e0010 */
[----:B------:R1:W-:Y:S04]  /*24ae0*/  STL [R1+0x37c], R13 ;  /* 0x00037c0d01007387 */ /* 0x0003e80000100800 */
[----:B--2---:R-:W2:Y:S04]  /*24af0*/  LDL.LU R14, [R1+0x500] ;  /* 0x00050000010e7983 */ /* 0x004ea80000300800 */
[----:B------:R-:W2:Y:S04]  /*24b00*/  LDL.LU R20, [R1+0x4bc] ;  /* 0x0004bc0001147983 */ /* 0x000ea80000300800 */
[----:B------:R1:W-:Y:S04]  /*24b10*/  LDGSTS.E [R6+0x1080], desc[UR22][R4.64], P2 ;  /* 0x0108000004067fae */ /* 0x0003e800091a1016 */
[----:B-----5:R-:W5:Y:S01]  /*24b20*/  LDL.LU R16, [R1+0x4fc] ;  /* 0x0004fc0001107983 */ /* 0x020f620000300800 */
[----:B-1----:R-:W-:-:S02]  /*24b30*/  IMAD.MOV.U32 R4, RZ, RZ, R9 ;  /* 0x000000ffff047224 */ /* 0x002fc400078e0009 */
[----:B------:R-:W-:Y:S01]  /*24b40*/  IMAD.MOV.U32 R5, RZ, RZ, R13 ;  /* 0x000000ffff057224 */ /* 0x000fe200078e000d */
[----:B------:R-:W5:Y:S01]  /*24b50*/  LDL.LU R9, [R1+0x540] ;  /* 0x0005400001097983 */ /* 0x000f620000300800 */
[----:B------:R-:W-:-:S03]  /*24b60*/  IADD3 R12, P4, PT, R12, R134, RZ ;  /* 0x000000860c0c7210 */ /* 0x000fc60007f9e0ff */
[----:B------:R-:W5:Y:S01]  /*24b70*/  LDL.LU R13, [R1+0x580] ;  /* 0x00058000010d7983 */ /* 0x000f620000300800 */
[----:B------:R-:W-:-:S03]  /*24b80*/  IADD3 R8, P5, PT, R8, R134, RZ ;  /* 0x0000008608087210 */ /* 0x000fc60007fbe0ff */
[----:B------:R1:W-:Y:S04]  /*24b90*/  STL [R1+0x3c0], R12 ;  /* 0x0003c00c01007387 */ /* 0x0003e80000100800 */
[----:B------:R1:W-:Y:S01]  /*24ba0*/  LDGSTS.E [R6+0x1480], desc[UR22][R4.64], P2 ;  /* 0x0148000004067fae */ /* 0x0003e200091a1016 */
[----:B------:R-:W-:Y:S02]  /*24bb0*/  IMAD.X R17, R17, 0x1, R135, P4 ;  /* 0x0000000111117824 */ /* 0x000fe400020e0687 */
[----:B-1----:R-:W-:-:S03]  /*24bc0*/  IMAD.MOV.U32 R4, RZ, RZ, R12 ;  /* 0x000000ffff047224 */ /* 0x002fc600078e000c */
[----:B------:R1:W-:Y:S01]  /*24bd0*/  STL [R1+0x3bc], R17 ;  /* 0x0003bc1101007387 */ /* 0x0003e20000100800 */
[----:B------:R-:W-:-:S03]  /*24be0*/  IMAD.X R10, R10, 0x1, R135, P5 ;  /* 0x000000010a0a7824 */ /* 0x000fc600028e0687 */
[----:B------:R1:W-:Y:S04]  /*24bf0*/  STL [R1+0x400], R8 ;  /* 0x0004000801007387 */ /* 0x0003e80000100800 */
[----:B------:R-:W5:Y:S01]  /*24c00*/  LDL.LU R12, [R1+0x53c] ;  /* 0x00053c00010c7983 */ /* 0x000f620000300800 */
[----:B------:R-:W-:-:S03]  /*24c10*/  IMAD.MOV.U32 R5, RZ, RZ, R17 ;  /* 0x000000ffff057224 */ /* 0x000fc600078e0011 */
[----:B------:R1:W-:Y:S04]  /*24c20*/  STL [R1+0x3fc], R10 ;  /* 0x0003fc0a01007387 */ /* 0x0003e80000100800 */
[----:B-1----:R-:W5:Y:S04]  /*24c30*/  LDL.LU R17, [R1+0x57c] ;  /* 0x00057c0001117983 */ /* 0x002f680000300800 */
[----:B------:R1:W-:Y:S02]  /*24c40*/  LDGSTS.E [R6+0x1880], desc[UR22][R4.64], P2 ;  /* 0x0188000004067fae */ /* 0x0003e400091a1016 */
[----:B-1----:R-:W-:-:S02]  /*24c50*/  IMAD.MOV.U32 R4, RZ, RZ, R8 ;  /* 0x000000ffff047224 */ /* 0x002fc400078e0008 */
[----:B------:R-:W-:Y:S01]  /*24c60*/  IMAD.MOV.U32 R5, RZ, RZ, R10 ;  /* 0x000000ffff057224 */ /* 0x000fe200078e000a */
[----:B------:R-:W5:Y:S04]  /*24c70*/  LDL.LU R8, [R1+0x5c0] ;  /* 0x0005c00001087983 */ /* 0x000f680000300800 */
[----:B------:R-:W5:Y:S04]  /*24c80*/  LDL.LU R10, [R1+0x600] ;  /* 0x00060000010a7983 */ /* 0x000f680000300800 */
[----:B------:R1:W-:Y:S01]  /*24c90*/  LDGSTS.E [R6+0x1c80], desc[UR22][R4.64], P2 ;  /* 0x01c8000004067fae */ /* 0x0003e200091a1016 */
[----:B----4-:R-:W-:-:S05]  /*24ca0*/  IADD3 R11, P4, PT, R11, R134, RZ ;  /* 0x000000860b0b7210 */ /* 0x010fca0007f9e0ff */
[----:B------:R4:W-:Y:S01]  /*24cb0*/  STL [R1+0x440], R11 ;  /* 0x0004400b01007387 */ /* 0x0009e20000100800 */
[----:B------:R-:W-:Y:S01]  /*24cc0*/  IADD3 R7, P5, PT, R7, R134, RZ ;  /* 0x0000008607077210 */ /* 0x000fe20007fbe0ff */
[----:B---3--:R-:W-:Y:S01]  /*24cd0*/  IMAD.X R18, R18, 0x1, R135, P4 ;  /* 0x0000000112127824 */ /* 0x008fe200020e0687 */
[----:B-1----:R-:W-:-:S03]  /*24ce0*/  MOV R4, R11 ;  /* 0x0000000b00047202 */ /* 0x002fc60000000f00 */
[----:B------:R-:W-:Y:S01]  /*24cf0*/  IMAD.X R15, R15, 0x1, R135, P5 ;  /* 0x000000010f0f7824 */ /* 0x000fe200028e0687 */
        /* <DEDUP_REMOVED lines=10> */
[----:B------:R1:W-:Y:S04]  /*24da0*/  LDGSTS.E [R6+0x2480], desc[UR22][R4.64], P2 ;  /* 0x0248000004067fae */ /* 0x0003e800091a1016 */
[----:B------:R-:W3:Y:S01]  /*24db0*/  LDL.LU R15, [R1+0x288] ;  /* 0x00028800010f7983 */ /* 0x000ee20000300800 */
[----:B------:R-:W-:-:S02]  /*24dc0*/  IADD3 R19, P4, PT, R19, R134, RZ ;  /* 0x0000008613137210 */ /* 0x000fc40007f9e0ff */
[----:B--2---:R-:W-:-:S03]  /*24dd0*/  IADD3 R14, P5, PT, R14, R134, RZ ;  /* 0x000000860e0e7210 */ /* 0x004fc60007fbe0ff */
[----:B------:R-:W-:Y:S02]  /*24de0*/  IMAD.X R20, R20, 0x1, R135, P4 ;  /* 0x0000000114147824 */ /* 0x000fe400020e0687 */
[----:B-1----:R-:W-:Y:S02]  /*24df0*/  IMAD.MOV.U32 R4, RZ, RZ, R19 ;  /* 0x000000ffff047224 */ /* 0x002fe400078e0013 */
[----:B------:R-:W-:Y:S01]  /*24e00*/  IMAD.MOV.U32 R5, RZ, RZ, R20 ;  /* 0x000000ffff057224 */ /* 0x000fe200078e0014 */
[----:B------:R-:W-:Y:S01]  /*24e10*/  STL [R1+0x4c0], R19 ;  /* 0x0004c01301007387 */ /* 0x000fe20000100800 */
[----:B-----5:R-:W-:-:S03]  /*24e20*/  IMAD.X R16, R16, 0x1, R135, P5 ;  /* 0x0000000110107824 */ /* 0x020fc600028e0687 */
[----:B------:R-:W-:Y:S04]  /*24e30*/  STL [R1+0x4bc], R20 ;  /* 0x0004bc1401007387 */ /* 0x000fe80000100800 */
[----:B------:R1:W-:Y:S04]  /*24e40*/  STL [R1+0x500], R14 ;  /* 0x0005000e01007387 */ /* 0x0003e80000100800 */
[----:B------:R2:W-:Y:S01]  /*24e50*/  LDGSTS.E [R6+0x2880], desc[UR22][R4.64], P2 ;  /* 0x0288000004067fae */ /* 0x0005e200091a1016 */
[----:B------:R-:W-:-:S03]  /*24e60*/  IADD3 R9, P4, PT, R9, R134, RZ ;  /* 0x0000008609097210 */ /* 0x000fc60007f9e0ff */
[----:B------:R5:W-:Y:S01]  /*24e70*/  STL [R1+0x4fc], R16 ;  /* 0x0004fc1001007387 */ /* 0x000be20000100800 */
[----:B------:R-:W-:Y:S01]  /*24e80*/  IADD3 R13, P5, PT, R13, R134, RZ ;  /* 0x000000860d0d7210 */ /* 0x000fe20007fbe0ff */
[----:B--2---:R-:W-:Y:S02]  /*24e90*/  IMAD.MOV.U32 R4, RZ, RZ, R14 ;  /* 0x000000ffff047224 */ /* 0x004fe400078e000e */
[----:B------:R-:W-:Y:S01]  /*24ea0*/  IMAD.MOV.U32 R5, RZ, RZ, R16 ;  /* 0x000000ffff057224 */ /* 0x000fe200078e0010 */
[----:B-1----:R-:W2:Y:S04]  /*24eb0*/  LDL.LU R14, [R1+0x244] ;  /* 0x00024400010e7983 */ /* 0x002ea80000300800 */
[----:B-----5:R-:W5:Y:S04]  /*24ec0*/  LDL.LU R16, [R1+0x284] ;  /* 0x0002840001107983 */ /* 0x020f680000300800 */
[----:B------:R1:W-:Y:S04]  /*24ed0*/  LDGSTS.E [R6+0x2c80], desc[UR22][R4.64], P2 ;  /* 0x02c8000004067fae */ /* 0x0003e800091a1016 */
[----:B------:R1:W-:Y:S01]  /*24ee0*/  STL [R1+0x540], R9 ;  /* 0x0005400901007387 */ /* 0x0003e20000100800 */
[----:B------:R-:W-:Y:S01]  /*24ef0*/  IMAD.X R12, R12, 0x1, R135, P4 ;  /* 0x000000010c0c7824 */ /* 0x000fe200020e0687 */
[----:B-1----:R-:W-:-:S03]  /*24f00*/  MOV R4, R9 ;  /* 0x0000000900047202 */ /* 0x002fc60000000f00 */
[----:B------:R-:W-:Y:S01]  /*24f10*/  IMAD.MOV.U32 R5, RZ, RZ, R12 ;  /* 0x000000ffff057224 */ /* 0x000fe200078e000c */
[----:B------:R1:W-:Y:S01]  /*24f20*/  STL [R1+0x53c], R12 ;  /* 0x00053c0c01007387 */ /* 0x0003e20000100800 */
[----:B------:R-:W-:-:S03]  /*24f30*/  IMAD.X R17, R17, 0x1, R135, P5 ;  /* 0x0000000111117824 */ /* 0x000fc600028e0687 */
[----:B------:R1:W-:Y:S04]  /*24f40*/  STL [R1+0x580], R13 ;  /* 0x0005800d01007387 */ /* 0x0003e80000100800 */
[----:B------:R-:W5:Y:S04]  /*24f50*/  LDL.LU R9, [R1+0x2c8] ;  /* 0x0002c80001097983 */ /* 0x000f680000300800 */
[----:B------:R1:W-:Y:S04]  /*24f60*/  STL [R1+0x57c], R17 ;  /* 0x00057c1101007387 */ /* 0x0003e80000100800 */
[----:B------:R1:W-:Y:S04]  /*24f70*/  LDGSTS.E [R6+0x3080], desc[UR22][R4.64], P2 ;  /* 0x0308000004067fae */ /* 0x0003e800091a1016 */
[----:B-1----:R-:W5:Y:S01]  /*24f80*/  LDL.LU R12, [R1+0x308] ;  /* 0x00030800010c7983 */ /* 0x002f620000300800 */
[----:B------:R-:W-:-:S03]  /*24f90*/  IMAD.MOV.U32 R4, RZ, RZ, R13 ;  /* 0x000000ffff047224 */ /* 0x000fc600078e000d */
[----:B------:R-:W5:Y:S01]  /*24fa0*/  LDL.LU R13, [R1+0x2c4] ;  /* 0x0002c400010d7983 */ /* 0x000f620000300800 */
[----:B------:R-:W-:Y:S01]  /*24fb0*/  IMAD.MOV.U32 R5, RZ, RZ, R17 ;  /* 0x000000ffff057224 */ /* 0x000fe200078e0011 */
[-C--:B------:R-:W-:Y:S02]  /*24fc0*/  IADD3 R8, P4, PT, R8, R134.reuse, RZ ;  /* 0x0000008608087210 */ /* 0x080fe40007f9e0ff */
[----:B------:R-:W5:Y:S01]  /*24fd0*/  LDL.LU R17, [R1+0x304] ;  /* 0x0003040001117983 */ /* 0x000f620000300800 */
[----:B------:R-:W-:-:S03]  /*24fe0*/  IADD3 R10, P5, PT, R10, R134, RZ ;  /* 0x000000860a0a7210 */ /* 0x000fc60007fbe0ff */
[----:B------:R1:W-:Y:S04]  /*24ff0*/  LDGSTS.E [R6+0x3480], desc[UR22][R4.64], P2 ;  /* 0x0348000004067fae */ /* 0x0003e800091a1016 */
[----:B------:R-:W-:Y:S01]  /*25000*/  STL [R1+0x5c0], R8 ;  /* 0x0005c00801007387 */ /* 0x000fe20000100800 */
[----:B-1----:R-:W-:Y:S02]  /*25010*/  IMAD.MOV.U32 R4, RZ, RZ, R8 ;  /* 0x000000ffff047224 */ /* 0x002fe400078e0008 */
[----:B----4-:R-:W-:-:S04]  /*25020*/  IMAD.X R11, R11, 0x1, R135, P4 ;  /* 0x000000010b0b7824 */ /* 0x010fc800020e0687 */
[----:B------:R-:W-:Y:S01]  /*25030*/  IMAD.MOV.U32 R5, RZ, RZ, R11 ;  /* 0x000000ffff057224 */ /* 0x000fe200078e000b */
[----:B------:R1:W-:Y:S01]  /*25040*/  STL [R1+0x5bc], R11 ;  /* 0x0005bc0b01007387 */ /* 0x0003e20000100800 */
[----:B------:R-:W-:-:S03]  /*25050*/  IMAD.X R18, R18, 0x1, R135, P5 ;  /* 0x0000000112127824 */ /* 0x000fc600028e0687 */
[----:B------:R-:W-:Y:S04]  /*25060*/  STL [R1+0x600], R10 ;  /* 0x0006000a01007387 */ /* 0x000fe80000100800 */
[----:B------:R4:W-:Y:S04]  /*25070*/  LDGSTS.E [R6+0x3880], desc[UR22][R4.64], P2 ;  /* 0x0388000004067fae */ /* 0x0009e800091a1016 */
[----:B-1----:R-:W5:Y:S04]  /*25080*/  LDL.LU R11, [R1+0x348] ;  /* 0x00034800010b7983 */ /* 0x002f680000300800 */
[----:B------:R1:W-:Y:S04]  /*25090*/  STL [R1+0x5fc], R18 ;  /* 0x0005fc1201007387 */ /* 0x0003e80000100800 */
[----:B------:R-:W5:Y:S01]  /*250a0*/  LDL.LU R8, [R1+0x388] ;  /* 0x0003880001087983 */ /* 0x000f620000300800 */
[----:B----4-:R-:W-:-:S03]  /*250b0*/  IMAD.MOV.U32 R5, RZ, RZ, R18 ;  /* 0x000000ffff057224 */ /* 0x010fc600078e0012 */
[----:B-1----:R-:W4:Y:S01]  /*250c0*/  LDL.LU R18, [R1+0x344] ;  /* 0x0003440001127983 */ /* 0x002f220000300800 */
[----:B------:R-:W-:-:S03]  /*250d0*/  IMAD.MOV.U32 R4, RZ, RZ, R10 ;  /* 0x000000ffff047224 */ /* 0x000fc600078e000a */
[----:B------:R-:W4:Y:S01]  /*250e0*/  LDL.LU R10, [R1+0x384] ;  /* 0x00038400010a7983 */ /* 0x000f220000300800 */
[-C--:B---3--:R-:W-:Y:S02]  /*250f0*/  IADD3 R7, P4, PT, R7, R134.reuse, RZ ;  /* 0x0000008607077210 */ /* 0x088fe40007f9e0ff */
[----:B------:R-:W-:Y:S01]  /*25100*/  IADD3 R15, P5, PT, R15, R134, RZ ;  /* 0x000000860f0f7210 */ /* 0x000fe20007fbe0ff */
[----:B------:R1:W-:Y:S04]  /*25110*/  LDGSTS.E [R6+0x3c80], desc[UR22][R4.64], P2 ;  /* 0x03c8000004067fae */ /* 0x0003e800091a1016 */
[----:B------:R-:W-:Y:S01]  /*25120*/  STL [R1+0x248], R7 ;  /* 0x0002480701007387 */ /* 0x000fe20000100800 */
[----:B-1----:R-:W-:-:S03]  /*25130*/  LOP3.LUT R6, R3, 0x20, RZ, 0x3c, !PT ;  /* 0x0000002003067812 */ /* 0x002fc600078e3cff */
[----:B------:R-:W-:Y:S01]  /*25140*/  STL [R1+0x288], R15 ;  /* 0x0002880f01007387 */ /* 0x000fe20000100800 */
[----:B------:R-:W-:Y:S02]  /*25150*/  IMAD.MOV.U32 R4, RZ, RZ, R7 ;  /* 0x000000ffff047224 */ /* 0x000fe400078e0007 */
[----:B------:R-:W-:Y:S02]  /*25160*/  VIADD R6, R6, UR5 ;  /* 0x0000000506067c36 */ /* 0x000fe40008000000 */
[----:B--2---:R-:W-:-:S04]  /*25170*/  IMAD.X R14, R14, 0x1, R135, P4 ;  /* 0x000000010e0e7824 */ /* 0x004fc800020e0687 */
[----:B------:R-:W-:Y:S01]  /*25180*/  IMAD.MOV.U32 R5, RZ, RZ, R14 ;  /* 0x000000ffff057224 */ /* 0x000fe200078e000e */
[----:B------:R1:W-:Y:S01]  /*25190*/  STL [R1+0x244], R14 ;  /* 0x0002440e01007387 */ /* 0x0003e20000100800 */
[----:B-----5:R-:W-:-:S03]  /*251a0*/  IADD3.X R16, PT, PT, R16, R135, RZ, P5, !PT ;  /* 0x0000008710107210 */ /* 0x020fc60002ffe4ff */
[----:B------:R2:W-:Y:S04]  /*251b0*/  LDGSTS.E [R6+0x100], desc[UR22][R4.64], P2 ;  /* 0x0010000004067fae */ /* 0x0005e800091a1016 */
[----:B-1----:R-:W3:Y:S04]  /*251c0*/  LDL.LU R14, [R1+0x3c8] ;  /* 0x0003c800010e7983 */ /* 0x002ee80000300800 */
[----:B------:R-:W5:Y:S01]  /*251d0*/  LDL.LU R7, [R1+0x408] ;  /* 0x0004080001077983 */ /* 0x000f620000300800 */
[----:B--2---:R-:W-:-:S03]  /*251e0*/  IMAD.MOV.U32 R4, RZ, RZ, R15 ;  /* 0x000000ffff047224 */ /* 0x004fc600078e000f */
[----:B------:R1:W-:Y:S01]  /*251f0*/  STL [R1+0x284], R16 ;  /* 0x0002841001007387 */ /* 0x0003e20000100800 */
[----:B------:R-:W-:-:S03]  /*25200*/  IMAD.MOV.U32 R5, RZ, RZ, R16 ;  /* 0x000000ffff057224 */ /* 0x000fc600078e0010 */
[----:B------:R-:W2:Y:S04]  /*25210*/  LDL.LU R15, [R1+0x3c4] ;  /* 0x0003c400010f7983 */ /* 0x000ea80000300800 */
[----:B------:R1:W-:Y:S01]  /*25220*/  LDGSTS.E [R6+0x500], desc[UR22][R4.64], P2 ;  /* 0x0050000004067fae */ /* 0x0003e200091a1016 */
[----:B------:R-:W-:-:S03]  /*25230*/  IADD3 R9, P4, PT, R9, R134, RZ ;  /* 0x0000008609097210 */ /* 0x000fc60007f9e0ff */
[----:B-1----:R-:W2:Y:S04]  /*25240*/  LDL.LU R16, [R1+0x404] ;  /* 0x0004040001107983 */ /* 0x002ea80000300800 */
[----:B------:R-:W-:Y:S01]  /*25250*/  STL [R1+0x2c8], R9 ;  /* 0x0002c80901007387 */ /* 0x000fe20000100800 */
[----:B------:R-:W-:Y:S01]  /*25260*/  IADD3 R12, P5, PT, R12, R134, RZ ;  /* 0x000000860c0c7210 */ /* 0x000fe20007fbe0ff */
[----:B------:R-:W-:Y:S02]  /*25270*/  IMAD.MOV.U32 R4, RZ, RZ, R9 ;  /* 0x000000ffff047224 */ /* 0x000fe400078e0009 */
[--C-:B------:R-:W-:Y:S02]  /*25280*/  IMAD.X R13, R13, 0x1, R135.reuse, P4 ;  /* 0x000000010d0d7824 */ /* 0x100fe400020e0687 */
[----:B------:R-:W-:-:S03]  /*25290*/  IMAD.X R17, R17, 0x1, R135, P5 ;  /* 0x0000000111117824 */ /* 0x000fc600028e0687 */
[----:B------:R1:W-:Y:S01]  /*252a0*/  STL [R1+0x2c4], R13 ;  /* 0x0002c40d01007387 */ /* 0x0003e20000100800 */
[----:B------:R-:W-:-:S03]  /*252b0*/  IMAD.MOV.U32 R5, RZ, RZ, R13 ;  /* 0x000000ffff057224 */ /* 0x000fc600078e000d */
[----:B------:R-:W-:Y:S04]  /*252c0*/  STL [R1+0x308], R12 ;  /* 0x0003080c01007387 */ /* 0x000fe80000100800 */
[----:B------:R1:W-:Y:S04]  /*252d0*/  LDGSTS.E [R6+0x900], desc[UR22][R4.64], P2 ;  /* 0x0090000004067fae */ /* 0x0003e800091a1016 */
[----:B-1----:R-:W2:Y:S04]  /*252e0*/  LDL.LU R13, [R1+0x448] ;  /* 0x00044800010d7983 */ /* 0x002ea80000300800 */
[----:B------:R1:W-:Y:S04]  /*252f0*/  STL [R1+0x304], R17 ;  /* 0x0003041101007387 */ /* 0x0003e80000100800 */
[----:B------:R-:W2:Y:S01]  /*25300*/  LDL.LU R9, [R1+0x488] ;  /* 0x0004880001097983 */ /* 0x000ea20000300800 */
[----:B------:R-:W-:-:S03]  /*25310*/  IMAD.MOV.U32 R5, RZ, RZ, R17 ;  /* 0x000000ffff057224 */ /* 0x000fc600078e0011 */
[----:B-1----:R-:W2:Y:S01]  /*25320*/  LDL.LU R17, [R1+0x444] ;  /* 0x0004440001117983 */ /* 0x002ea20000300800 */
[----:B------:R-:W-:-:S03]  /*25330*/  IMAD.MOV.U32 R4, RZ, RZ, R12 ;  /* 0x000000ffff047224 */ /* 0x000fc600078e000c */
[----:B------:R-:W2:Y:S04]  /*25340*/  LDL.LU R12, [R1+0x484] ;  /* 0x00048400010c7983 */ /* 0x000ea80000300800 */
[----:B------:R1:W-:Y:S01]  /*25350*/  LDGSTS.E [R6+0xd00], desc[UR22][R4.64], P2 ;  /* 0x00d0000004067fae */ /* 0x0003e200091a1016 */
[----:B------:R-:W-:-:S05]  /*25360*/  IADD3 R11, P4, PT, R11, R134, RZ ;  /* 0x000000860b0b7210 */ /* 0x000fca0007f9e0ff */
[----:B------:R1:W-:Y:S01]  /*25370*/  STL [R1+0x348], R11 ;  /* 0x0003480b01007387 */ /* 0x0003e20000100800 */
[----:B------:R-:W-:Y:S01]  /*25380*/  IADD3 R8, P5, PT, R8, R134, RZ ;  /* 0x0000008608087210 */ /* 0x000fe20007fbe0ff */
[----:B----4-:R-:W-:-:S03]  /*25390*/  IMAD.X R18, R18, 0x1, R135, P4 ;  /* 0x0000000112127824 */ /* 0x010fc600020e0687 */
[----:B------:R-:W-:Y:S02]  /*253a0*/  IADD3.X R10, PT, PT, R10, R135, RZ, P5, !PT ;  /* 0x000000870a0a7210 */ /* 0x000fe40002ffe4ff */
[----:B------:R4:W-:Y:S04]  /*253b0*/  STL [R1+0x344], R18 ;  /* 0x0003441201007387 */ /* 0x0009e80000100800 */
[----:B------:R4:W-:Y:S01]  /*253c0*/  STL [R1+0x388], R8 ;  /* 0x0003880801007387 */ /* 0x0009e20000100800 */
[----:B-1----:R-:W-:-:S03]  /*253d0*/  IMAD.MOV.U32 R4, RZ, RZ, R11 ;  /* 0x000000ffff047224 */ /* 0x002fc600078e000b */
[----:B------:R-:W2:Y:S04]  /*253e0*/  LDL.LU R19, [R1+0x4c8] ;  /* 0x0004c80001137983 */ /* 0x000ea80000300800 */
[----:B------:R1:W-:Y:S04]  /*253f0*/  STL [R1+0x384], R10 ;  /* 0x0003840a01007387 */ /* 0x0003e80000100800 */
[----:B------:R-:W2:Y:S04]  /*25400*/  LDL.LU R11, [R1+0x508] ;  /* 0x00050800010b7983 */ /* 0x000ea80000300800 */
[----:B------:R-:W2:Y:S01]  /*25410*/  LDL.LU R20, [R1+0x4c4] ;  /* 0x0004c40001147983 */ /* 0x000ea20000300800 */
[----:B------:R-:W-:-:S03]  /*25420*/  IMAD.MOV.U32 R5, RZ, RZ, R18 ;  /* 0x000000ffff057224 */ /* 0x000fc600078e0012 */
[----:B----4-:R-:W4:Y:S04]  /*25430*/  LDL.LU R18, [R1+0x504] ;  /* 0x0005040001127983 */ /* 0x010f280000300800 */
[----:B------:R1:W-:Y:S02]  /*25440*/  LDGSTS.E [R6+0x1100], desc[UR22][R4.64], P2 ;  /* 0x0110000004067fae */ /* 0x0003e400091a1016 */
[----:B-1----:R-:W-:Y:S02]  /*25450*/  IMAD.MOV.U32 R4, RZ, RZ, R8 ;  /* 0x000000ffff047224 */ /* 0x002fe400078e0008 */
[----:B------:R-:W-:Y:S01]  /*25460*/  IMAD.MOV.U32 R5, RZ, RZ, R10 ;  /* 0x000000ffff057224 */ /* 0x000fe200078e000a */
[----:B------:R-:W4:Y:S04]  /*25470*/  LDL.LU R8, [R1+0x548] ;  /* 0x0005480001087983 */ /* 0x000f280000300800 */
[----:B------:R-:W4:Y:S04]  /*25480*/  LDL.LU R10, [R1+0x588] ;  /* 0x00058800010a7983 */ /* 0x000f280000300800 */
[----:B------:R1:W-:Y:S01]  /*25490*/  LDGSTS.E [R6+0x1500], desc[UR22][R4.64], P2 ;  /* 0x0150000004067fae */ /* 0x0003e200091a1016 */
[----:B---3--:R-:W-:-:S02]  /*254a0*/  IADD3 R14, P4, PT, R14, R134, RZ ;  /* 0x000000860e0e7210 */ /* 0x008fc40007f9e0ff */
[----:B-----5:R-:W-:-:S03]  /*254b0*/  IADD3 R7, P5, PT, R7, R134, RZ ;  /* 0x0000008607077210 */ /* 0x020fc60007fbe0ff */
[----:B------:R3:W-:Y:S01]  /*254c0*/  STL [R1+0x3c8], R14 ;  /* 0x0003c80e01007387 */ /* 0x0007e20000100800 */
[----:B-1----:R-:W-:Y:S02]  /*254d0*/  IMAD.MOV.U32 R4, RZ, RZ, R14 ;  /* 0x000000ffff047224 */ /* 0x002fe400078e000e */
[----:B--2---:R-:W-:-:S05]  /*254e0*/  IMAD.X R15, R15, 0x1, R135, P4 ;  /* 0x000000010f0f7824 */ /* 0x004fca00020e0687 */
[----:B------:R1:W-:Y:S01]  /*254f0*/  STL [R1+0x3c4], R15 ;  /* 0x0003c40f01007387 */ /* 0x0003e20000100800 */
[----:B------:R-:W-:Y:S02]  /*25500*/  IMAD.MOV.U32 R5, RZ, RZ, R15 ;  /* 0x000000ffff057224 */ /* 0x000fe400078e000f */
[----:B------:R-:W-:Y:S01]  /*25510*/  IMAD.X R16, R16, 0x1, R135, P5 ;  /* 0x0000000110107824 */ /* 0x000fe200028e0687 */
[----:B------:R2:W-:Y:S04]  /*25520*/  STL [R1+0x408], R7 ;  /* 0x0004080701007387 */ /* 0x0005e80000100800 */
[----:B---3--:R-:W3:Y:S04]  /*25530*/  LDL.LU R14, [R1+0x544] ;  /* 0x00054400010e7983 */ /* 0x008ee80000300800 */
[----:B------:R5:W-:Y:S04]  /*25540*/  STL [R1+0x404], R16 ;  /* 0x0004041001007387 */ /* 0x000be80000100800 */
[----:B-1----:R-:W3:Y:S04]  /*25550*/  LDL.LU R15, [R1+0x584] ;  /* 0x00058400010f7983 */ /* 0x002ee80000300800 */
[----:B------:R1:W-:Y:S02]  /*25560*/  LDGSTS.E [R6+0x1900], desc[UR22][R4.64], P2 ;  /* 0x0190000004067fae */ /* 0x0003e400091a1016 */
[----:B-1----:R-:W-:-:S02]  /*25570*/  IMAD.MOV.U32 R4, RZ, RZ, R7 ;  /* 0x000000ffff047224 */ /* 0x002fc400078e0007 */
[----:B------:R-:W-:Y:S01]  /*25580*/  IMAD.MOV.U32 R5, RZ, RZ, R16 ;  /* 0x000000ffff057224 */ /* 0x000fe200078e0010 */
[----:B--2---:R-:W2:Y:S04]  /*25590*/  LDL.LU R7, [R1+0x5c8] ;  /* 0x0005c80001077983 */ /* 0x004ea80000300800 */
[----:B-----5:R-:W5:Y:S01]  /*255a0*/  LDL.LU R16, [R1+0x608] ;  /* 0x0006080001107983 */ /* 0x020f620000300800 */
[----:B------:R-:W-:-:S03]  /*255b0*/  IADD3 R13, P4, PT, R13, R134, RZ ;  /* 0x000000860d0d7210 */ /* 0x000fc60007f9e0ff */
[----:B------:R1:W-:Y:S01]  /*255c0*/  LDGSTS.E [R6+0x1d00], desc[UR22][R4.64], P2 ;  /* 0x01d0000004067fae */ /* 0x0003e200091a1016 */
[----:B------:R-:W-:-:S03]  /*255d0*/  IADD3 R9, P5, PT, R9, R134, RZ ;  /* 0x0000008609097210 */ /* 0x000fc60007fbe0ff */
[----:B------:R1:W-:Y:S01]  /*255e0*/  STL [R1+0x448], R13 ;  /* 0x0004480d01007387 */ /* 0x0003e20000100800 */
[----:B------:R-:W-:Y:S02]  /*255f0*/  IMAD.X R17, R17, 0x1, R135, P4 ;  /* 0x0000000111117824 */ /* 0x000fe400020e0687 */
[----:B-1----:R-:W-:Y:S01]  /*25600*/  IMAD.MOV.U32 R4, RZ, RZ, R13 ;  /* 0x000000ffff047224 */ /* 0x002fe200078e000d */
[----:B------:R-:W-:Y:S02]  /*25610*/  IADD3.X R12, PT, PT, R12, R135, RZ, P5, !PT ;  /* 0x000000870c0c7210 */ /* 0x000fe40002ffe4ff */
[----:B------:R1:W-:Y:S04]  /*25620*/  STL [R1+0x444], R17 ;  /* 0x0004441101007387 */ /* 0x0003e80000100800 */
[----:B------:R1:W-:Y:S01]  /*25630*/  STL [R1+0x488], R9 ;  /* 0x0004880901007387 */ /* 0x0003e20000100800 */
[----:B------:R-:W-:-:S03]  /*25640*/  IMAD.MOV.U32 R5, RZ, RZ, R17 ;  /* 0x000000ffff057224 */ /* 0x000fc600078e0011 */
[----:B------:R-:W5:Y:S04]  /*25650*/  LDL.LU R13, [R1+0x5c4] ;  /* 0x0005c400010d7983 */ /* 0x000f680000300800 */
[----:B------:R1:W-:Y:S04]  /*25660*/  STL [R1+0x484], R12 ;  /* 0x0004840c01007387 */ /* 0x0003e80000100800 */
[----:B-1----:R-:W5:Y:S04]  /*25670*/  LDL.LU R17, [R1+0x604] ;  /* 0x0006040001117983 */ /* 0x002f680000300800 */
[----:B------:R1:W-:Y:S02]  /*25680*/  LDGSTS.E [R6+0x2100], desc[UR22][R4.64], P2 ;  /* 0x0210000004067fae */ /* 0x0003e400091a1016 */
[----:B-1----:R-:W-:-:S02]  /*25690*/  IMAD.MOV.U32 R4, RZ, RZ, R9 ;  /* 0x000000ffff047224 */ /* 0x002fc400078e0009 */
[----:B------:R-:W-:Y:S01]  /*256a0*/  IMAD.MOV.U32 R5, RZ, RZ, R12 ;  /* 0x000000ffff057224 */ /* 0x000fe200078e000c */
[----:B------:R-:W5:Y:S04]  /*256b0*/  LDL.LU R9, [R1+0x250] ;  /* 0x0002500001097983 */ /* 0x000f680000300800 */
[----:B------:R1:W-:Y:S04]  /*256c0*/  LDGSTS.E [R6+0x2500], desc[UR22][R4.64], P2 ;  /* 0x0250000004067fae */ /* 0x0003e800091a1016 */
[----:B------:R-:W5:Y:S01]  /*256d0*/  LDL.LU R12, [R1+0x290] ;  /* 0x00029000010c7983 */ /* 0x000f620000300800 */
[----:B------:R-:W-:-:S02]  /*256e0*/  IADD3 R19, P4, PT, R19, R134, RZ ;  /* 0x0000008613137210 */ /* 0x000fc40007f9e0ff */
[----:B------:R-:W-:-:S03]  /*256f0*/  IADD3 R11, P5, PT, R11, R134, RZ ;  /* 0x000000860b0b7210 */ /* 0x000fc60007fbe0ff */
[----:B------:R-:W-:Y:S02]  /*25700*/  IMAD.X R20, R20, 0x1, R135, P4 ;  /* 0x0000000114147824 */ /* 0x000fe400020e0687 */
[----:B-1----:R-:W-:Y:S02]  /*25710*/  IMAD.MOV.U32 R4, RZ, RZ, R19 ;  /* 0x000000ffff047224 */ /* 0x002fe400078e0013 */
[----:B------:R-:W-:Y:S02]  /*25720*/  IMAD.MOV.U32 R5, RZ, RZ, R20 ;  /* 0x000000ffff057224 */ /* 0x000fe400078e0014 */
[----:B----4-:R-:W-:Y:S01]  /*25730*/  IMAD.X R18, R18, 0x1, R135, P5 ;  /* 0x0000000112127824 */ /* 0x010fe200028e0687 */
[----:B------:R-:W-:Y:S04]  /*25740*/  STL [R1+0x4c8], R19 ;  /* 0x0004c81301007387 */ /* 0x000fe80000100800 */
[----:B------:R-:W-:Y:S04]  /*25750*/  STL [R1+0x4c4], R20 ;  /* 0x0004c41401007387 */ /* 0x000fe80000100800 */
[----:B------:R1:W-:Y:S04]  /*25760*/  STL [R1+0x508], R11 ;  /* 0x0005080b01007387 */ /* 0x0003e80000100800 */
[----:B------:R4:W-:Y:S04]  /*25770*/  LDGSTS.E [R6+0x2900], desc[UR22][R4.64], P2 ;  /* 0x0290000004067fae */ /* 0x0009e800091a1016 */
[----:B------:R1:W-:Y:S01]  /*25780*/  STL [R1+0x504], R18 ;  /* 0x0005041201007387 */ /* 0x0003e20000100800 */
[----:B----4-:R-:W-:-:S03]  /*25790*/  IMAD.MOV.U32 R4, RZ, RZ, R11 ;  /* 0x000000ffff047224 */ /* 0x010fc600078e000b */
[----:B-1----:R-:W4:Y:S01]  /*257a0*/  LDL.LU R11, [R1+0x24c] ;  /* 0x00024c00010b7983 */ /* 0x002f220000300800 */
[----:B------:R-:W-:-:S03]  /*257b0*/  IMAD.MOV.U32 R5, RZ, RZ, R18 ;  /* 0x000000ffff057224 */ /* 0x000fc600078e0012 */
[----:B------:R-:W4:Y:S01]  /*257c0*/  LDL.LU R18, [R1+0x28c] ;  /* 0x00028c0001127983 */ /* 0x000f220000300800 */
[-C--:B------:R-:W-:Y:S02]  /*257d0*/  IADD3 R8, P4, PT, R8, R134.reuse, RZ ;  /* 0x0000008608087210 */ /* 0x080fe40007f9e0ff */
[----:B------:R-:W-:Y:S01]  /*257e0*/  IADD3 R10, P5, PT, R10, R134, RZ ;  /* 0x000000860a0a7210 */ /* 0x000fe20007fbe0ff */
[----:B------:R1:W-:Y:S04]  /*257f0*/  LDGSTS.E [R6+0x2d00], desc[UR22][R4.64], P2 ;  /* 0x02d0000004067fae */ /* 0x0003e800091a1016 */
[----:B------:R3:W-:Y:S01]  /*25800*/  STL [R1+0x548], R8 ;  /* 0x0005480801007387 */ /* 0x0007e20000100800 */
[----:B-1----:R-:W-:Y:S02]  /*25810*/  IMAD.MOV.U32 R4, RZ, RZ, R8 ;  /* 0x000000ffff047224 */ /* 0x002fe400078e0008 */
[----:B---3--:R-:W-:-:S04]  /*25820*/  IMAD.X R14, R14, 0x1, R135, P4 ;  /* 0x000000010e0e7824 */ /* 0x008fc800020e0687 */
[----:B------:R-:W-:Y:S01]  /*25830*/  IMAD.MOV.U32 R5, RZ, RZ, R14 ;  /* 0x000000ffff057224 */ /* 0x000fe200078e000e */
[----:B------:R1:W-:Y:S01]  /*25840*/  STL [R1+0x544], R14 ;  /* 0x0005440e01007387 */ /* 0x0003e20000100800 */
[----:B------:R-:W-:-:S03]  /*25850*/  IADD3.X R15, PT, PT, R15, R135, RZ, P5, !PT ;  /* 0x000000870f0f7210 */ /* 0x000fc60002ffe4ff */
[----:B------:R3:W-:Y:S04]  /*25860*/  STL [R1+0x588], R10 ;  /* 0x0005880a01007387 */ /* 0x0007e80000100800 */
[----:B------:R-:W4:Y:S04]  /*25870*/  LDL.LU R8, [R1+0x2d0] ;  /* 0x0002d00001087983 */ /* 0x000f280000300800 */
[----:B------:R3:W-:Y:S04]  /*25880*/  STL [R1+0x584], R15 ;  /* 0x0005840f01007387 */ /* 0x0007e80000100800 */
[----:B------:R3:W-:Y:S04]  /*25890*/  LDGSTS.E [R6+0x3100], desc[UR22][R4.64], P2 ;  /* 0x0310000004067fae */ /* 0x0007e800091a1016 */
[----:B-1----:R-:W4:Y:S01]  /*258a0*/  LDL.LU R14, [R1+0x310] ;  /* 0x00031000010e7983 */ /* 0x002f220000300800 */
[----:B--2---:R-:W-:-:S02]  /*258b0*/  IADD3 R7, P4, PT, R7, R134, RZ ;  /* 0x0000008607077210 */ /* 0x004fc40007f9e0ff */
[----:B-----5:R-:W-:Y:S01]  /*258c0*/  IADD3 R16, P5, PT, R16, R134, RZ ;  /* 0x0000008610107210 */ /* 0x020fe20007fbe0ff */
[----:B---3--:R-:W-:Y:S02]  /*258d0*/  IMAD.MOV.U32 R4, RZ, RZ, R10 ;  /* 0x000000ffff047224 */ /* 0x008fe400078e000a */
[----:B------:R-:W-:Y:S01]  /*258e0*/  IMAD.MOV.U32 R5, RZ, RZ, R15 ;  /* 0x000000ffff057224 */ /* 0x000fe200078e000f */
[----:B------:R-:W2:Y:S04]  /*258f0*/  LDL.LU R10, [R1+0x2cc] ;  /* 0x0002cc00010a7983 */ /* 0x000ea80000300800 */
[----:B------:R-:W3:Y:S04]  /*25900*/  LDL.LU R15, [R1+0x30c] ;  /* 0x00030c00010f7983 */ /* 0x000ee80000300800 */
[----:B------:R1:W-:Y:S04]  /*25910*/  LDGSTS.E [R6+0x3500], desc[UR22][R4.64], P2 ;  /* 0x0350000004067fae */ /* 0x0003e800091a1016 */
[----:B------:R-:W-:Y:S01]  /*25920*/  STL [R1+0x5c8], R7 ;  /* 0x0005c80701007387 */ /* 0x000fe20000100800 */
[----:B-1----:R-:W-:-:S02]  /*25930*/  IMAD.MOV.U32 R4, RZ, RZ, R7 ;  /* 0x000000ffff047224 */ /* 0x002fc400078e0007 */
[----:B------:R-:W-:-:S04]  /*25940*/  IMAD.X R13, R13, 0x1, R135, P4 ;  /* 0x000000010d0d7824 */ /* 0x000fc800020e0687 */
[----:B------:R-:W-:Y:S01]  /*25950*/  IMAD.MOV.U32 R5, RZ, RZ, R13 ;  /* 0x000000ffff057224 */ /* 0x000fe200078e000d */
[----:B------:R1:W-:Y:S01]  /*25960*/  STL [R1+0x5c4], R13 ;  /* 0x0005c40d01007387 */ /* 0x0003e20000100800 */
[----:B------:R-:W-:-:S03]  /*25970*/  IMAD.X R17, R17, 0x1, R135, P5 ;  /* 0x0000000111117824 */ /* 0x000fc600028e0687 */
[----:B------:R-:W-:Y:S04]  /*25980*/  STL [R1+0x608], R16 ;  /* 0x0006081001007387 */ /* 0x000fe80000100800 */
[----:B------:R5:W-:Y:S04]  /*25990*/  LDGSTS.E [R6+0x3900], desc[UR22][R4.64], P2 ;  /* 0x0390000004067fae */ /* 0x000be800091a1016 */
[----:B-1----:R-:W3:Y:S04]  /*259a0*/  LDL.LU R13, [R1+0x350] ;  /* 0x00035000010d7983 */ /* 0x002ee80000300800 */
[----:B------:R1:W-:Y:S04]  /*259b0*/  STL [R1+0x604], R17 ;  /* 0x0006041101007387 */ /* 0x0003e80000100800 */
[----:B------:R-:W3:Y:S01]  /*259c0*/  LDL.LU R7, [R1+0x390] ;  /* 0x0003900001077983 */ /* 0x000ee20000300800 */
[----:B-----5:R-:W-:-:S03]  /*259d0*/  IMAD.MOV.U32 R5, RZ, RZ, R17 ;  /* 0x000000ffff057224 */ /* 0x020fc600078e0011 */
[----:B-1----:R-:W5:Y:S01]  /*259e0*/  LDL.LU R17, [R1+0x34c] ;  /* 0x00034c0001117983 */ /* 0x002f620000300800 */
[----:B------:R-:W-:-:S03]  /*259f0*/  IMAD.MOV.U32 R4, RZ, RZ, R16 ;  /* 0x000000ffff047224 */ /* 0x000fc600078e0010 */
[----:B------:R-:W5:Y:S01]  /*25a00*/  LDL.LU R16, [R1+0x38c] ;  /* 0x00038c0001107983 */ /* 0x000f620000300800 */
[-C--:B------:R-:W-:Y:S02]  /*25a10*/  IADD3 R9, P4, PT, R9, R134.reuse, RZ ;  /* 0x0000008609097210 */ /* 0x080fe40007f9e0ff */
[----:B------:R-:W-:Y:S01]  /*25a20*/  IADD3 R12, P5, PT, R12, R134, RZ ;  /* 0x000000860c0c7210 */ /* 0x000fe20007fbe0ff */
[----:B------:R1:W-:Y:S04]  /*25a30*/  LDGSTS.E [R6+0x3d00], desc[UR22][R4.64], P2 ;  /* 0x03d0000004067fae */ /* 0x0003e800091a1016 */
[----:B------:R-:W-:Y:S04]  /*25a40*/  STL [R1+0x250], R9 ;  /* 0x0002500901007387 */ /* 0x000fe80000100800 */
[----:B------:R-:W-:Y:S01]  /*25a50*/  STL [R1+0x290], R12 ;  /* 0x0002900c01007387 */ /* 0x000fe20000100800 */
[----:B-1----:R-:W-:Y:S01]  /*25a60*/  LOP3.LUT R6, R3, 0x30, RZ, 0x3c, !PT ;  /* 0x0000003003067812 */ /* 0x002fe200078e3cff */
[----:B------:R-:W-:-:S03]  /*25a70*/  IMAD.MOV.U32 R4, RZ, RZ, R9 ;  /* 0x000000ffff047224 */ /* 0x000fc600078e0009 */
[----:B------:R-:W-:Y:S01]  /*25a80*/  IADD3 R6, PT, PT, R6, UR5, RZ ;  /* 0x0000000506067c10 */ /* 0x000fe2000fffe0ff */
[----:B----4-:R-:W-:-:S04]  /*25a90*/  IMAD.X R11, R11, 0x1, R135, P4 ;  /* 0x000000010b0b7824 */ /* 0x010fc800020e0687 */
[----:B------:R-:W-:Y:S01]  /*25aa0*/  IMAD.MOV.U32 R5, RZ, RZ, R11 ;  /* 0x000000ffff057224 */ /* 0x000fe200078e000b */
[----:B------:R1:W-:Y:S01]  /*25ab0*/  STL [R1+0x24c], R11 ;  /* 0x00024c0b01007387 */ /* 0x0003e20000100800 */
[----:B------:R-:W-:-:S03]  /*25ac0*/  IMAD.X R18, R18, 0x1, R135, P5 ;  /* 0x0000000112127824 */ /* 0x000fc600028e0687 */
[----:B------:R4:W-:Y:S04]  /*25ad0*/  LDGSTS.E [R6+0x180], desc[UR22][R4.64], P2 ;  /* 0x0018000004067fae */ /* 0x0009e800091a1016 */
[----:B-1----:R-:W5:Y:S04]  /*25ae0*/  LDL.LU R11, [R1+0x3d0] ;  /* 0x0003d000010b7983 */ /* 0x002f680000300800 */
[----:B------:R-:W5:Y:S01]  /*25af0*/  LDL.LU R9, [R1+0x410] ;  /* 0x0004100001097983 */ /* 0x000f620000300800 */
[----:B----4-:R-:W-:-:S03]  /*25b00*/  IMAD.MOV.U32 R5, RZ, RZ, R18 ;  /* 0x000000ffff057224 */ /* 0x010fc600078e0012 */
[----:B------:R1:W-:Y:S01]  /*25b10*/  STL [R1+0x28c], R18 ;  /* 0x00028c1201007387 */ /* 0x0003e20000100800 */
[----:B------:R-:W-:-:S05]  /*25b20*/  IMAD.MOV.U32 R4, RZ, RZ, R12 ;  /* 0x000000ffff047224 */ /* 0x000fca00078e000c */
[----:B------:R4:W-:Y:S04]  /*25b30*/  LDGSTS.E [R6+0x580], desc[UR22][R4.64], P2 ;  /* 0x0058000004067fae */ /* 0x0009e800091a1016 */
[----:B-1----:R-:W5:Y:S04]  /*25b40*/  LDL.LU R18, [R1+0x3cc] ;  /* 0x0003cc0001127983 */ /* 0x002f680000300800 */
[----:B------:R-:W5:Y:S01]  /*25b50*/  LDL.LU R12, [R1+0x40c] ;  /* 0x00040c00010c7983 */ /* 0x000f620000300800 */
[----:B------:R-:W-:-:S05]  /*25b60*/  IADD3 R8, P4, PT, R8, R134, RZ ;  /* 0x0000008608087210 */ /* 0x000fca0007f9e0ff */
[----:B------:R-:W-:Y:S01]  /*25b70*/  STL [R1+0x2d0], R8 ;  /* 0x0002d00801007387 */ /* 0x000fe20000100800 */
[----:B----4-:R-:W-:Y:S01]  /*25b80*/  IMAD.MOV.U32 R4, RZ, RZ, R8 ;  /* 0x000000ffff047224 */ /* 0x010fe200078e0008 */
[----:B------:R-:W-:Y:S01]  /*25b90*/  IADD3 R14, P5, PT, R14, R134, RZ ;  /* 0x000000860e0e7210 */ /* 0x000fe20007fbe0ff */
[----:B--2---:R-:W-:-:S04]  /*25ba0*/  IMAD.X R10, R10, 0x1, R135, P4 ;  /* 0x000000010a0a7824 */ /* 0x004fc800020e0687 */
[----:B---3--:R-:W-:Y:S01]  /*25bb0*/  IMAD.X R15, R15, 0x1, R135, P5 ;  /* 0x000000010f0f7824 */ /* 0x008fe200028e0687 */
[----:B------:R1:W-:Y:S01]  /*25bc0*/  STL [R1+0x2cc], R10 ;  /* 0x0002cc0a01007387 */ /* 0x0003e20000100800 */
[----:B------:R-:W-:-:S03]  /*25bd0*/  IMAD.MOV.U32 R5, RZ, RZ, R10 ;  /* 0x000000ffff057224 */ /* 0x000fc600078e000a */
[----:B------:R-:W-:Y:S04]  /*25be0*/  STL [R1+0x310], R14 ;  /* 0x0003100e01007387 */ /* 0x000fe80000100800 */
[----:B------:R2:W-:Y:S04]  /*25bf0*/  LDGSTS.E [R6+0x980], desc[UR22][R4.64], P2 ;  /* 0x0098000004067fae */ /* 0x0005e800091a1016 */
[----:B-1----:R-:W3:Y:S04]  /*25c00*/  LDL.LU R10, [R1+0x450] ;  /* 0x00045000010a7983 */ /* 0x002ee80000300800 */
[----:B------:R1:W-:Y:S04]  /*25c10*/  STL [R1+0x30c], R15 ;  /* 0x00030c0f01007387 */ /* 0x0003e80000100800 */
[----:B------:R-:W4:Y:S01]  /*25c20*/  LDL.LU R8, [R1+0x490] ;  /* 0x0004900001087983 */ /* 0x000f220000300800 */
[----:B--2---:R-:W-:-:S03]  /*25c30*/  IMAD.MOV.U32 R5, RZ, RZ, R15 ;  /* 0x000000ffff057224 */ /* 0x004fc600078e000f */
[----:B-1----:R-:W2:Y:S01]  /*25c40*/  LDL.LU R15, [R1+0x44c] ;  /* 0x00044c00010f7983 */ /* 0x002ea20000300800 */
[----:B------:R-:W-:-:S03]  /*25c50*/  IMAD.MOV.U32 R4, RZ, RZ, R14 ;  /* 0x000000ffff047224 */ /* 0x000fc600078e000e */
[----:B------:R-:W2:Y:S04]  /*25c60*/  LDL.LU R14, [R1+0x48c] ;  /* 0x00048c00010e7983 */ /* 0x000ea80000300800 */
[----:B------:R1:W-:Y:S01]  /*25c70*/  LDGSTS.E [R6+0xd80], desc[UR22][R4.64], P2 ;  /* 0x00d8000004067fae */ /* 0x0003e200091a1016 */
[-C--:B------:R-:W-:Y:S02]  /*25c80*/  IADD3 R13, P4, PT, R13, R134.reuse, RZ ;  /* 0x000000860d0d7210 */ /* 0x080fe40007f9e0ff */
[----:B------:R-:W-:-:S03]  /*25c90*/  IADD3 R7, P5, PT, R7, R134, RZ ;  /* 0x0000008607077210 */ /* 0x000fc60007fbe0ff */
[----:B------:R1:W-:Y:S01]  /*25ca0*/  STL [R1+0x350], R13 ;  /* 0x0003500d01007387 */ /* 0x0003e20000100800 */
[----:B-----5:R-:W-:Y:S01]  /*25cb0*/  IADD3.X R17, PT, PT, R17, R135, RZ, P4, !PT ;  /* 0x0000008711117210 */ /* 0x020fe200027fe4ff */
[----:B------:R-:W-:-:S04]  /*25cc0*/  IMAD.X R16, R16, 0x1, R135, P5 ;  /* 0x0000000110107824 */ /* 0x000fc800028e0687 */
[----:B------:R-:W-:Y:S04]  /*25cd0*/  STL [R1+0x34c], R17 ;  /* 0x00034c1101007387 */ /* 0x000fe80000100800 */
[----:B------:R-:W-:Y:S01]  /*25ce0*/  STL [R1+0x390], R7 ;  /* 0x0003900701007387 */ /* 0x000fe20000100800 */
[----:B-1----:R-:W-:-:S03]  /*25cf0*/  IMAD.MOV.U32 R4, RZ, RZ, R13 ;  /* 0x000000ffff047224 */ /* 0x002fc600078e000d */
[----:B------:R-:W5:Y:S01]  /*25d00*/  LDL.LU R19, [R1+0x4d0] ;  /* 0x0004d00001137983 */ /* 0x000f620000300800 */
[----:B------:R-:W-:-:S03]  /*25d10*/  IMAD.MOV.U32 R5, RZ, RZ, R17 ;  /* 0x000000ffff057224 */ /* 0x000fc600078e0011 */
[----:B------:R1:W-:Y:S04]  /*25d20*/  STL [R1+0x38c], R16 ;  /* 0x00038c1001007387 */ /* 0x0003e80000100800 */
[----:B------:R-:W5:Y:S04]  /*25d30*/  LDL.LU R13, [R1+0x510] ;  /* 0x00051000010d7983 */ /* 0x000f680000300800 */
[----:B------:R-:W5:Y:S04]  /*25d40*/  LDL.LU R20, [R1+0x4cc] ;  /* 0x0004cc0001147983 */ /* 0x000f680000300800 */
[----:B------:R1:W-:Y:S02]  /*25d50*/  LDGSTS.E [R6+0x1180], desc[UR22][R4.64], P2 ;  /* 0x0118000004067fae */ /* 0x0003e400091a1016 */
[----:B-1----:R-:W-:-:S02]  /*25d60*/  IMAD.MOV.U32 R5, RZ, RZ, R16 ;  /* 0x000000ffff057224 */ /* 0x002fc400078e0010 */
[----:B------:R-:W5:Y:S01]  /*25d70*/  LDL.LU R16, [R1+0x50c] ;  /* 0x00050c0001107983 */ /* 0x000f620000300800 */
[----:B------:R-:W-:-:S03]  /*25d80*/  IMAD.MOV.U32 R4, RZ, RZ, R7 ;  /* 0x000000ffff047224 */ /* 0x000fc600078e0007 */
[----:B------:R-:W5:Y:S04]  /*25d90*/  LDL.LU R7, [R1+0x550] ;  /* 0x0005500001077983 */ /* 0x000f680000300800 */
[----:B------:R-:W5:Y:S04]  /*25da0*/  LDL.LU R17, [R1+0x590] ;  /* 0x0005900001117983 */ /* 0x000f680000300800 */
[----:B------:R1:W-:Y:S01]  /*25db0*/  LDGSTS.E [R6+0x1580], desc[UR22][R4.64], P2 ;  /* 0x0158000004067fae */ /* 0x0003e200091a1016 */
[-C--:B------:R-:W-:Y:S02]  /*25dc0*/  IADD3 R11, P4, PT, R11, R134.reuse, RZ ;  /* 0x000000860b0b7210 */ /* 0x080fe40007f9e0ff */
[----:B------:R-:W-:-:S03]  /*25dd0*/  IADD3 R9, P5, PT, R9, R134, RZ ;  /* 0x0000008609097210 */ /* 0x000fc60007fbe0ff */
[----:B------:R1:W-:Y:S02]  /*25de0*/  STL [R1+0x3d0], R11 ;  /* 0x0003d00b01007387 */ /* 0x0003e40000100800 */
[----:B-1----:R-:W-:Y:S02]  /*25df0*/  IMAD.MOV.U32 R4, RZ, RZ, R11 ;  /* 0x000000ffff047224 */ /* 0x002fe400078e000b */
[--C-:B------:R-:W-:Y:S02]  /*25e00*/  IMAD.X R18, R18, 0x1, R135.reuse, P4 ;  /* 0x0000000112127824 */ /* 0x100fe400020e0687 */
[----:B------:R-:W-:-:S03]  /*25e10*/  IMAD.X R12, R12, 0x1, R135, P5 ;  /* 0x000000010c0c7824 */ /* 0x000fc600028e0687 */
[----:B------:R1:W-:Y:S04]  /*25e20*/  STL [R1+0x3cc], R18 ;  /* 0x0003cc1201007387 */ /* 0x0003e80000100800 */
        /* <DEDUP_REMOVED lines=11> */
[----:B---3--:R-:W-:-:S05]  /*25ee0*/  IADD3 R10, P4, PT, R10, R134, RZ ;  /* 0x000000860a0a7210 */ /* 0x008fca0007f9e0ff */
[----:B------:R3:W-:Y:S01]  /*25ef0*/  STL [R1+0x450], R10 ;  /* 0x0004500a01007387 */ /* 0x0007e20000100800 */
[----:B----4-:R-:W-:Y:S02]  /*25f00*/  IADD3 R8, P5, PT, R8, R134, RZ ;  /* 0x0000008608087210 */ /* 0x010fe40007fbe0ff */
[----:B--2---:R-:W-:Y:S01]  /*25f10*/  IADD3.X R15, PT, PT, R15, R135, RZ, P4, !PT ;  /* 0x000000870f0f7210 */ /* 0x004fe200027fe4ff */
[----:B-1----:R-:W-:Y:S02]  /*25f20*/  IMAD.MOV.U32 R4, RZ, RZ, R10 ;  /* 0x000000ffff047224 */ /* 0x002fe400078e000a */
[----:B------:R-:W-:Y:S02]  /*25f30*/  IMAD.X R14, R14, 0x1, R135, P5 ;  /* 0x000000010e0e7824 */ /* 0x000fe400028e0687 */
[----:B------:R1:W-:Y:S01]  /*25f40*/  STL [R1+0x44c], R15 ;  /* 0x00044c0f01007387 */ /* 0x0003e20000100800 */
[----:B------:R-:W-:-:S03]  /*25f50*/  IMAD.MOV.U32 R5, RZ, RZ, R15 ;  /* 0x000000ffff057224 */ /* 0x000fc600078e000f */
[----:B------:R2:W-:Y:S04]  /*25f60*/  STL [R1+0x490], R8 ;  /* 0x0004900801007387 */ /* 0x0005e80000100800 */
[----:B---3--:R-:W3:Y:S04]  /*25f70*/  LDL.LU R10, [R1+0x5cc] ;  /* 0x0005cc00010a7983 */ /* 0x008ee80000300800 */
[----:B------:R4:W-:Y:S04]  /*25f80*/  STL [R1+0x48c], R14 ;  /* 0x00048c0e01007387 */ /* 0x0009e80000100800 */
[----:B------:R2:W-:Y:S04]  /*25f90*/  LDGSTS.E [R6+0x2180], desc[UR22][R4.64], P2 ;  /* 0x0218000004067fae */ /* 0x0005e800091a1016 */
[----:B-1----:R-:W3:Y:S01]  /*25fa0*/  LDL.LU R15, [R1+0x60c] ;  /* 0x00060c00010f7983 */ /* 0x002ee20000300800 */
[----:B--2---:R-:W-:Y:S01]  /*25fb0*/  IMAD.MOV.U32 R4, RZ, RZ, R8 ;  /* 0x000000ffff047224 */ /* 0x004fe200078e0008 */
[-C--:B-----5:R-:W-:Y:S01]  /*25fc0*/  IADD3 R19, P4, PT, R19, R134.reuse, RZ ;  /* 0x0000008613137210 */ /* 0x0a0fe20007f9e0ff */
[----:B------:R-:W-:Y:S01]  /*25fd0*/  IMAD.MOV.U32 R5, RZ, RZ, R14 ;  /* 0x000000ffff057224 */ /* 0x000fe200078e000e */
[----:B------:R-:W2:Y:S04]  /*25fe0*/  LDL.LU R8, [R1+0x258] ;  /* 0x0002580001087983 */ /* 0x000ea80000300800 */
[----:B------:R1:W-:Y:S01]  /*25ff0*/  LDGSTS.E [R6+0x2580], desc[UR22][R4.64], P2 ;  /* 0x0258000004067fae */ /* 0x0003e200091a1016 */
[----:B------:R-:W-:-:S03]  /*26000*/  IADD3 R13, P5, PT, R13, R134, RZ ;  /* 0x000000860d0d7210 */ /* 0x000fc60007fbe0ff */
[----:B----4-:R-:W4:Y:S01]  /*26010*/  LDL.LU R14, [R1+0x298] ;  /* 0x00029800010e7983 */ /* 0x010f220000300800 */
[----:B------:R-:W-:-:S03]  /*26020*/  IMAD.X R20, R20, 0x1, R135, P4 ;  /* 0x0000000114147824 */ /* 0x000fc600020e0687 */
[----:B------:R-:W-:Y:S01]  /*26030*/  STL [R1+0x4d0], R19 ;  /* 0x0004d01301007387 */ /* 0x000fe20000100800 */
[----:B-1----:R-:W-:Y:S02]  /*26040*/  IMAD.MOV.U32 R4, RZ, RZ, R19 ;  /* 0x000000ffff047224 */ /* 0x002fe400078e0013 */
[----:B------:R-:W-:Y:S01]  /*26050*/  IMAD.MOV.U32 R5, RZ, RZ, R20 ;  /* 0x000000ffff057224 */ /* 0x000fe200078e0014 */
[----:B------:R-:W-:Y:S04]  /*26060*/  STL [R1+0x4cc], R20 ;  /* 0x0004cc1401007387 */ /* 0x000fe80000100800 */
[----:B------:R1:W-:Y:S04]  /*26070*/  STL [R1+0x510], R13 ;  /* 0x0005100d01007387 */ /* 0x0003e80000100800 */
[----:B------:R5:W-:Y:S01]  /*26080*/  LDGSTS.E [R6+0x2980], desc[UR22][R4.64], P2 ;  /* 0x0298000004067fae */ /* 0x000be200091a1016 */
[----:B------:R-:W-:-:S05]  /*26090*/  IMAD.X R16, R16, 0x1, R135, P5 ;  /* 0x0000000110107824 */ /* 0x000fca00028e0687 */
[----:B------:R5:W-:Y:S02]  /*260a0*/  STL [R1+0x50c], R16 ;  /* 0x00050c1001007387 */ /* 0x000be40000100800 */
[----:B-----5:R-:W-:Y:S02]  /*260b0*/  IMAD.MOV.U32 R4, RZ, RZ, R13 ;  /* 0x000000ffff047224 */ /* 0x020fe400078e000d */
[----:B-1----:R-:W5:Y:S01]  /*260c0*/  LDL.LU R13, [R1+0x254] ;  /* 0x00025400010d7983 */ /* 0x002f620000300800 */
[----:B------:R-:W-:Y:S01]  /*260d0*/  IMAD.MOV.U32 R5, RZ, RZ, R16 ;  /* 0x000000ffff057224 */ /* 0x000fe200078e0010 */
[-C--:B------:R-:W-:Y:S02]  /*260e0*/  IADD3 R7, P4, PT, R7, R134.reuse, RZ ;  /* 0x0000008607077210 */ /* 0x080fe40007f9e0ff */
[----:B------:R-:W5:Y:S01]  /*260f0*/  LDL.LU R16, [R1+0x294] ;  /* 0x0002940001107983 */ /* 0x000f620000300800 */
[----:B------:R-:W-:-:S03]  /*26100*/  IADD3 R17, P5, PT, R17, R134, RZ ;  /* 0x0000008611117210 */ /* 0x000fc60007fbe0ff */
[----:B------:R1:W-:Y:S04]  /*26110*/  LDGSTS.E [R6+0x2d80], desc[UR22][R4.64], P2 ;  /* 0x02d8000004067fae */ /* 0x0003e800091a1016 */
[----:B------:R1:W-:Y:S02]  /*26120*/  STL [R1+0x550], R7 ;  /* 0x0005500701007387 */ /* 0x0003e40000100800 */
[----:B-1----:R-:W-:Y:S01]  /*26130*/  IMAD.MOV.U32 R4, RZ, RZ, R7 ;  /* 0x000000ffff047224 */ /* 0x002fe200078e0007 */
[----:B------:R-:W-:-:S05]  /*26140*/  IADD3.X R11, PT, PT, R11, R135, RZ, P4, !PT ;  /* 0x000000870b0b7210 */ /* 0x000fca00027fe4ff */
[----:B------:R1:W-:Y:S01]  /*26150*/  STL [R1+0x54c], R11 ;  /* 0x00054c0b01007387 */ /* 0x0003e20000100800 */
[----:B------:R-:W-:Y:S02]  /*26160*/  IMAD.MOV.U32 R5, RZ, RZ, R11 ;  /* 0x000000ffff057224 */ /* 0x000fe400078e000b */
[----:B------:R-:W-:Y:S01]  /*26170*/  IMAD.X R18, R18, 0x1, R135, P5 ;  /* 0x0000000112127824 */ /* 0x000fe200028e0687 */
[----:B------:R1:W-:Y:S04]  /*26180*/  STL [R1+0x590], R17 ;  /* 0x0005901101007387 */ /* 0x0003e80000100800 */
[----:B------:R-:W5:Y:S04]  /*26190*/  LDL.LU R7, [R1+0x2d8] ;  /* 0x0002d80001077983 */ /* 0x000f680000300800 */
[----:B------:R1:W-:Y:S04]  /*261a0*/  STL [R1+0x58c], R18 ;  /* 0x00058c1201007387 */ /* 0x0003e80000100800 */
[----:B------:R1:W-:Y:S04]  /*261b0*/  LDGSTS.E [R6+0x3180], desc[UR22][R4.64], P2 ;  /* 0x0318000004067fae */ /* 0x0003e800091a1016 */
[----:B-1----:R-:W5:Y:S01]  /*261c0*/  LDL.LU R11, [R1+0x318] ;  /* 0x00031800010b7983 */ /* 0x002f620000300800 */
[----:B------:R-:W-:-:S03]  /*261d0*/  IMAD.MOV.U32 R4, RZ, RZ, R17 ;  /* 0x000000ffff047224 */ /* 0x000fc600078e0011 */
[----:B------:R-:W5:Y:S01]  /*261e0*/  LDL.LU R17, [R1+0x2d4] ;  /* 0x0002d40001117983 */ /* 0x000f620000300800 */
[----:B------:R-:W-:-:S03]  /*261f0*/  IMAD.MOV.U32 R5, RZ, RZ, R18 ;  /* 0x000000ffff057224 */ /* 0x000fc600078e0012 */
[----:B------:R-:W5:Y:S01]  /*26200*/  LDL.LU R18, [R1+0x314] ;  /* 0x0003140001127983 */ /* 0x000f620000300800 */
[-C--:B------:R-:W-:Y:S02]  /*26210*/  IADD3 R9, P4, PT, R9, R134.reuse, RZ ;  /* 0x0000008609097210 */ /* 0x080fe40007f9e0ff */
[----:B------:R-:W-:Y:S01]  /*26220*/  IADD3 R12, P5, PT, R12, R134, RZ ;  /* 0x000000860c0c7210 */ /* 0x000fe20007fbe0ff */
[----:B------:R1:W-:Y:S04]  /*26230*/  LDGSTS.E [R6+0x3580], desc[UR22][R4.64], P2 ;  /* 0x0358000004067fae */ /* 0x0003e800091a1016 */
[----:B------:R-:W-:Y:S01]  /*26240*/  STL [R1+0x5d0], R9 ;  /* 0x0005d00901007387 */ /* 0x000fe20000100800 */
[----:B-1----:R-:W-:Y:S02]  /*26250*/  IMAD.MOV.U32 R4, RZ, RZ, R9 ;  /* 0x000000ffff047224 */ /* 0x002fe400078e0009 */
[----:B---3--:R-:W-:-:S04]  /*26260*/  IMAD.X R10, R10, 0x1, R135, P4 ;  /* 0x000000010a0a7824 */ /* 0x008fc800020e0687 */
[----:B------:R-:W-:Y:S01]  /*26270*/  IMAD.MOV.U32 R5, RZ, RZ, R10 ;  /* 0x000000ffff057224 */ /* 0x000fe200078e000a */
[----:B------:R1:W-:Y:S04]  /*26280*/  STL [R1+0x5cc], R10 ;  /* 0x0005cc0a01007387 */ /* 0x0003e80000100800 */
[----:B------:R-:W-:Y:S01]  /*26290*/  STL [R1+0x610], R12 ;  /* 0x0006100c01007387 */ /* 0x000fe20000100800 */
[----:B------:R-:W-:-:S03]  /*262a0*/  IMAD.X R15, R15, 0x1, R135, P5 ;  /* 0x000000010f0f7824 */ /* 0x000fc600028e0687 */
[----:B------:R3:W-:Y:S04]  /*262b0*/  LDGSTS.E [R6+0x3980], desc[UR22][R4.64], P2 ;  /* 0x0398000004067fae */ /* 0x0007e800091a1016 */
[----:B-1----:R-:W5:Y:S04]  /*262c0*/  LDL.LU R10, [R1+0x358] ;  /* 0x00035800010a7983 */ /* 0x002f680000300800 */
[----:B------:R1:W-:Y:S04]  /*262d0*/  STL [R1+0x60c], R15 ;  /* 0x00060c0f01007387 */ /* 0x0003e80000100800 */
[----:B------:R-:W5:Y:S01]  /*262e0*/  LDL.LU R9, [R1+0x398] ;  /* 0x0003980001097983 */ /* 0x000f620000300800 */
[----:B---3--:R-:W-:-:S02]  /*262f0*/  IMAD.MOV.U32 R5, RZ, RZ, R15 ;  /* 0x000000ffff057224 */ /* 0x008fc400078e000f */
[----:B------:R-:W-:Y:S01]  /*26300*/  IMAD.MOV.U32 R4, RZ, RZ, R12 ;  /* 0x000000ffff047224 */ /* 0x000fe200078e000c */
[-C--:B--2---:R-:W-:Y:S01]  /*26310*/  IADD3 R8, P4, PT, R8, R134.reuse, RZ ;  /* 0x0000008608087210 */ /* 0x084fe20007f9e0ff */
[----:B-1----:R-:W2:Y:S01]  /*26320*/  LDL.LU R15, [R1+0x354] ;  /* 0x00035400010f7983 */ /* 0x002ea20000300800 */
[----:B----4-:R-:W-:-:S03]  /*26330*/  IADD3 R14, P5, PT, R14, R134, RZ ;  /* 0x000000860e0e7210 */ /* 0x010fc60007fbe0ff */
[----:B------:R-:W3:Y:S04]  /*26340*/  LDL.LU R12, [R1+0x394] ;  /* 0x00039400010c7983 */ /* 0x000ee80000300800 */
[----:B------:R1:W-:Y:S04]  /*26350*/  LDGSTS.E [R6+0x3d80], desc[UR22][R4.64], P2 ;  /* 0x03d8000004067fae */ /* 0x0003e800091a1016 */
[----:B------:R-:W-:Y:S01]  /*26360*/  STL [R1+0x258], R8 ;  /* 0x0002580801007387 */ /* 0x000fe20000100800 */
[----:B-1----:R-:W-:-:S03]  /*26370*/  LOP3.LUT R6, R3, 0x40, RZ, 0x3c, !PT ;  /* 0x0000004003067812 */ /* 0x002fc600078e3cff */
[----:B------:R-:W-:Y:S01]  /*26380*/  STL [R1+0x298], R14 ;  /* 0x0002980e01007387 */ /* 0x000fe20000100800 */
[----:B------:R-:W-:Y:S02]  /*26390*/  IMAD.MOV.U32 R4, RZ, RZ, R8 ;  /* 0x000000ffff047224 */ /* 0x000fe400078e0008 */
[----:B------:R-:W-:Y:S01]  /*263a0*/  VIADD R6, R6, UR5 ;  /* 0x0000000506067c36 */ /* 0x000fe20008000000 */
[----:B-----5:R-:W-:Y:S01]  /*263b0*/  IADD3.X R13, PT, PT, R13, R135, RZ, P4, !PT ;  /* 0x000000870d0d7210 */ /* 0x020fe200027fe4ff */
[----:B------:R-:W-:-:S04]  /*263c0*/  IMAD.X R16, R16, 0x1, R135, P5 ;  /* 0x0000000110107824 */ /* 0x000fc800028e0687 */
[----:B------:R1:W-:Y:S01]  /*263d0*/  STL [R1+0x254], R13 ;  /* 0x0002540d01007387 */ /* 0x0003e20000100800 */
[----:B------:R-:W-:-:S05]  /*263e0*/  IMAD.MOV.U32 R5, RZ, RZ, R13 ;  /* 0x000000ffff057224 */ /* 0x000fca00078e000d */
[----:B------:R4:W-:Y:S04]  /*263f0*/  LDGSTS.E [R6+0x200], desc[UR22][R4.64], P2 ;  /* 0x0020000004067fae */ /* 0x0009e800091a1016 */
[----:B-1----:R-:W5:Y:S04]  /*26400*/  LDL.LU R13, [R1+0x3d8] ;  /* 0x0003d800010d7983 */ /* 0x002f680000300800 */
[----:B------:R-:W5:Y:S04]  /*26410*/  LDL.LU R8, [R1+0x418] ;  /* 0x0004180001087983 */ /* 0x000f680000300800 */
[----:B------:R1:W-:Y:S01]  /*26420*/  STL [R1+0x294], R16 ;  /* 0x0002941001007387 */ /* 0x0003e20000100800 */
[----:B----4-:R-:W-:-:S02]  /*26430*/  IMAD.MOV.U32 R5, RZ, RZ, R16 ;  /* 0x000000ffff057224 */ /* 0x010fc400078e0010 */
        /* <DEDUP_REMOVED lines=8> */
[----:B------:R-:W-:-:S04]  /*264c0*/  IMAD.X R17, R17, 0x1, R135, P4 ;  /* 0x0000000111117824 */ /* 0x000fc800020e0687 */
[----:B------:R-:W-:Y:S01]  /*264d0*/  IMAD.X R18, R18, 0x1, R135, P5 ;  /* 0x0000000112127824 */ /* 0x000fe200028e0687 */
[----:B------:R1:W-:Y:S01]  /*264e0*/  STL [R1+0x2d4], R17 ;  /* 0x0002d41101007387 */ /* 0x0003e20000100800 */
[----:B------:R-:W-:-:S03]  /*264f0*/  IMAD.MOV.U32 R5, RZ, RZ, R17 ;  /* 0x000000ffff057224 */ /* 0x000fc600078e0011 */
[----:B------:R-:W-:Y:S04]  /*26500*/  STL [R1+0x318], R11 ;  /* 0x0003180b01007387 */ /* 0x000fe80000100800 */
[----:B------:R4:W-:Y:S04]  /*26510*/  LDGSTS.E [R6+0xa00], desc[UR22][R4.64], P2 ;  /* 0x00a0000004067fae */ /* 0x0009e800091a1016 */
[----:B-1----:R-:W5:Y:S04]  /*26520*/  LDL.LU R17, [R1+0x458] ;  /* 0x0004580001117983 */ /* 0x002f680000300800 */
[----:B------:R1:W-:Y:S04]  /*26530*/  STL [R1+0x314], R18 ;  /* 0x0003141201007387 */ /* 0x0003e80000100800 */
[----:B------:R-:W5:Y:S01]  /*26540*/  LDL.LU R7, [R1+0x498] ;  /* 0x0004980001077983 */ /* 0x000f620000300800 */
[----:B----4-:R-:W-:-:S03]  /*26550*/  MOV R5, R18 ;  /* 0x0000001200057202 */ /* 0x010fc60000000f00 */
[----:B-1----:R-:W4:Y:S01]  /*26560*/  LDL.LU R18, [R1+0x454] ;  /* 0x0004540001127983 */ /* 0x002f220000300800 */
[----:B------:R-:W-:-:S03]  /*26570*/  IMAD.MOV.U32 R4, RZ, RZ, R11 ;  /* 0x000000ffff047224 */ /* 0x000fc600078e000b */
[----:B------:R-:W4:Y:S04]  /*26580*/  LDL.LU R11, [R1+0x494] ;  /* 0x00049400010b7983 */ /* 0x000f280000300800 */
[----:B------:R1:W-:Y:S01]  /*26590*/  LDGSTS.E [R6+0xe00], desc[UR22][R4.64], P2 ;  /* 0x00e0000004067fae */ /* 0x0003e200091a1016 */
[-C--:B------:R-:W-:Y:S02]  /*265a0*/  IADD3 R10, P4, PT, R10, R134.reuse, RZ ;  /* 0x000000860a0a7210 */ /* 0x080fe40007f9e0ff */
[----:B------:R-:W-:-:S03]  /*265b0*/  IADD3 R9, P5, PT, R9, R134, RZ ;  /* 0x0000008609097210 */ /* 0x000fc60007fbe0ff */
[----:B------:R1:W-:Y:S01]  /*265c0*/  STL [R1+0x358], R10 ;  /* 0x0003580a01007387 */ /* 0x0003e20000100800 */
[--C-:B--2---:R-:W-:Y:S02]  /*265d0*/  IMAD.X R15, R15, 0x1, R135.reuse, P4 ;  /* 0x000000010f0f7824 */ /* 0x104fe400020e0687 */
[----:B---3--:R-:W-:-:S03]  /*265e0*/  IMAD.X R12, R12, 0x1, R135, P5 ;  /* 0x000000010c0c7824 */ /* 0x008fc600028e0687 */
[----:B------:R2:W-:Y:S04]  /*265f0*/  STL [R1+0x354], R15 ;  /* 0x0003540f01007387 */ /* 0x0005e80000100800 */
[----:B------:R3:W-:Y:S01]  /*26600*/  STL [R1+0x398], R9 ;  /* 0x0003980901007387 */ /* 0x0007e20000100800 */
[----:B-1----:R-:W-:-:S03]  /*26610*/  IMAD.MOV.U32 R4, RZ, RZ, R10 ;  /* 0x000000ffff047224 */ /* 0x002fc600078e000a */
[----:B------:R-:W4:Y:S01]  /*26620*/  LDL.LU R19, [R1+0x4d8] ;  /* 0x0004d80001137983 */ /* 0x000f220000300800 */
[----:B------:R-:W-:-:S03]  /*26630*/  IMAD.MOV.U32 R5, RZ, RZ, R15 ;  /* 0x000000ffff057224 */ /* 0x000fc600078e000f */
[----:B------:R1:W-:Y:S04]  /*26640*/  STL [R1+0x394], R12 ;  /* 0x0003940c01007387 */ /* 0x0003e80000100800 */
[----:B------:R-:W4:Y:S04]  /*26650*/  LDL.LU R10, [R1+0x518] ;  /* 0x00051800010a7983 */ /* 0x000f280000300800 */
[----:B------:R-:W4:Y:S04]  /*26660*/  LDL.LU R20, [R1+0x4d4] ;  /* 0x0004d40001147983 */ /* 0x000f280000300800 */
[----:B------:R1:W-:Y:S04]  /*26670*/  LDGSTS.E [R6+0x1200], desc[UR22][R4.64], P2 ;  /* 0x0120000004067fae */ /* 0x0003e800091a1016 */
[----:B--2---:R-:W2:Y:S01]  /*26680*/  LDL.LU R15, [R1+0x514] ;  /* 0x00051400010f7983 */ /* 0x004ea20000300800 */
[----:B-1----:R-:W-:-:S02]  /*26690*/  IMAD.MOV.U32 R4, RZ, RZ, R9 ;  /* 0x000000ffff047224 */ /* 0x002fc400078e0009 */
[----:B------:R-:W-:Y:S01]  /*266a0*/  IMAD.MOV.U32 R5, RZ, RZ, R12 ;  /* 0x000000ffff057224 */ /* 0x000fe200078e000c */
[----:B---3--:R-:W3:Y:S04]  /*266b0*/  LDL.LU R9, [R1+0x558] ;  /* 0x0005580001097983 */ /* 0x008ee80000300800 */
[----:B------:R-:W3:Y:S01]  /*266c0*/  LDL.LU R12, [R1+0x598] ;  /* 0x00059800010c7983 */ /* 0x000ee20000300800 */
[----:B-----5:R-:W-:-:S03]  /*266d0*/  IADD3 R13, P4, PT, R13, R134, RZ ;  /* 0x000000860d0d7210 */ /* 0x020fc60007f9e0ff */
[----:B------:R1:W-:Y:S01]  /*266e0*/  LDGSTS.E [R6+0x1600], desc[UR22][R4.64], P2 ;  /* 0x0160000004067fae */ /* 0x0003e200091a1016 */
[----:B------:R-:W-:-:S03]  /*266f0*/  IADD3 R8, P5, PT, R8, R134, RZ ;  /* 0x0000008608087210 */ /* 0x000fc60007fbe0ff */
[----:B------:R5:W-:Y:S01]  /*26700*/  STL [R1+0x3d8], R13 ;  /* 0x0003d80d01007387 */ /* 0x000be20000100800 */
[----:B-1----:R-:W-:Y:S02]  /*26710*/  IMAD.MOV.U32 R4, RZ, RZ, R13 ;  /* 0x000000ffff047224 */ /* 0x002fe400078e000d */
[--C-:B------:R-:W-:Y:S02]  /*26720*/  IMAD.X R16, R16, 0x1, R135.reuse, P4 ;  /* 0x0000000110107824 */ /* 0x100fe400020e0687 */
[----:B------:R-:W-:-:S03]  /*26730*/  IMAD.X R14, R14, 0x1, R135, P5 ;  /* 0x000000010e0e7824 */ /* 0x000fc600028e0687 */
[----:B------:R1:W-:Y:S04]  /*26740*/  STL [R1+0x3d4], R16 ;  /* 0x0003d41001007387 */ /* 0x0003e80000100800 */
[----:B------:R1:W-:Y:S04]  /*26750*/  STL [R1+0x418], R8 ;  /* 0x0004180801007387 */ /* 0x0003e80000100800 */
[----:B-----5:R-:W5:Y:S01]  /*26760*/  LDL.LU R13, [R1+0x554] ;  /* 0x00055400010d7983 */ /* 0x020f620000300800 */
[----:B------:R-:W-:-:S03]  /*26770*/  IMAD.MOV.U32 R5, RZ, RZ, R16 ;  /* 0x000000ffff057224 */ /* 0x000fc600078e0010 */
[----:B------:R1:W-:Y:S04]  /*26780*/  STL [R1+0x414], R14 ;  /* 0x0004140e01007387 */ /* 0x0003e80000100800 */
[----:B-1----:R-:W5:Y:S04]  /*26790*/  LDL.LU R16, [R1+0x594] ;  /* 0x0005940001107983 */ /* 0x002f680000300800 */
[----:B------:R1:W-:Y:S02]  /*267a0*/  LDGSTS.E [R6+0x1a00], desc[UR22][R4.64], P2 ;  /* 0x01a0000004067fae */ /* 0x0003e400091a1016 */
[----:B-1----:R-:W-:Y:S01]  /*267b0*/  IMAD.MOV.U32 R4, RZ, RZ, R8 ;  /* 0x000000ffff047224 */ /* 0x002fe200078e0008 */
[----:B------:R-:W-:Y:S01]  /*267c0*/  MOV R5, R14 ;  /* 0x0000000e00057202 */ /* 0x000fe20000000f00 */
[----:B------:R-:W5:Y:S04]  /*267d0*/  LDL.LU R8, [R1+0x5d8] ;  /* 0x0005d80001087983 */ /* 0x000f680000300800 */
[----:B------:R-:W5:Y:S04]  /*267e0*/  LDL.LU R14, [R1+0x618] ;  /* 0x00061800010e7983 */ /* 0x000f680000300800 */
[----:B------:R1:W-:Y:S01]  /*267f0*/  LDGSTS.E [R6+0x1e00], desc[UR22][R4.64], P2 ;  /* 0x01e0000004067fae */ /* 0x0003e200091a1016 */
[----:B------:R-:W-:-:S05]  /*26800*/  IADD3 R17, P4, PT, R17, R134, RZ ;  /* 0x0000008611117210 */ /* 0x000fca0007f9e0ff */
[----:B------:R4:W-:Y:S01]  /*26810*/  STL [R1+0x458], R17 ;  /* 0x0004581101007387 */ /* 0x0009e20000100800 */
[----:B------:R-:W-:Y:S01]  /*26820*/  IADD3 R7, P5, PT, R7, R134, RZ ;  /* 0x0000008607077210 */ /* 0x000fe20007fbe0ff */
[----:B----4-:R-:W-:Y:S02]  /*26830*/  IMAD.X R18, R18, 0x1, R135, P4 ;  /* 0x0000000112127824 */ /* 0x010fe400020e0687 */
[----:B-1----:R-:W-:Y:S02]  /*26840*/  IMAD.MOV.U32 R4, RZ, RZ, R17 ;  /* 0x000000ffff047224 */ /* 0x002fe400078e0011 */
[----:B------:R-:W-:Y:S01]  /*26850*/  IMAD.X R11, R11, 0x1, R135, P5 ;  /* 0x000000010b0b7824 */ /* 0x000fe200028e0687 */
        /* <DEDUP_REMOVED lines=9> */
[----:B----4-:R-:W4:Y:S04]  /*268f0*/  LDL.LU R7, [R1+0x260] ;  /* 0x0002600001077983 */ /* 0x010f280000300800 */
[----:B------:R1:W-:Y:S04]  /*26900*/  LDGSTS.E [R6+0x2600], desc[UR22][R4.64], P2 ;  /* 0x0260000004067fae */ /* 0x0003e800091a1016 */
[----:B------:R-:W4:Y:S01]  /*26910*/  LDL.LU R11, [R1+0x2a0] ;  /* 0x0002a000010b7983 */ /* 0x000f220000300800 */
[----:B------:R-:W-:-:S02]  /*26920*/  IADD3 R19, P4, PT, R19, R134, RZ ;  /* 0x0000008613137210 */ /* 0x000fc40007f9e0ff */
[----:B------:R-:W-:-:S03]  /*26930*/  IADD3 R10, P5, PT, R10, R134, RZ ;  /* 0x000000860a0a7210 */ /* 0x000fc60007fbe0ff */
[----:B------:R-:W-:Y:S02]  /*26940*/  IMAD.X R20, R20, 0x1, R135, P4 ;  /* 0x0000000114147824 */ /* 0x000fe400020e0687 */
[----:B-1----:R-:W-:Y:S02]  /*26950*/  IMAD.MOV.U32 R4, RZ, RZ, R19 ;  /* 0x000000ffff047224 */ /* 0x002fe400078e0013 */
[----:B------:R-:W-:Y:S01]  /*26960*/  IMAD.MOV.U32 R5, RZ, RZ, R20 ;  /* 0x000000ffff057224 */ /* 0x000fe200078e0014 */
[----:B------:R-:W-:Y:S01]  /*26970*/  STL [R1+0x4d8], R19 ;  /* 0x0004d81301007387 */ /* 0x000fe20000100800 */
[----:B--2---:R-:W-:-:S03]  /*26980*/  IMAD.X R15, R15, 0x1, R135, P5 ;  /* 0x000000010f0f7824 */ /* 0x004fc600028e0687 */
[----:B------:R-:W-:Y:S04]  /*26990*/  STL [R1+0x4d4], R20 ;  /* 0x0004d41401007387 */ /* 0x000fe80000100800 */
[----:B------:R1:W-:Y:S04]  /*269a0*/  STL [R1+0x518], R10 ;  /* 0x0005180a01007387 */ /* 0x0003e80000100800 */
[----:B------:R2:W-:Y:S01]  /*269b0*/  LDGSTS.E [R6+0x2a00], desc[UR22][R4.64], P2 ;  /* 0x02a0000004067fae */ /* 0x0005e200091a1016 */
[----:B---3--:R-:W-:-:S03]  /*269c0*/  IADD3 R9, P4, PT, R9, R134, RZ ;  /* 0x0000008609097210 */ /* 0x008fc60007f9e0ff */
[----:B------:R3:W-:Y:S01]  /*269d0*/  STL [R1+0x514], R15 ;  /* 0x0005140f01007387 */ /* 0x0007e20000100800 */
[----:B------:R-:W-:Y:S01]  /*269e0*/  IADD3 R12, P5, PT, R12, R134, RZ ;  /* 0x000000860c0c7210 */ /* 0x000fe20007fbe0ff */
[----:B--2---:R-:W-:Y:S01]  /*269f0*/  IMAD.MOV.U32 R4, RZ, RZ, R10 ;  /* 0x000000ffff047224 */ /* 0x004fe200078e000a */
[----:B------:R-:W-:Y:S01]  /*26a00*/  MOV R5, R15 ;  /* 0x0000000f00057202 */ /* 0x000fe20000000f00 */
[----:B-1----:R-:W2:Y:S04]  /*26a10*/  LDL.LU R10, [R1+0x25c] ;  /* 0x00025c00010a7983 */ /* 0x002ea80000300800 */
[----:B---3--:R-:W3:Y:S04]  /*26a20*/  LDL.LU R15, [R1+0x29c] ;  /* 0x00029c00010f7983 */ /* 0x008ee80000300800 */
[----:B------:R1:W-:Y:S04]  /*26a30*/  LDGSTS.E [R6+0x2e00], desc[UR22][R4.64], P2 ;  /* 0x02e0000004067fae */ /* 0x0003e800091a1016 */
[----:B------:R5:W-:Y:S01]  /*26a40*/  STL [R1+0x558], R9 ;  /* 0x0005580901007387 */ /* 0x000be20000100800 */
[----:B-1----:R-:W-:-:S02]  /*26a50*/  IMAD.MOV.U32 R4, RZ, RZ, R9 ;  /* 0x000000ffff047224 */ /* 0x002fc400078e0009 */
[----:B-----5:R-:W-:-:S04]  /*26a60*/  IMAD.X R13, R13, 0x1, R135, P4 ;  /* 0x000000010d0d7824 */ /* 0x020fc800020e0687 */
[----:B------:R-:W-:Y:S01]  /*26a70*/  IMAD.MOV.U32 R5, RZ, RZ, R13 ;  /* 0x000000ffff057224 */ /* 0x000fe200078e000d */
[----:B------:R1:W-:Y:S01]  /*26a80*/  STL [R1+0x554], R13 ;  /* 0x0005540d01007387 */ /* 0x0003e20000100800 */
[----:B------:R-:W-:-:S03]  /*26a90*/  IMAD.X R16, R16, 0x1, R135, P5 ;  /* 0x0000000110107824 */ /* 0x000fc600028e0687 */
[----:B------:R5:W-:Y:S04]  /*26aa0*/  STL [R1+0x598], R12 ;  /* 0x0005980c01007387 */ /* 0x000be80000100800 */
[----:B------:R-:W3:Y:S04]  /*26ab0*/  LDL.LU R9, [R1+0x2e0] ;  /* 0x0002e00001097983 */ /* 0x000ee80000300800 */
[----:B------:R5:W-:Y:S04]  /*26ac0*/  STL [R1+0x594], R16 ;  /* 0x0005941001007387 */ /* 0x000be80000100800 */
[----:B------:R5:W-:Y:S04]  /*26ad0*/  LDGSTS.E [R6+0x3200], desc[UR22][R4.64], P2 ;  /* 0x0320000004067fae */ /* 0x000be800091a1016 */
[----:B-1----:R-:W3:Y:S01]  /*26ae0*/  LDL.LU R13, [R1+0x320] ;  /* 0x00032000010d7983 */ /* 0x002ee20000300800 */
[----:B------:R-:W-:Y:S01]  /*26af0*/  IADD3 R8, P4, PT, R8, R134, RZ ;  /* 0x0000008608087210 */ /* 0x000fe20007f9e0ff */
[----:B-----5:R-:W-:-:S02]  /*26b00*/  IMAD.MOV.U32 R4, RZ, RZ, R12 ;  /* 0x000000ffff047224 */ /* 0x020fc400078e000c */
[----:B------:R-:W5:Y:S01]  /*26b10*/  LDL.LU R12, [R1+0x2dc] ;  /* 0x0002dc00010c7983 */ /* 0x000f620000300800 */
[----:B------:R-:W-:-:S03]  /*26b20*/  IMAD.MOV.U32 R5, RZ, RZ, R16 ;  /* 0x000000ffff057224 */ /* 0x000fc600078e0010 */
[----:B------:R-:W5:Y:S01]  /*26b30*/  LDL.LU R16, [R1+0x31c] ;  /* 0x00031c0001107983 */ /* 0x000f620000300800 */
[----:B------:R-:W-:-:S03]  /*26b40*/  IADD3 R14, P5, PT, R14, R134, RZ ;  /* 0x000000860e0e7210 */ /* 0x000fc60007fbe0ff */
[----:B------:R1:W-:Y:S04]  /*26b50*/  LDGSTS.E [R6+0x3600], desc[UR22][R4.64], P2 ;  /* 0x0360000004067fae */ /* 0x0003e800091a1016 */
[----:B------:R-:W-:Y:S01]  /*26b60*/  STL [R1+0x5d8], R8 ;  /* 0x0005d80801007387 */ /* 0x000fe20000100800 */
[----:B-1----:R-:W-:Y:S02]  /*26b70*/  IMAD.MOV.U32 R4, RZ, RZ, R8 ;  /* 0x000000ffff047224 */ /* 0x002fe400078e0008 */
[----:B------:R-:W-:-:S04]  /*26b80*/  IMAD.X R17, R17, 0x1, R135, P4 ;  /* 0x0000000111117824 */ /* 0x000fc800020e0687 */
        /* <DEDUP_REMOVED lines=8> */
[----:B----4-:R-:W-:Y:S01]  /*26c10*/  MOV R5, R18 ;  /* 0x0000001200057202 */ /* 0x010fe20000000f00 */
[----:B------:R-:W-:-:S02]  /*26c20*/  IMAD.MOV.U32 R4, RZ, RZ, R14 ;  /* 0x000000ffff047224 */ /* 0x000fc400078e000e */
[----:B-1----:R-:W4:Y:S04]  /*26c30*/  LDL.LU R18, [R1+0x35c] ;  /* 0x00035c0001127983 */ /* 0x002f280000300800 */
[----:B------:R-:W4:Y:S01]  /*26c40*/  LDL.LU R14, [R1+0x39c] ;  /* 0x00039c00010e7983 */ /* 0x000f220000300800 */
[-C--:B------:R-:W-:Y:S02]  /*26c50*/  IADD3 R7, P4, PT, R7, R134.reuse, RZ ;  /* 0x0000008607077210 */ /* 0x080fe40007f9e0ff */
        /* <DEDUP_REMOVED lines=10> */
[----:B---3--:R-:W-:-:S03]  /*26d00*/  IMAD.X R15, R15, 0x1, R135, P5 ;  /* 0x000000010f0f7824 */ /* 0x008fc600028e0687 */
[----:B------:R2:W-:Y:S04]  /*26d10*/  LDGSTS.E [R6+0x280], desc[UR22][R4.64], P2 ;  /* 0x0028000004067fae */ /* 0x0005e800091a1016 */
[----:B-1----:R-:W3:Y:S04]  /*26d20*/  LDL.LU R10, [R1+0x3e0] ;  /* 0x0003e000010a7983 */ /* 0x002ee80000300800 */
[----:B------:R-:W3:Y:S01]  /*26d30*/  LDL.LU R7, [R1+0x420] ;  /* 0x0004200001077983 */ /* 0x000ee20000300800 */
[----:B--2---:R-:W-:-:S03]  /*26d40*/  IMAD.MOV.U32 R5, RZ, RZ, R15 ;  /* 0x000000ffff057224 */ /* 0x004fc600078e000f */
[----:B------:R1:W-:Y:S01]  /*26d50*/  STL [R1+0x29c], R15 ;  /* 0x00029c0f01007387 */ /* 0x0003e20000100800 */
[----:B------:R-:W-:-:S05]  /*26d60*/  IMAD.MOV.U32 R4, RZ, RZ, R11 ;  /* 0x000000ffff047224 */ /* 0x000fca00078e000b */
[----:B------:R2:W-:Y:S04]  /*26d70*/  LDGSTS.E [R6+0x680], desc[UR22][R4.64], P2 ;  /* 0x0068000004067fae */ /* 0x0005e800091a1016 */
[----:B-1----:R-:W3:Y:S04]  /*26d80*/  LDL.LU R15, [R1+0x3dc] ;  /* 0x0003dc00010f7983 */ /* 0x002ee80000300800 */
[----:B------:R-:W3:Y:S01]  /*26d90*/  LDL.LU R11, [R1+0x41c] ;  /* 0x00041c00010b7983 */ /* 0x000ee20000300800 */
[----:B------:R-:W-:-:S05]  /*26da0*/  IADD3 R9, P4, PT, R9, R134, RZ ;  /* 0x0000008609097210 */ /* 0x000fca0007f9e0ff */
[----:B------:R1:W-:Y:S01]  /*26db0*/  STL [R1+0x2e0], R9 ;  /* 0x0002e00901007387 */ /* 0x0003e20000100800 */
[----:B--2---:R-:W-:Y:S01]  /*26dc0*/  IMAD.MOV.U32 R4, RZ, RZ, R9 ;  /* 0x000000ffff047224 */ /* 0x004fe200078e0009 */
[----:B------:R-:W-:Y:S01]  /*26dd0*/  IADD3 R13, P5, PT, R13, R134, RZ ;  /* 0x000000860d0d7210 */ /* 0x000fe20007fbe0ff */
[----:B-----5:R-:W-:-:S04]  /*26de0*/  IMAD.X R12, R12, 0x1, R135, P4 ;  /* 0x000000010c0c7824 */ /* 0x020fc800020e0687 */
[----:B------:R-:W-:Y:S01]  /*26df0*/  IMAD.X R16, R16, 0x1, R135, P5 ;  /* 0x0000000110107824 */ /* 0x000fe200028e0687 */
[----:B------:R2:W-:Y:S01]  /*26e00*/  STL [R1+0x2dc], R12 ;  /* 0x0002dc0c01007387 */ /* 0x0005e20000100800 */
[----:B------:R-:W-:-:S03]  /*26e10*/  IMAD.MOV.U32 R5, RZ, RZ, R12 ;  /* 0x000000ffff057224 */ /* 0x000fc600078e000c */
[----:B------:R-:W-:Y:S04]  /*26e20*/  STL [R1+0x320], R13 ;  /* 0x0003200d01007387 */ /* 0x000fe80000100800 */
[----:B-1----:R-:W5:Y:S04]  /*26e30*/  LDL.LU R9, [R1+0x460] ;  /* 0x0004600001097983 */ /* 0x002f680000300800 */
[----:B------:R1:W-:Y:S04]  /*26e40*/  STL [R1+0x31c], R16 ;  /* 0x00031c1001007387 */ /* 0x0003e80000100800 */
[----:B------:R1:W-:Y:S04]  /*26e50*/  LDGSTS.E [R6+0xa80], desc[UR22][R4.64], P2 ;  /* 0x00a8000004067fae */ /* 0x0003e800091a1016 */
[----:B--2---:R-:W2:Y:S01]  /*26e60*/  LDL.LU R12, [R1+0x4a0] ;  /* 0x0004a000010c7983 */ /* 0x004ea20000300800 */
[----:B-1----:R-:W-:-:S03]  /*26e70*/  IMAD.MOV.U32 R5, RZ, RZ, R16 ;  /* 0x000000ffff057224 */ /* 0x002fc600078e0010 */
[----:B------:R-:W2:Y:S01]  /*26e80*/  LDL.LU R16, [R1+0x45c] ;  /* 0x00045c0001107983 */ /* 0x000ea20000300800 */
[----:B------:R-:W-:-:S03]  /*26e90*/  MOV R4, R13 ;  /* 0x0000000d00047202 */ /* 0x000fc60000000f00 */
[----:B------:R-:W2:Y:S04]  /*26ea0*/  LDL.LU R13, [R1+0x49c] ;  /* 0x00049c00010d7983 */ /* 0x000ea80000300800 */
[----:B------:R1:W-:Y:S01]  /*26eb0*/  LDGSTS.E [R6+0xe80], desc[UR22][R4.64], P2 ;  /* 0x00e8000004067fae */ /* 0x0003e200091a1016 */
[-C--:B------:R-:W-:Y:S02]  /*26ec0*/  IADD3 R17, P4, PT, R17, R134.reuse, RZ ;  /* 0x0000008611117210 */ /* 0x080fe40007f9e0ff */
[----:B------:R-:W-:-:S03]  /*26ed0*/  IADD3 R8, P5, PT, R8, R134, RZ ;  /* 0x0000008608087210 */ /* 0x000fc60007fbe0ff */
[----:B------:R1:W-:Y:S01]  /*26ee0*/  STL [R1+0x360], R17 ;  /* 0x0003601101007387 */ /* 0x0003e20000100800 */
[--C-:B----4-:R-:W-:Y:S02]  /*26ef0*/  IMAD.X R18, R18, 0x1, R135.reuse, P4 ;  /* 0x0000000112127824 */ /* 0x110fe400020e0687 */
[----:B------:R-:W-:-:S03]  /*26f00*/  IMAD.X R14, R14, 0x1, R135, P5 ;  /* 0x000000010e0e7824 */ /* 0x000fc600028e0687 */
        /* <DEDUP_REMOVED lines=16> */
[----:B------:R-:W-:-:S03]  /*27010*/  IADD3 R7, P5, PT, R7, R134, RZ ;  /* 0x0000008607077210 */ /* 0x000fc60007fbe0ff */
[----:B------:R3:W-:Y:S01]  /*27020*/  STL [R1+0x3e0], R10 ;  /* 0x0003e00a01007387 */ /* 0x0007e20000100800 */
[----:B-1----:R-:W-:Y:S02]  /*27030*/  IMAD.MOV.U32 R4, RZ, RZ, R10 ;  /* 0x000000ffff047224 */ /* 0x002fe400078e000a */
[--C-:B------:R-:W-:Y:S02]  /*27040*/  IMAD.X R15, R15, 0x1, R135.reuse, P4 ;  /* 0x000000010f0f7824 */ /* 0x100fe400020e0687 */
[----:B------:R-:W-:-:S03]  /*27050*/  IMAD.X R11, R11, 0x1, R135, P5 ;  /* 0x000000010b0b7824 */ /* 0x000fc600028e0687 */
[----:B------:R1:W-:Y:S01]  /*27060*/  STL [R1+0x3dc], R15 ;  /* 0x0003dc0f01007387 */ /* 0x0003e20000100800 */
[----:B------:R-:W-:-:S03]  /*27070*/  IMAD.MOV.U32 R5, RZ, RZ, R15 ;  /* 0x000000ffff057224 */ /* 0x000fc600078e000f */
[----:B------:R1:W-:Y:S04]  /*27080*/  STL [R1+0x420], R7 ;  /* 0x0004200701007387 */ /* 0x0003e80000100800 */
[----:B---3--:R-:W3:Y:S04]  /*27090*/  LDL.LU R10, [R1+0x55c] ;  /* 0x00055c00010a7983 */ /* 0x008ee80000300800 */
[----:B------:R5:W-:Y:S04]  /*270a0*/  STL [R1+0x41c], R11 ;  /* 0x00041c0b01007387 */ /* 0x000be80000100800 */
[----:B-1----:R-:W3:Y:S04]  /*270b0*/  LDL.LU R15, [R1+0x59c] ;  /* 0x00059c00010f7983 */ /* 0x002ee80000300800 */
[----:B------:R1:W-:Y:S02]  /*270c0*/  LDGSTS.E [R6+0x1a80], desc[UR22][R4.64], P2 ;  /* 0x01a8000004067fae */ /* 0x0003e400091a1016 */
[----:B-1----:R-:W-:Y:S01]  /*270d0*/  MOV R4, R7 ;  /* 0x0000000700047202 */ /* 0x002fe20000000f00 */
[----:B------:R-:W-:Y:S01]  /*270e0*/  IMAD.MOV.U32 R5, RZ, RZ, R11 ;  /* 0x000000ffff057224 */ /* 0x000fe200078e000b */
[----:B------:R-:W3:Y:S01]  /*270f0*/  LDL.LU R7, [R1+0x5e0] ;  /* 0x0005e00001077983 */ /* 0x000ee20000300800 */
[----:B-----5:R-:W-:-:S03]  /*27100*/  IADD3 R9, P4, PT, R9, R134, RZ ;  /* 0x0000008609097210 */ /* 0x020fc60007f9e0ff */
[----:B------:R-:W5:Y:S04]  /*27110*/  LDL.LU R11, [R1+0x620] ;  /* 0x00062000010b7983 */ /* 0x000f680000300800 */
[----:B------:R1:W-:Y:S04]  /*27120*/  STL [R1+0x460], R9 ;  /* 0x0004600901007387 */ /* 0x0003e80000100800 */
[----:B------:R1:W-:Y:S01]  /*27130*/  LDGSTS.E [R6+0x1e80], desc[UR22][R4.64], P2 ;  /* 0x01e8000004067fae */ /* 0x0003e200091a1016 */
[----:B--2---:R-:W-:Y:S01]  /*27140*/  IADD3 R12, P5, PT, R12, R134, RZ ;  /* 0x000000860c0c7210 */ /* 0x004fe20007fbe0ff */
[----:B------:R-:W-:-:S02]  /*27150*/  IMAD.X R16, R16, 0x1, R135, P4 ;  /* 0x0000000110107824 */ /* 0x000fc400020e0687 */
        /* <DEDUP_REMOVED lines=11> */
[----:B--2---:R-:W2:Y:S04]  /*27210*/  LDL.LU R12, [R1+0x268] ;  /* 0x00026800010c7983 */ /* 0x004ea80000300800 */
[----:B------:R1:W-:Y:S04]  /*27220*/  LDGSTS.E [R6+0x2680], desc[UR22][R4.64], P2 ;  /* 0x0268000004067fae */ /* 0x0003e800091a1016 */
[----:B------:R-:W2:Y:S01]  /*27230*/  LDL.LU R13, [R1+0x2a8] ;  /* 0x0002a800010d7983 */ /* 0x000ea20000300800 */
        /* <DEDUP_REMOVED lines=11> */
[----:B----4-:R-:W-:-:S03]  /*272f0*/  MOV R4, R17 ;  /* 0x0000001100047202 */ /* 0x010fc60000000f00 */
        /* <DEDUP_REMOVED lines=11> */
[----:B------:R-:W-:-:S03]  /*273b0*/  IMAD.X R15, R15, 0x1, R135, P5 ;  /* 0x000000010f0f7824 */ /* 0x000fc600028e0687 */
[----:B------:R3:W-:Y:S04]  /*273c0*/  STL [R1+0x5a0], R14 ;  /* 0x0005a00e01007387 */ /* 0x0007e80000100800 */
[----:B------:R-:W4:Y:S04]  /*273d0*/  LDL.LU R8, [R1+0x2e8] ;  /* 0x0002e80001087983 */ /* 0x000f280000300800 */
[----:B------:R3:W-:Y:S04]  /*273e0*/  STL [R1+0x59c], R15 ;  /* 0x00059c0f01007387 */ /* 0x0007e80000100800 */
[----:B------:R3:W-:Y:S04]  /*273f0*/  LDGSTS.E [R6+0x3280], desc[UR22][R4.64], P2 ;  /* 0x0328000004067fae */ /* 0x0007e800091a1016 */
[----:B-1----:R-:W4:Y:S01]  /*27400*/  LDL.LU R10, [R1+0x328] ;  /* 0x00032800010a7983 */ /* 0x002f220000300800 */
[----:B------:R-:W-:Y:S01]  /*27410*/  IADD3 R7, P4, PT, R7, R134, RZ ;  /* 0x0000008607077210 */ /* 0x000fe20007f9e0ff */
[----:B---3--:R-:W-:-:S02]  /*27420*/  IMAD.MOV.U32 R4, RZ, RZ, R14 ;  /* 0x000000ffff047224 */ /* 0x008fc400078e000e */
[----:B------:R-:W3:Y:S01]  /*27430*/  LDL.LU R14, [R1+0x2e4] ;  /* 0x0002e400010e7983 */ /* 0x000ee20000300800 */
[----:B------:R-:W-:Y:S01]  /*27440*/  IMAD.MOV.U32 R5, RZ, RZ, R15 ;  /* 0x000000ffff057224 */ /* 0x000fe200078e000f */
[----:B-----5:R-:W-:Y:S02]  /*27450*/  IADD3 R11, P5, PT, R11, R134, RZ ;  /* 0x000000860b0b7210 */ /* 0x020fe40007fbe0ff */
[----:B------:R-:W5:Y:S04]  /*27460*/  LDL.LU R15, [R1+0x324] ;  /* 0x00032400010f7983 */ /* 0x000f680000300800 */
        /* <DEDUP_REMOVED lines=12> */
[----:B--2---:R-:W-:Y:S01]  /*27530*/  IMAD.MOV.U32 R5, RZ, RZ, R16 ;  /* 0x000000ffff057224 */ /* 0x004fe200078e0010 */
[----:B------:R-:W-:-:S02]  /*27540*/  MOV R4, R11 ;  /* 0x0000000b00047202 */ /* 0x000fc40000000f00 */
[----:B-1----:R-:W2:Y:S04]  /*27550*/  LDL.LU R16, [R1+0x364] ;  /* 0x0003640001107983 */ /* 0x002ea80000300800 */
[----:B------:R-:W2:Y:S01]  /*27560*/  LDL.LU R11, [R1+0x3a4] ;  /* 0x0003a400010b7983 */ /* 0x000ea20000300800 */
        /* <DEDUP_REMOVED lines=8> */
[----:B----4-:R-:W-:-:S04]  /*275f0*/  IMAD.X R17, R17, 0x1, R135, P4 ;  /* 0x0000000111117824 */ /* 0x010fc800020e0687 */
[----:B------:R-:W-:Y:S01]  /*27600*/  IMAD.MOV.U32 R5, RZ, RZ, R17 ;  /* 0x000000ffff057224 */ /* 0x000fe200078e0011 */
[----:B------:R1:W-:Y:S01]  /*27610*/  STL [R1+0x264], R17 ;  /* 0x0002641101007387 */ /* 0x0003e20000100800 */
[----:B------:R-:W-:-:S03]  /*27620*/  IMAD.X R18, R18, 0x1, R135, P5 ;  /* 0x0000000112127824 */ /* 0x000fc600028e0687 */
[----:B------:R4:W-:Y:S04]  /*27630*/  LDGSTS.E [R6+0x300], desc[UR22][R4.64], P2 ;  /* 0x0030000004067fae */ /* 0x0009e800091a1016 */
[----:B-1----:R-:W2:Y:S04]  /*27640*/  LDL.LU R17, [R1+0x3e8] ;  /* 0x0003e80001117983 */ /* 0x002ea80000300800 */
[----:B------:R-:W2:Y:S01]  /*27650*/  LDL.LU R12, [R1+0x428] ;  /* 0x00042800010c7983 */ /* 0x000ea20000300800 */
[----:B----4-:R-:W-:-:S03]  /*27660*/  IMAD.MOV.U32 R5, RZ, RZ, R18 ;  /* 0x000000ffff057224 */ /* 0x010fc600078e0012 */
[----:B------:R1:W-:Y:S01]  /*27670*/  STL [R1+0x2a4], R18 ;  /* 0x0002a41201007387 */ /* 0x0003e20000100800 */
[----:B------:R-:W-:-:S05]  /*27680*/  IMAD.MOV.U32 R4, RZ, RZ, R13 ;  /* 0x000000ffff047224 */ /* 0x000fca00078e000d */
[----:B------:R4:W-:Y:S04]  /*27690*/  LDGSTS.E [R6+0x700], desc[UR22][R4.64], P2 ;  /* 0x0070000004067fae */ /* 0x0009e800091a1016 */
[----:B-1----:R-:W2:Y:S04]  /*276a0*/  LDL.LU R18, [R1+0x3e4] ;  /* 0x0003e40001127983 */ /* 0x002ea80000300800 */
[----:B------:R-:W2:Y:S01]  /*276b0*/  LDL.LU R13, [R1+0x424] ;  /* 0x00042400010d7983 */ /* 0x000ea20000300800 */
[----:B------:R-:W-:-:S05]  /*276c0*/  IADD3 R8, P4, PT, R8, R134, RZ ;  /* 0x0000008608087210 */ /* 0x000fca0007f9e0ff */
[----:B------:R-:W-:Y:S01]  /*276d0*/  STL [R1+0x2e8], R8 ;  /* 0x0002e80801007387 */ /* 0x000fe20000100800 */
[----:B----4-:R-:W-:Y:S01]  /*276e0*/  IMAD.MOV.U32 R4, RZ, RZ, R8 ;  /* 0x000000ffff047224 */ /* 0x010fe200078e0008 */
[----:B------:R-:W-:Y:S01]  /*276f0*/  IADD3 R10, P5, PT, R10, R134, RZ ;  /* 0x000000860a0a7210 */ /* 0x000fe20007fbe0ff */
[----:B---3--:R-:W-:-:S04]  /*27700*/  IMAD.X R14, R14, 0x1, R135, P4 ;  /* 0x000000010e0e7824 */ /* 0x008fc800020e0687 */
[----:B-----5:R-:W-:Y:S01]  /*27710*/  IMAD.X R15, R15, 0x1, R135, P5 ;  /* 0x000000010f0f7824 */ /* 0x020fe200028e0687 */
[----:B------:R1:W-:Y:S01]  /*27720*/  STL [R1+0x2e4], R14 ;  /* 0x0002e40e01007387 */ /* 0x0003e20000100800 */
[----:B------:R-:W-:-:S03]  /*27730*/  MOV R5, R14 ;  /* 0x0000000e00057202 */ /* 0x000fc60000000f00 */
[----:B------:R-:W-:Y:S04]  /*27740*/  STL [R1+0x328], R10 ;  /* 0x0003280a01007387 */ /* 0x000fe80000100800 */
[----:B------:R3:W-:Y:S04]  /*27750*/  LDGSTS.E [R6+0xb00], desc[UR22][R4.64], P2 ;  /* 0x00b0000004067fae */ /* 0x0007e800091a1016 */
[----:B-1----:R-:W4:Y:S04]  /*27760*/  LDL.LU R14, [R1+0x468] ;  /* 0x00046800010e7983 */ /* 0x002f280000300800 */
[----:B------:R1:W-:Y:S04]  /*27770*/  STL [R1+0x324], R15 ;  /* 0x0003240f01007387 */ /* 0x0003e80000100800 */
[----:B------:R-:W5:Y:S01]  /*27780*/  LDL.LU R8, [R1+0x4a8] ;  /* 0x0004a80001087983 */ /* 0x000f620000300800 */
[----:B---3--:R-:W-:-:S03]  /*27790*/  IMAD.MOV.U32 R5, RZ, RZ, R15 ;  /* 0x000000ffff057224 */ /* 0x008fc600078e000f */
[----:B-1----:R-:W3:Y:S01]  /*277a0*/  LDL.LU R15, [R1+0x464] ;  /* 0x00046400010f7983 */ /* 0x002ee20000300800 */
[----:B------:R-:W-:-:S03]  /*277b0*/  IMAD.MOV.U32 R4, RZ, RZ, R10 ;  /* 0x000000ffff047224 */ /* 0x000fc600078e000a */
[----:B------:R-:W3:Y:S04]  /*277c0*/  LDL.LU R10, [R1+0x4a4] ;  /* 0x0004a400010a7983 */ /* 0x000ee80000300800 */
[----:B------:R1:W-:Y:S01]  /*277d0*/  LDGSTS.E [R6+0xf00], desc[UR22][R4.64], P2 ;  /* 0x00f0000004067fae */ /* 0x0003e200091a1016 */
[-C--:B------:R-:W-:Y:S02]  /*277e0*/  IADD3 R9, P4, PT, R9, R134.reuse, RZ ;  /* 0x0000008609097210 */ /* 0x080fe40007f9e0ff */
[----:B------:R-:W-:-:S03]  /*277f0*/  IADD3 R7, P5, PT, R7, R134, RZ ;  /* 0x0000008607077210 */ /* 0x000fc60007fbe0ff */
[----:B------:R1:W-:Y:S01]  /*27800*/  STL [R1+0x368], R9 ;  /* 0x0003680901007387 */ /* 0x0003e20000100800 */
[--C-:B--2---:R-:W-:Y:S02]  /*27810*/  IMAD.X R16, R16, 0x1, R135.reuse, P4 ;  /* 0x0000000110107824 */ /* 0x104fe400020e0687 */
[----:B------:R-:W-:-:S03]  /*27820*/  IMAD.X R11, R11, 0x1, R135, P5 ;  /* 0x000000010b0b7824 */ /* 0x000fc600028e0687 */
[----:B------:R-:W-:Y:S04]  /*27830*/  STL [R1+0x364], R16 ;  /* 0x0003641001007387 */ /* 0x000fe80000100800 */
[----:B------:R-:W-:Y:S01]  /*27840*/  STL [R1+0x3a8], R7 ;  /* 0x0003a80701007387 */ /* 0x000fe20000100800 */
[----:B-1----:R-:W-:-:S03]  /*27850*/  IMAD.MOV.U32 R4, RZ, RZ, R9 ;  /* 0x000000ffff047224 */ /* 0x002fc600078e0009 */
[----:B------:R-:W2:Y:S01]  /*27860*/  LDL.LU R19, [R1+0x4e8] ;  /* 0x0004e80001137983 */ /* 0x000ea20000300800 */
[----:B------:R-:W-:-:S03]  /*27870*/  IMAD.MOV.U32 R5, RZ, RZ, R16 ;  /* 0x000000ffff057224 */ /* 0x000fc600078e0010 */
[----:B------:R1:W-:Y:S04]  /*27880*/  STL [R1+0x3a4], R11 ;  /* 0x0003a40b01007387 */ /* 0x0003e80000100800 */
[----:B------:R-:W2:Y:S04]  /*27890*/  LDL.LU R9, [R1+0x528] ;  /* 0x0005280001097983 */ /* 0x000ea80000300800 */
[----:B------:R-:W2:Y:S04]  /*278a0*/  LDL.LU R20, [R1+0x4e4] ;  /* 0x0004e40001147983 */ /* 0x000ea80000300800 */
[----:B------:R1:W-:Y:S02]  /*278b0*/  LDGSTS.E [R6+0x1300], desc[UR22][R4.64], P2 ;  /* 0x0130000004067fae */ /* 0x0003e400091a1016 */
[----:B-1----:R-:W-:-:S02]  /*278c0*/  IMAD.MOV.U32 R5, RZ, RZ, R11 ;  /* 0x000000ffff057224 */ /* 0x002fc400078e000b */
[----:B------:R-:W2:Y:S01]  /*278d0*/  LDL.LU R11, [R1+0x524] ;  /* 0x00052400010b7983 */ /* 0x000ea20000300800 */
[----:B------:R-:W-:-:S03]  /*278e0*/  IMAD.MOV.U32 R4, RZ, RZ, R7 ;  /* 0x000000ffff047224 */ /* 0x000fc600078e0007 */
[----:B------:R-:W2:Y:S04]  /*278f0*/  LDL.LU R7, [R1+0x568] ;  /* 0x0005680001077983 */ /* 0x000ea80000300800 */
[----:B------:R-:W2:Y:S04]  /*27900*/  LDL.LU R16, [R1+0x5a8] ;  /* 0x0005a80001107983 */ /* 0x000ea80000300800 */
        /* <DEDUP_REMOVED lines=9> */
[----:B------:R-:W2:Y:S01]  /*279a0*/  LDL.LU R17, [R1+0x564] ;  /* 0x0005640001117983 */ /* 0x000ea20000300800 */
[----:B------:R-:W-:-:S03]  /*279b0*/  MOV R5, R18 ;  /* 0x0000001200057202 */ /* 0x000fc60000000f00 */
[----:B------:R1:W-:Y:S04]  /*279c0*/  STL [R1+0x424], R13 ;  /* 0x0004240d01007387 */ /* 0x0003e80000100800 */
[----:B-1----:R-:W2:Y:S04]  /*279d0*/  LDL.LU R18, [R1+0x5a4] ;  /* 0x0005a40001127983 */ /* 0x002ea80000300800 */
[----:B------:R1:W-:Y:S02]  /*279e0*/  LDGSTS.E [R6+0x1b00], desc[UR22][R4.64], P2 ;  /* 0x01b0000004067fae */ /* 0x0003e400091a1016 */
[----:B-1----:R-:W-:-:S02]  /*279f0*/  IMAD.MOV.U32 R4, RZ, RZ, R12 ;  /* 0x000000ffff047224 */ /* 0x002fc400078e000c */
[----:B------:R-:W-:Y:S01]  /*27a00*/  IMAD.MOV.U32 R5, RZ, RZ, R13 ;  /* 0x000000ffff057224 */ /* 0x000fe200078e000d */
[----:B------:R-:W2:Y:S04]  /*27a10*/  LDL.LU R12, [R1+0x5e8] ;  /* 0x0005e800010c7983 */ /* 0x000ea80000300800 */
[----:B------:R-:W2:Y:S04]  /*27a20*/  LDL.LU R13, [R1+0x628] ;  /* 0x00062800010d7983 */ /* 0x000ea80000300800 */
[----:B------:R1:W-:Y:S01]  /*27a30*/  LDGSTS.E [R6+0x1f00], desc[UR22][R4.64], P2 ;  /* 0x01f0000004067fae */ /* 0x0003e200091a1016 */
[----:B----4-:R-:W-:-:S05]  /*27a40*/  IADD3 R14, P4, PT, R14, R134, RZ ;  /* 0x000000860e0e7210 */ /* 0x010fca0007f9e0ff */
[----:B------:R4:W-:Y:S01]  /*27a50*/  STL [R1+0x468], R14 ;  /* 0x0004680e01007387 */ /* 0x0009e20000100800 */
[----:B-----5:R-:W-:Y:S01]  /*27a60*/  IADD3 R8, P5, PT, R8, R134, RZ ;  /* 0x0000008608087210 */ /* 0x020fe20007fbe0ff */
[--C-:B---3--:R-:W-:Y:S02]  /*27a70*/  IMAD.X R15, R15, 0x1, R135.reuse, P4 ;  /* 0x000000010f0f7824 */ /* 0x108fe400020e0687 */
[----:B-1----:R-:W-:Y:S02]  /*27a80*/  IMAD.MOV.U32 R4, RZ, RZ, R14 ;  /* 0x000000ffff047224 */ /* 0x002fe400078e000e */
[----:B------:R-:W-:Y:S01]  /*27a90*/  IMAD.X R10, R10, 0x1, R135, P5 ;  /* 0x000000010a0a7824 */ /* 0x000fe200028e0687 */
[----:B------:R1:W-:Y:S01]  /*27aa0*/  STL [R1+0x464], R15 ;  /* 0x0004640f01007387 */ /* 0x0003e20000100800 */
[----:B------:R-:W-:-:S03]  /*27ab0*/  IMAD.MOV.U32 R5, RZ, RZ, R15 ;  /* 0x000000ffff057224 */ /* 0x000fc600078e000f */
[----:B------:R-:W-:Y:S04]  /*27ac0*/  STL [R1+0x4a8], R8 ;  /* 0x0004a80801007387 */ /* 0x000fe80000100800 */
[----:B----4-:R-:W3:Y:S04]  /*27ad0*/  LDL.LU R14, [R1+0x5e4] ;  /* 0x0005e400010e7983 */ /* 0x010ee80000300800 */
[----:B------:R4:W-:Y:S04]  /*27ae0*/  STL [R1+0x4a4], R10 ;  /* 0x0004a40a01007387 */ /* 0x0009e80000100800 */
[----:B-1----:R-:W5:Y:S04]  /*27af0*/  LDL.LU R15, [R1+0x624] ;  /* 0x00062400010f7983 */ /* 0x002f680000300800 */
[----:B------:R1:W-:Y:S02]  /*27b00*/  LDGSTS.E [R6+0x2300], desc[UR22][R4.64], P2 ;  /* 0x0230000004067fae */ /* 0x0003e400091a1016 */
[----:B-1----:R-:W-:-:S02]  /*27b10*/  IMAD.MOV.U32 R4, RZ, RZ, R8 ;  /* 0x000000ffff047224 */ /* 0x002fc400078e0008 */
[----:B------:R-:W-:Y:S02]  /*27b20*/  IMAD.MOV.U32 R5, RZ, RZ, R10 ;  /* 0x000000ffff057224 */ /* 0x000fe400078e000a */
[----:B----4-:R-:W4:Y:S01]  /*27b30*/  LDL.LU R10, [R1+0x270] ;  /* 0x00027000010a7983 */ /* 0x010f220000300800 */
[----:B--2---:R-:W-:-:S03]  /*27b40*/  IADD3 R19, P4, PT, R19, R134, RZ ;  /* 0x0000008613137210 */ /* 0x004fc60007f9e0ff */
[----:B------:R1:W-:Y:S04]  /*27b50*/  LDGSTS.E [R6+0x2700], desc[UR22][R4.64], P2 ;  /* 0x0270000004067fae */ /* 0x0003e800091a1016 */
[----:B------:R-:W2:Y:S01]  /*27b60*/  LDL.LU R8, [R1+0x2b0] ;  /* 0x0002b00001087983 */ /* 0x000ea20000300800 */
[----:B------:R-:W-:Y:S01]  /*27b70*/  IADD3 R9, P5, PT, R9, R134, RZ ;  /* 0x0000008609097210 */ /* 0x000fe20007fbe0ff */
[----:B------:R-:W-:Y:S02]  /*27b80*/  IMAD.X R20, R20, 0x1, R135, P4 ;  /* 0x0000000114147824 */ /* 0x000fe400020e0687 */
[----:B-1----:R-:W-:-:S03]  /*27b90*/  IMAD.MOV.U32 R4, RZ, RZ, R19 ;  /* 0x000000ffff047224 */ /* 0x002fc600078e0013 */
[----:B------:R-:W-:Y:S01]  /*27ba0*/  MOV R5, R20 ;  /* 0x0000001400057202 */ /* 0x000fe20000000f00 */
[----:B------:R-:W-:Y:S04]  /*27bb0*/  STL [R1+0x4e8], R19 ;  /* 0x0004e81301007387 */ /* 0x000fe80000100800 */
[----:B------:R-:W-:Y:S04]  /*27bc0*/  STL [R1+0x4e4], R20 ;  /* 0x0004e41401007387 */ /* 0x000fe80000100800 */
[----:B------:R-:W-:Y:S01]  /*27bd0*/  STL [R1+0x528], R9 ;  /* 0x0005280901007387 */ /* 0x000fe20000100800 */
[----:B------:R-:W-:-:S03]  /*27be0*/  IMAD.X R11, R11, 0x1, R135, P5 ;  /* 0x000000010b0b7824 */ /* 0x000fc600028e0687 */
[----:B------:R1:W-:Y:S04]  /*27bf0*/  LDGSTS.E [R6+0x2b00], desc[UR22][R4.64], P2 ;  /* 0x02b0000004067fae */ /* 0x0003e800091a1016 */
[----:B------:R1:W-:Y:S01]  /*27c00*/  STL [R1+0x524], R11 ;  /* 0x0005240b01007387 */ /* 0x0003e20000100800 */
[----:B------:R-:W-:Y:S01]  /*27c10*/  IADD3 R7, P4, PT, R7, R134, RZ ;  /* 0x0000008607077210 */ /* 0x000fe20007f9e0ff */
[----:B-1----:R-:W-:Y:S02]  /*27c20*/  IMAD.MOV.U32 R5, RZ, RZ, R11 ;  /* 0x000000ffff057224 */ /* 0x002fe400078e000b */
[----:B------:R-:W2:Y:S01]  /*27c30*/  LDL.LU R11, [R1+0x26c] ;  /* 0x00026c00010b7983 */ /* 0x000ea20000300800 */
[----:B------:R-:W-:-:S03]  /*27c40*/  IMAD.MOV.U32 R4, RZ, RZ, R9 ;  /* 0x000000ffff047224 */ /* 0x000fc600078e0009 */
[----:B------:R-:W2:Y:S01]  /*27c50*/  LDL.LU R9, [R1+0x2ac] ;  /* 0x0002ac0001097983 */ /* 0x000ea20000300800 */
        /* <DEDUP_REMOVED lines=10> */
[----:B-1----:R-:W2:Y:S04]  /*27d00*/  LDL.LU R17, [R1+0x2f0] ;  /* 0x0002f00001117983 */ /* 0x002ea80000300800 */
[----:B------:R1:W-:Y:S04]  /*27d10*/  STL [R1+0x5a4], R18 ;  /* 0x0005a41201007387 */ /* 0x0003e80000100800 */
[----:B------:R-:W2:Y:S01]  /*27d20*/  LDL.LU R7, [R1+0x330] ;  /* 0x0003300001077983 */ /* 0x000ea20000300800 */
[----:B------:R-:W-:-:S02]  /*27d30*/  IMAD.MOV.U32 R5, RZ, RZ, R18 ;  /* 0x000000ffff057224 */ /* 0x000fc400078e0012 */
[----:B------:R-:W-:Y:S01]  /*27d40*/  IMAD.MOV.U32 R4, RZ, RZ, R16 ;  /* 0x000000ffff047224 */ /* 0x000fe200078e0010 */
[----:B-1----:R-:W2:Y:S04]  /*27d50*/  LDL.LU R18, [R1+0x2ec] ;  /* 0x0002ec0001127983 */ /* 0x002ea80000300800 */
[----:B------:R-:W2:Y:S01]  /*27d60*/  LDL.LU R16, [R1+0x32c] ;  /* 0x00032c0001107983 */ /* 0x000ea20000300800 */
[-C--:B------:R-:W-:Y:S02]  /*27d70*/  IADD3 R12, P4, PT, R12, R134.reuse, RZ ;  /* 0x000000860c0c7210 */ /* 0x080fe40007f9e0ff */
[----:B------:R-:W-:Y:S01]  /*27d80*/  IADD3 R13, P5, PT, R13, R134, RZ ;  /* 0x000000860d0d7210 */ /* 0x000fe20007fbe0ff */
[----:B------:R1:W-:Y:S04]  /*27d90*/  LDGSTS.E [R6+0x3700], desc[UR22][R4.64], P2 ;  /* 0x0370000004067fae */ /* 0x0003e800091a1016 */
[----:B------:R-:W-:Y:S01]  /*27da0*/  STL [R1+0x5e8], R12 ;  /* 0x0005e80c01007387 */ /* 0x000fe20000100800 */
[----:B-1----:R-:W-:-:S02]  /*27db0*/  IMAD.MOV.U32 R4, RZ, RZ, R12 ;  /* 0x000000ffff047224 */ /* 0x002fc400078e000c */
[----:B---3--:R-:W-:-:S05]  /*27dc0*/  IMAD.X R14, R14, 0x1, R135, P4 ;  /* 0x000000010e0e7824 */ /* 0x008fca00020e0687 */
[----:B------:R1:W-:Y:S01]  /*27dd0*/  STL [R1+0x5e4], R14 ;  /* 0x0005e40e01007387 */ /* 0x0003e20000100800 */
[----:B------:R-:W-:Y:S01]  /*27de0*/  MOV R5, R14 ;  /* 0x0000000e00057202 */ /* 0x000fe20000000f00 */
[----:B-----5:R-:W-:Y:S02]  /*27df0*/  IMAD.X R15, R15, 0x1, R135, P5 ;  /* 0x000000010f0f7824 */ /* 0x020fe400028e0687 */
[----:B------:R-:W-:Y:S04]  /*27e00*/  STL [R1+0x628], R13 ;  /* 0x0006280d01007387 */ /* 0x000fe80000100800 */
[----:B------:R3:W-:Y:S04]  /*27e10*/  LDGSTS.E [R6+0x3b00], desc[UR22][R4.64], P2 ;  /* 0x03b0000004067fae */ /* 0x0007e800091a1016 */
[----:B-1----:R-:W5:Y:S04]  /*27e20*/  LDL.LU R14, [R1+0x370] ;  /* 0x00037000010e7983 */ /* 0x002f680000300800 */
[----:B------:R1:W-:Y:S04]  /*27e30*/  STL [R1+0x624], R15 ;  /* 0x0006240f01007387 */ /* 0x0003e80000100800 */
[----:B------:R-:W5:Y:S01]  /*27e40*/  LDL.LU R12, [R1+0x3b0] ;  /* 0x0003b000010c7983 */ /* 0x000f620000300800 */
[----:B---3--:R-:W-:-:S02]  /*27e50*/  IMAD.MOV.U32 R5, RZ, RZ, R15 ;  /* 0x000000ffff057224 */ /* 0x008fc400078e000f */
[----:B------:R-:W-:Y:S01]  /*27e60*/  IMAD.MOV.U32 R4, RZ, RZ, R13 ;  /* 0x000000ffff047224 */ /* 0x000fe200078e000d */
[----:B-1----:R-:W3:Y:S01]  /*27e70*/  LDL.LU R15, [R1+0x36c] ;  /* 0x00036c00010f7983 */ /* 0x002ee20000300800 */
[----:B----4-:R-:W-:-:S03]  /*27e80*/  IADD3 R10, P4, PT, R10, R134, RZ ;  /* 0x000000860a0a7210 */ /* 0x010fc60007f9e0ff */
[----:B------:R-:W4:Y:S01]  /*27e90*/  LDL.LU R13, [R1+0x3ac] ;  /* 0x0003ac00010d7983 */ /* 0x000f220000300800 */
[----:B--2---:R-:W-:-:S03]  /*27ea0*/  IADD3 R8, P5, PT, R8, R134, RZ ;  /* 0x0000008608087210 */ /* 0x004fc60007fbe0ff */
[----:B------:R1:W-:Y:S04]  /*27eb0*/  LDGSTS.E [R6+0x3f00], desc[UR22][R4.64], P2 ;  /* 0x03f0000004067fae */ /* 0x0003e800091a1016 */
[----:B------:R2:W-:Y:S01]  /*27ec0*/  STL [R1+0x270], R10 ;  /* 0x0002700a01007387 */ /* 0x0005e20000100800 */
[----:B-1----:R-:W-:Y:S01]  /*27ed0*/  LOP3.LUT R6, R3, 0x70, RZ, 0x3c, !PT ;  /* 0x0000007003067812 */ /* 0x002fe200078e3cff */
[----:B------:R-:W-:Y:S02]  /*27ee0*/  IMAD.MOV.U32 R4, RZ, RZ, R10 ;  /* 0x000000ffff047224 */ /* 0x000fe400078e000a */
[----:B------:R1:W-:Y:S02]  /*27ef0*/  STL [R1+0x2b0], R8 ;  /* 0x0002b00801007387 */ /* 0x0003e40000100800 */
[----:B------:R-:W-:-:S02]  /*27f00*/  VIADD R6, R6, UR5 ;  /* 0x0000000506067c36 */ /* 0x000fc40008000000 */
[--C-:B------:R-:W-:Y:S02]  /*27f10*/  IMAD.X R11, R11, 0x1, R135.reuse, P4 ;  /* 0x000000010b0b7824 */ /* 0x100fe400020e0687 */
[----:B------:R-:W-:Y:S02]  /*27f20*/  IMAD.X R9, R9, 0x1, R135, P5 ;  /* 0x0000000109097824 */ /* 0x000fe400028e0687 */
[----:B------:R-:W-:Y:S01]  /*27f30*/  IMAD.MOV.U32 R5, RZ, RZ, R11 ;  /* 0x000000ffff057224 */ /* 0x000fe200078e000b */
[----:B------:R1:W-:Y:S04]  /*27f40*/  STL [R1+0x26c], R11 ;  /* 0x00026c0b01007387 */ /* 0x0003e80000100800 */
[----:B------:R1:W-:Y:S04]  /*27f50*/  LDGSTS.E [R6+0x380], desc[UR22][R4.64], P2 ;  /* 0x0038000004067fae */ /* 0x0003e800091a1016 */
[----:B------:R2:W-:Y:S04]  /*27f60*/  STL [R1+0x2ac], R9 ;  /* 0x0002ac0901007387 */ /* 0x0005e80000100800 */
[----:B--2---:R-:W2:Y:S01]  /*27f70*/  LDL.LU R10, [R1+0x3ec] ;  /* 0x0003ec00010a7983 */ /* 0x004ea20000300800 */
[----:B-1----:R-:W-:-:S03]  /*27f80*/  IMAD.MOV.U32 R4, RZ, RZ, R8 ;  /* 0x000000ffff047224 */ /* 0x002fc600078e0008 */
[----:B------:R-:W2:Y:S01]  /*27f90*/  LDL.LU R8, [R1+0x3f0] ;  /* 0x0003f00001087983 */ /* 0x000ea20000300800 */
[----:B------:R-:W-:-:S03]  /*27fa0*/  IMAD.MOV.U32 R5, RZ, RZ, R9 ;  /* 0x000000ffff057224 */ /* 0x000fc600078e0009 */
[----:B------:R-:W2:Y:S04]  /*27fb0*/  LDL.LU R11, [R1+0x42c] ;  /* 0x00042c00010b7983 */ /* 0x000ea80000300800 */
[----:B------:R-:W2:Y:S04]  /*27fc0*/  LDL.LU R9, [R1+0x430] ;  /* 0x0004300001097983 */ /* 0x000ea80000300800 */
[----:B------:R1:W-:Y:S01]  /*27fd0*/  LDGSTS.E [R6+0x780], desc[UR22][R4.64], P2 ;  /* 0x0078000004067fae */ /* 0x0003e200091a1016 */
[-C--:B------:R-:W-:Y:S02]  /*27fe0*/  IADD3 R17, P4, PT, R17, R134.reuse, RZ ;  /* 0x0000008611117210 */ /* 0x080fe40007f9e0ff */
[----:B------:R-:W-:-:S02]  /*27ff0*/  IADD3 R7, P5, PT, R7, R134, RZ ;  /* 0x0000008607077210 */ /* 0x000fc40007fbe0ff */
[----:B-1----:R-:W-:Y:S01]  /*28000*/  MOV R4, R17 ;  /* 0x0000001100047202 */ /* 0x002fe20000000f00 */
[--C-:B------:R-:W-:Y:S01]  /*28010*/  IMAD.X R18, R18, 0x1, R135.reuse, P4 ;  /* 0x0000000112127824 */ /* 0x100fe200020e0687 */
[----:B------:R-:W-:Y:S01]  /*28020*/  STL [R1+0x2f0], R17 ;  /* 0x0002f01101007387 */ /* 0x000fe20000100800 */
[----:B------:R-:W-:Y:S02]  /*28030*/  IMAD.X R16, R16, 0x1, R135, P5 ;  /* 0x0000000110107824 */ /* 0x000fe400028e0687 */
[----:B------:R-:W-:Y:S01]  /*28040*/  IMAD.MOV.U32 R5, RZ, RZ, R18 ;  /* 0x000000ffff057224 */ /* 0x000fe200078e0012 */
[----:B------:R-:W-:Y:S04]  /*28050*/  STL [R1+0x2ec], R18 ;  /* 0x0002ec1201007387 */ /* 0x000fe80000100800 */
[----:B------:R1:W-:Y:S04]  /*28060*/  STL [R1+0x330], R7 ;  /* 0x0003300701007387 */ /* 0x0003e80000100800 */
[----:B------:R1:W-:Y:S04]  /*28070*/  LDGSTS.E [R6+0xb80], desc[UR22][R4.64], P2 ;  /* 0x00b8000004067fae */ /* 0x0003e800091a1016 */
[----:B------:R3:W-:Y:S04]  /*28080*/  STL [R1+0x32c], R16 ;  /* 0x00032c1001007387 */ /* 0x0007e80000100800 */
[----:B------:R-:W2:Y:S01]  /*28090*/  LDL.LU R22, [R1+0x46c] ;  /* 0x00046c0001167983 */ /* 0x000ea20000300800 */
[----:B-1----:R-:W-:-:S03]  /*280a0*/  IMAD.MOV.U32 R4, RZ, RZ, R7 ;  /* 0x000000ffff047224 */ /* 0x002fc600078e0007 */
[----:B------:R-:W2:Y:S04]  /*280b0*/  LDL.LU R7, [R1+0x470] ;  /* 0x0004700001077983 */ /* 0x000ea80000300800 */
[----:B------:R-:W2:Y:S04]  /*280c0*/  LDL.LU R21, [R1+0x4ac] ;  /* 0x0004ac0001157983 */ /* 0x000ea80000300800 */
[----:B------:R-:W2:Y:S01]  /*280d0*/  LDL.LU R20, [R1+0x4b0] ;  /* 0x0004b00001147983 */ /* 0x000ea20000300800 */
[----:B------:R-:W-:-:S05]  /*280e0*/  IMAD.MOV.U32 R5, RZ, RZ, R16 ;  /* 0x000000ffff057224 */ /* 0x000fca00078e0010 */
[----:B------:R1:W-:Y:S01]  /*280f0*/  LDGSTS.E [R6+0xf80], desc[UR22][R4.64], P2 ;  /* 0x00f8000004067fae */ /* 0x0003e200091a1016 */
[-C--:B-----5:R-:W-:Y:S02]  /*28100*/  IADD3 R14, P4, PT, R14, R134.reuse, RZ ;  /* 0x000000860e0e7210 */ /* 0x0a0fe40007f9e0ff */
[----:B------:R-:W-:-:S03]  /*28110*/  IADD3 R12, P5, PT, R12, R134, RZ ;  /* 0x000000860c0c7210 */ /* 0x000fc60007fbe0ff */
[----:B------:R-:W-:Y:S01]  /*28120*/  STL [R1+0x370], R14 ;  /* 0x0003700e01007387 */ /* 0x000fe20000100800 */
[--C-:B---3--:R-:W-:Y:S02]  /*28130*/  IMAD.X R15, R15, 0x1, R135.reuse, P4 ;  /* 0x000000010f0f7824 */ /* 0x108fe400020e0687 */
[----:B----4-:R-:W-:-:S03]  /*28140*/  IMAD.X R13, R13, 0x1, R135, P5 ;  /* 0x000000010d0d7824 */ /* 0x010fc600028e0687 */
[----:B------:R3:W-:Y:S04]  /*28150*/  STL [R1+0x36c], R15 ;  /* 0x00036c0f01007387 */ /* 0x0007e80000100800 */
[----:B------:R-:W-:Y:S04]  /*28160*/  STL [R1+0x3b0], R12 ;  /* 0x0003b00c01007387 */ /* 0x000fe80000100800 */
[----:B------:R-:W4:Y:S04]  /*28170*/  LDL.LU R18, [R1+0x4f0] ;  /* 0x0004f00001127983 */ /* 0x000f280000300800 */
[----:B------:R5:W-:Y:S04]  /*28180*/  STL [R1+0x3ac], R13 ;  /* 0x0003ac0d01007387 */ /* 0x000be80000100800 */
[----:B------:R-:W4:Y:S04]  /*28190*/  LDL.LU R16, [R1+0x530] ;  /* 0x0005300001107983 */ /* 0x000f280000300800 */
[----:B------:R-:W4:Y:S01]  /*281a0*/  LDL.LU R19, [R1+0x4ec] ;  /* 0x0004ec0001137983 */ /* 0x000f220000300800 */
[----:B-1----:R-:W-:-:S02]  /*281b0*/  IMAD.MOV.U32 R4, RZ, RZ, R14 ;  /* 0x000000ffff047224 */ /* 0x002fc400078e000e */
[----:B------:R-:W-:Y:S01]  /*281c0*/  IMAD.MOV.U32 R5, RZ, RZ, R15 ;  /* 0x000000ffff057224 */ /* 0x000fe200078e000f */
[----:B------:R-:W4:Y:S04]  /*281d0*/  LDL.LU R17, [R1+0x52c] ;  /* 0x00052c0001117983 */ /* 0x000f280000300800 */
[----:B---3--:R-:W3:Y:S04]  /*281e0*/  LDL.LU R15, [R1+0x56c] ;  /* 0x00056c00010f7983 */ /* 0x008ee80000300800 */
[----:B------:R-:W3:Y:S04]  /*281f0*/  LDL.LU R14, [R1+0x570] ;  /* 0x00057000010e7983 */ /* 0x000ee80000300800 */
[----:B------:R1:W-:Y:S02]  /*28200*/  LDGSTS.E [R6+0x1380], desc[UR22][R4.64], P2 ;  /* 0x0138000004067fae */ /* 0x0003e400091a1016 */
[----:B-1----:R-:W-:-:S02]  /*28210*/  IMAD.MOV.U32 R4, RZ, RZ, R12 ;  /* 0x000000ffff047224 */ /* 0x002fc400078e000c */
[----:B------:R-:W-:Y:S02]  /*28220*/  IMAD.MOV.U32 R5, RZ, RZ, R13 ;  /* 0x000000ffff057224 */ /* 0x000fe400078e000d */
[----:B-----5:R-:W5:Y:S04]  /*28230*/  LDL.LU R13, [R1+0x5ac] ;  /* 0x0005ac00010d7983 */ /* 0x020f680000300800 */
[----:B------:R-:W5:Y:S04]  /*28240*/  LDL.LU R12, [R1+0x5b0] ;  /* 0x0005b000010c7983 */ /* 0x000f680000300800 */
[----:B------:R1:W-:Y:S01]  /*28250*/  LDGSTS.E [R6+0x1780], desc[UR22][R4.64], P2 ;  /* 0x0178000004067fae */ /* 0x0003e200091a1016 */
[----:B--2---:R-:W-:-:S05]  /*28260*/  IADD3 R8, P4, PT, R8, R134, RZ ;  /* 0x0000008608087210 */ /* 0x004fca0007f9e0ff */
[--C-:B------:R-:W-:Y:S01]  /*28270*/  IMAD.X R10, R10, 0x1, R135.reuse, P4 ;  /* 0x000000010a0a7824 */ /* 0x100fe200020e0687 */
[----:B------:R-:W-:Y:S01]  /*28280*/  IADD3 R9, P5, PT, R9, R134, RZ ;  /* 0x0000008609097210 */ /* 0x000fe20007fbe0ff */
[----:B------:R-:W-:Y:S01]  /*28290*/  STL [R1+0x3f0], R8 ;  /* 0x0003f00801007387 */ /* 0x000fe20000100800 */
[----:B-1----:R-:W-:Y:S01]  /*282a0*/  MOV R4, R8 ;  /* 0x0000000800047202 */ /* 0x002fe20000000f00 */
[----:B------:R-:W-:Y:S02]  /*282b0*/  IMAD.MOV.U32 R5, RZ, RZ, R10 ;  /* 0x000000ffff057224 */ /* 0x000fe400078e000a */
[----:B------:R-:W-:Y:S01]  /*282c0*/  IMAD.X R11, R11, 0x1, R135, P5 ;  /* 0x000000010b0b7824 */ /* 0x000fe200028e0687 */
[----:B------:R1:W-:Y:S04]  /*282d0*/  STL [R1+0x3ec], R10 ;  /* 0x0003ec0a01007387 */ /* 0x0003e80000100800 */
[----:B------:R-:W-:Y:S04]  /*282e0*/  STL [R1+0x430], R9 ;  /* 0x0004300901007387 */ /* 0x000fe80000100800 */
[----:B------:R2:W-:Y:S04]  /*282f0*/  LDGSTS.E [R6+0x1b80], desc[UR22][R4.64], P2 ;  /* 0x01b8000004067fae */ /* 0x0005e800091a1016 */
[----:B-1----:R-:W5:Y:S04]  /*28300*/  LDL.LU R10, [R1+0x5f0] ;  /* 0x0005f000010a7983 */ /* 0x002f680000300800 */
[----:B------:R1:W-:Y:S04]  /*28310*/  STL [R1+0x42c], R11 ;  /* 0x00042c0b01007387 */ /* 0x0003e80000100800 */
[----:B------:R-:W5:Y:S01]  /*28320*/  LDL.LU R8, [R1+0x630] ;  /* 0x0006300001087983 */ /* 0x000f620000300800 */
[----:B--2---:R-:W-:-:S03]  /*28330*/  IMAD.MOV.U32 R5, RZ, RZ, R11 ;  /* 0x000000ffff057224 */ /* 0x004fc600078e000b */
[----:B-1----:R-:W2:Y:S01]  /*28340*/  LDL.LU R11, [R1+0x5ec] ;  /* 0x0005ec00010b7983 */ /* 0x002ea20000300800 */
[----:B------:R-:W-:-:S03]  /*28350*/  IMAD.MOV.U32 R4, RZ, RZ, R9 ;  /* 0x000000ffff047224 */ /* 0x000fc600078e0009 */
[----:B------:R-:W2:Y:S04]  /*28360*/  LDL.LU R9, [R1+0x62c] ;  /* 0x00062c0001097983 */ /* 0x000ea80000300800 */
[----:B------:R1:W-:Y:S01]  /*28370*/  LDGSTS.E [R6+0x1f80], desc[UR22][R4.64], P2 ;  /* 0x01f8000004067fae */ /* 0x0003e200091a1016 */
[----:B------:R-:W-:-:S05]  /*28380*/  IADD3 R7, P4, PT, R7, R134, RZ ;  /* 0x0000008607077210 */ /* 0x000fca0007f9e0ff */
[----:B------:R-:W-:Y:S01]  /*28390*/  IMAD.X R22, R22, 0x1, R135, P4 ;  /* 0x0000000116167824 */ /* 0x000fe200020e0687 */
[----:B------:R-:W-:Y:S01]  /*283a0*/  IADD3 R20, P5, PT, R20, R134, RZ ;  /* 0x0000008614147210 */ /* 0x000fe20007fbe0ff */
[----:B------:R1:W-:Y:S02]  /*283b0*/  STL [R1+0x470], R7 ;  /* 0x0004700701007387 */ /* 0x0003e40000100800 */
[----:B-1----:R-:W-:Y:S02]  /*283c0*/  IMAD.MOV.U32 R4, RZ, RZ, R7 ;  /* 0x000000ffff047224 */ /* 0x002fe400078e0007 */
[----:B------:R1:W-:Y:S04]  /*283d0*/  STL [R1+0x46c], R22 ;  /* 0x00046c1601007387 */ /* 0x0003e80000100800 */
[----:B------:R1:W-:Y:S04]  /*283e0*/  STL [R1+0x4b0], R20 ;  /* 0x0004b01401007387 */ /* 0x0003e80000100800 */
[----:B------:R-:W2:Y:S01]  /*283f0*/  LDL R7, [R1+0x634] ;  /* 0x0006340001077983 */ /* 0x000ea20000100800 */
[----:B------:R-:W-:-:S02]  /*28400*/  IMAD.MOV.U32 R5, RZ, RZ, R22 ;  /* 0x000000ffff057224 */ /* 0x000fc400078e0016 */
[----:B------:R-:W-:-:S03]  /*28410*/  IMAD.X R21, R21, 0x1, R135, P5 ;  /* 0x0000000115157824 */ /* 0x000fc600028e0687 */
[----:B------:R1:W-:Y:S02]  /*28420*/  LDGSTS.E [R6+0x2380], desc[UR22][R4.64], P2 ;  /* 0x0238000004067fae */ /* 0x0003e400091a1016 */
[----:B-1----:R-:W-:Y:S02]  /*28430*/  IMAD.MOV.U32 R4, RZ, RZ, R20 ;  /* 0x000000ffff047224 */ /* 0x002fe400078e0014 */
[----:B------:R-:W-:-:S05]  /*28440*/  IMAD.MOV.U32 R5, RZ, RZ, R21 ;  /* 0x000000ffff057224 */ /* 0x000fca00078e0015 */
[----:B------:R1:W-:Y:S01]  /*28450*/  LDGSTS.E [R6+0x2780], desc[UR22][R4.64], P2 ;  /* 0x0278000004067fae */ /* 0x0003e200091a1016 */
[----:B----4-:R-:W-:-:S04]  /*28460*/  IADD3 R18, P4, PT, R18, R134, RZ ;  /* 0x0000008612127210 */ /* 0x010fc80007f9e0ff */
[----:B-1----:R-:W-:Y:S02]  /*28470*/  MOV R4, R18 ;  /* 0x0000001200047202 */ /* 0x002fe40000000f00 */
[----:B------:R-:W-:Y:S01]  /*28480*/  IADD3 R16, P5, PT, R16, R134, RZ ;  /* 0x0000008610107210 */ /* 0x000fe20007fbe0ff */
[----:B------:R-:W-:-:S04]  /*28490*/  IMAD.X R19, R19, 0x1, R135, P4 ;  /* 0x0000000113137824 */ /* 0x000fc800020e0687 */
[----:B------:R-:W-:Y:S02]  /*284a0*/  IMAD.MOV.U32 R5, RZ, RZ, R19 ;  /* 0x000000ffff057224 */ /* 0x000fe400078e0013 */
[----:B------:R-:W-:-:S03]  /*284b0*/  IMAD.X R17, R17, 0x1, R135, P5 ;  /* 0x0000000111117824 */ /* 0x000fc600028e0687 */
[----:B------:R1:W-:Y:S01]  /*284c0*/  LDGSTS.E [R6+0x2b80], desc[UR22][R4.64], P2 ;  /* 0x02b8000004067fae */ /* 0x0003e200091a1016 */
[----:B---3--:R-:W-:-:S05]  /*284d0*/  IADD3 R14, P4, PT, R14, R134, RZ ;  /* 0x000000860e0e7210 */ /* 0x008fca0007f9e0ff */
[----:B------:R-:W-:Y:S02]  /*284e0*/  IMAD.X R15, R15, 0x1, R135, P4 ;  /* 0x000000010f0f7824 */ /* 0x000fe400020e0687 */
[----:B-1----:R-:W-:Y:S02]  /*284f0*/  IMAD.MOV.U32 R4, RZ, RZ, R16 ;  /* 0x000000ffff047224 */ /* 0x002fe400078e0010 */
[----:B------:R-:W-:-:S05]  /*28500*/  IMAD.MOV.U32 R5, RZ, RZ, R17 ;  /* 0x000000ffff057224 */ /* 0x000fca00078e0011 */
[----:B------:R1:W-:Y:S01]  /*28510*/  LDGSTS.E [R6+0x2f80], desc[UR22][R4.64], P2 ;  /* 0x02f8000004067fae */ /* 0x0003e200091a1016 */
[----:B-----5:R-:W-:Y:S01]  /*28520*/  IADD3 R12, P5, PT, R12, R134, RZ ;  /* 0x000000860c0c7210 */ /* 0x020fe20007fbe0ff */
[----:B-1----:R-:W-:Y:S02]  /*28530*/  IMAD.MOV.U32 R4, RZ, RZ, R14 ;  /* 0x000000ffff047224 */ /* 0x002fe400078e000e */
[----:B------:R-:W-:Y:S02]  /*28540*/  IMAD.MOV.U32 R5, RZ, RZ, R15 ;  /* 0x000000ffff057224 */ /* 0x000fe400078e000f */
[----:B------:R-:W-:Y:S01]  /*28550*/  IMAD.X R13, R13, 0x1, R135, P5 ;  /* 0x000000010d0d7824 */ /* 0x000fe200028e0687 */
[----:B------:R3:W-:Y:S04]  /*28560*/  STL [R1+0x4ac], R21 ;  /* 0x0004ac1501007387 */ /* 0x0007e80000100800 */
[----:B------:R1:W-:Y:S04]  /*28570*/  LDGSTS.E [R6+0x3380], desc[UR22][R4.64], P2 ;  /* 0x0338000004067fae */ /* 0x0003e800091a1016 */
[----:B------:R3:W-:Y:S04]  /*28580*/  STL [R1+0x4f0], R18 ;  /* 0x0004f01201007387 */ /* 0x0007e80000100800 */
[----:B------:R3:W-:Y:S01]  /*28590*/  STL [R1+0x4ec], R19 ;  /* 0x0004ec1301007387 */ /* 0x0007e20000100800 */
[----:B-1----:R-:W-:-:S02]  /*285a0*/  IMAD.MOV.U32 R4, RZ, RZ, R12 ;  /* 0x000000ffff047224 */ /* 0x002fc400078e000c */
[----:B------:R-:W-:Y:S01]  /*285b0*/  IMAD.MOV.U32 R5, RZ, RZ, R13 ;  /* 0x000000ffff057224 */ /* 0x000fe200078e000d */
[-C--:B------:R-:W-:Y:S01]  /*285c0*/  IADD3 R10, P4, PT, R10, R134.reuse, RZ ;  /* 0x000000860a0a7210 */ /* 0x080fe20007f9e0ff */
[----:B------:R3:W-:Y:S04]  /*285d0*/  STL [R1+0x530], R16 ;  /* 0x0005301001007387 */ /* 0x0007e80000100800 */
[----:B------:R3:W-:Y:S01]  /*285e0*/  STL [R1+0x52c], R17 ;  /* 0x00052c1101007387 */ /* 0x0007e20000100800 */
[----:B------:R-:W-:-:S03]  /*285f0*/  IADD3 R8, P5, PT, R8, R134, RZ ;  /* 0x0000008608087210 */ /* 0x000fc60007fbe0ff */
[----:B------:R1:W-:Y:S01]  /*28600*/  LDGSTS.E [R6+0x3780], desc[UR22][R4.64], P2 ;  /* 0x0378000004067fae */ /* 0x0003e200091a1016 */
[----:B--2---:R-:W-:-:S03]  /*28610*/  IMAD.X R11, R11, 0x1, R135, P4 ;  /* 0x000000010b0b7824 */ /* 0x004fc600020e0687 */
[----:B------:R3:W-:Y:S01]  /*28620*/  STL [R1+0x570], R14 ;  /* 0x0005700e01007387 */ /* 0x0007e20000100800 */
[----:B------:R-:W-:-:S03]  /*28630*/  IMAD.X R9, R9, 0x1, R135, P5 ;  /* 0x0000000109097824 */ /* 0x000fc600028e0687 */
[----:B------:R3:W-:Y:S01]  /*28640*/  STL [R1+0x56c], R15 ;  /* 0x00056c0f01007387 */ /* 0x0007e20000100800 */
[----:B-1----:R-:W-:Y:S01]  /*28650*/  MOV R4, R10 ;  /* 0x0000000a00047202 */ /* 0x002fe20000000f00 */
[----:B------:R-:W-:Y:S02]  /*28660*/  IMAD.MOV.U32 R5, RZ, RZ, R11 ;  /* 0x000000ffff057224 */ /* 0x000fe400078e000b */
[----:B------:R3:W-:Y:S04]  /*28670*/  STL [R1+0x5b0], R12 ;  /* 0x0005b00c01007387 */ /* 0x0007e80000100800 */
[----:B------:R3:W-:Y:S04]  /*28680*/  STL [R1+0x5ac], R13 ;  /* 0x0005ac0d01007387 */ /* 0x0007e80000100800 */
[----:B------:R3:W-:Y:S04]  /*28690*/  STL [R1+0x5f0], R10 ;  /* 0x0005f00a01007387 */ /* 0x0007e80000100800 */
[----:B------:R3:W-:Y:S04]  /*286a0*/  STL [R1+0x5ec], R11 ;  /* 0x0005ec0b01007387 */ /* 0x0007e80000100800 */
[----:B------:R1:W-:Y:S04]  /*286b0*/  LDGSTS.E [R6+0x3b80], desc[UR22][R4.64], P2 ;  /* 0x03b8000004067fae */ /* 0x0003e800091a1016 */
[----:B------:R3:W-:Y:S04]  /*286c0*/  STL [R1+0x630], R8 ;  /* 0x0006300801007387 */ /* 0x0007e80000100800 */
[----:B------:R3:W-:Y:S01]  /*286d0*/  STL [R1+0x62c], R9 ;  /* 0x00062c0901007387 */ /* 0x0007e20000100800 */
[----:B-1----:R-:W-:-:S02]  /*286e0*/  IMAD.MOV.U32 R4, RZ, RZ, R8 ;  /* 0x000000ffff047224 */ /* 0x002fc400078e0008 */
[----:B------:R-:W-:Y:S01]  /*286f0*/  IMAD.MOV.U32 R5, RZ, RZ, R9 ;  /* 0x000000ffff057224 */ /* 0x000fe200078e0009 */
[----:B------:R-:W-:-:S04]  /*28700*/  UIADD3 UR13, UPT, UPT, UR13, 0x1, URZ ;  /* 0x000000010d0d7890 */ /* 0x000fc8000fffe0ff */
[----:B------:R1:W-:Y:S01]  /*28710*/  LDGSTS.E [R6+0x3f80], desc[UR22][R4.64], P2 ;  /* 0x03f8000004067fae */ /* 0x0003e200091a1016 */
[----:B------:R-:W-:-:S03]  /*28720*/  UISETP.GT.AND UP1, UPT, UR13, 0x1, UPT ;  /* 0x000000010d00788c */ /* 0x000fc6000bf24270 */
[----:B------:R-:W0:Y:S01]  /*28730*/  LDGDEPBAR ;  /* 0x00000000000079af */ /* 0x000e220000000000 */
[----:B------:R-:W-:Y:S02]  /*28740*/  USEL UR5, URZ, 0x1, !UP1 ;  /* 0x00000001ff057887 */ /* 0x000fe4000c800000 */
[----:B------:R-:W-:Y:S02]  /*28750*/  USEL UR13, UR13, URZ, !UP1 ;  /* 0x000000ff0d0d7287 */ /* 0x000fe4000c800000 */
[----:B------:R-:W-:Y:S02]  /*28760*/  ULOP3.LUT UR5, UR6, UR5, URZ, 0x3c, !UPT ;  /* 0x0000000506057292 */ /* 0x000fe4000f8e3cff */
[----:B-1----:R-:W-:Y:S01]  /*28770*/  IMAD.U32 R4, RZ, RZ, UR6 ;  /* 0x00000006ff047e24 */ /* 0x002fe2000f8e00ff */
[C---:B------:R-:W-:Y:S01]  /*28780*/  ISETP.NE.U32.AND P2, PT, R250.reuse, R7, PT ;  /* 0x00000007fa00720c */ /* 0x040fe20003f45070 */
[----:B------:R-:W-:-:S12]  /*28790*/  VIADD R250, R250, 0x1 ;  /* 0x00000001fafa7836 */ /* 0x000fd80000000000 */
[----:B---3--:R-:W-:Y:S05]  /*287a0*/  @P2 BRA `(.L_x_11) ;  /* 0xffffff5000a42947 */ /* 0x008fea000383ffff */
.L_x_8:
[----:B------:R-:W2:Y:S01]  /*287b0*/  LDL.LU R8, [R1+0x9e8] ;  /* 0x0009e80001087983 */ /* 0x000ea20000300800 */
[----:B------:R-:W1:Y:S03]  /*287c0*/  LDCU UR5, c[0x0][0x3b8] ;  /* 0x00007700ff0577ac */ /* 0x000e660008000800 */
[----:B------:R-:W3:Y:S01]  /*287d0*/  LDL.LU R7, [R1+0x9fc] ;  /* 0x0009fc0001077983 */ /* 0x000ee20000300800 */
[----:B------:R-:W2:Y:S03]  /*287e0*/  LDCU.128 UR12, c[0x0][0x390] ;  /* 0x00007200ff0c77ac */ /* 0x000ea60008000c00 */
[----:B------:R-:W4:Y:S01]  /*287f0*/  LDL.LU R6, [R1+0x9f8] ;  /* 0x0009f80001067983 */ /* 0x000f220000300800 */
[----:B------:R-:W5:Y:S01]  /*28800*/  LDCU UR7, c[0x0][0x3b4] ;  /* 0x00007680ff0777ac */ /* 0x000f620008000800 */
[----:B-1----:R-:W-:-:S04]  /*28810*/  IMAD R3, R132, UR5, RZ ;  /* 0x0000000584037c24 */ /* 0x002fc8000f8e02ff */
[----:B------:R-:W-:Y:S01]  /*28820*/  VIADD R5, R3, UR5 ;  /* 0x0000000503057c36 */ /* 0x000fe20008000000 */
[C---:B--2---:R-:W-:Y:S01]  /*28830*/  ISETP.GE.AND P2, PT, R8.reuse, UR14, PT ;  /* 0x0000000e08007c0c */ /* 0x044fe2000bf46270 */
[----:B-----5:R-:W-:-:S03]  /*28840*/  IMAD R174, R8, UR7, RZ ;  /* 0x0000000708ae7c24 */ /* 0x020fc6000f8e02ff */
[----:B---3--:R-:W-:Y:S01]  /*28850*/  ISETP.LT.AND P5, PT, R7, UR15, !P2 ;  /* 0x0000000f07007c0c */ /* 0x008fe2000d7a1270 */
[----:B------:R-:W-:Y:S01]  /*28860*/  VIADD R7, R5, UR5 ;  /* 0x0000000505077c36 */ /* 0x000fe20008000000 */
[----:B------:R-:W-:Y:S02]  /*28870*/  ISETP.LT.AND P6, PT, R132, UR15, !P2 ;  /* 0x0000000f84007c0c */ /* 0x000fe4000d7c1270 */
[----:B----4-:R-:W-:Y:S01]  /*28880*/  ISETP.LT.AND P0, PT, R6, UR15, !P2 ;  /* 0x0000000f06007c0c */ /* 0x010fe2000d701270 */
[----:B------:R-:W-:Y:S01]  /*28890*/  VIADD R9, R7, UR5 ;  /* 0x0000000507097c36 */ /* 0x000fe20008000000 */
[----:B------:R-:W-:-:S03]  /*288a0*/  LEA R0, P4, R174, UR12, 0x2 ;  /* 0x0000000cae007c11 */ /* 0x000fc6000f8810ff */
[----:B------:R-:W-:Y:S01]  /*288b0*/  VIADD R11, R9, UR5 ;  /* 0x00000005090b7c36 */ /* 0x000fe20008000000 */
[----:B------:R-:W-:Y:S09]  /*288c0*/  @!P3 BRA `(.L_x_12) ;  /* 0x000000000010b947 */ /* 0x000ff20003800000 */
[----:B------:R-:W-:-:S06]  /*288d0*/  USHF.L.U32 UR6, UR6, 0x1f, URZ ;  /* 0x0000001f06067899 */ /* 0x000fcc00080006ff */
[----:B------:R-:W-:-:S04]  /*288e0*/  IMAD.U32 R2, RZ, RZ, UR6 ;  /* 0x00000006ff027e24 */ /* 0x000fc8000f8e00ff */
[----:B------:R-:W1:Y:S02]  /*288f0*/  SYNCS.PHASECHK.TRANS64.TRYWAIT P3, [UR4], R2 ;  /* 0x00000002ff0075a7 */ /* 0x000e640008061104 */
[----:B-1----:R-:W-:Y:S05]  /*28900*/  @!P3 BRA `(.L_x_13) ;  /* 0x000000380078b947 */ /* 0x002fea0003800000 */
.L_x_12:
[----:B------:R-:W2:Y:S01]  /*28910*/  LDL.LU R8, [R1+0x9f4] ;  /* 0x0009f40001087983 */ /* 0x000ea20000300800 */
[----:B------:R-:W-:-:S04]  /*28920*/  DEPBAR.LE SB0, 0x0 ;  /* 0x000080000000791a */ /* 0x000fc80000000000 */
[----:B------:R-:W3:Y:S01]  /*28930*/  LDL.LU R6, [R1+0x9f0] ;  /* 0x0009f00001067983 */ /* 0x000ee20000300800 */
[----:B------:R-:W-:Y:S01]  /*28940*/  VIADD R13, R11, UR5 ;  /* 0x000000050b0d7c36 */ /* 0x000fe20008000000 */
[----:B------:R-:W-:Y:S01]  /*28950*/  LEA.HI.X.SX32 R174, R174, UR13, 0x2, P4 ;  /* 0x0000000daeae7c11 */ /* 0x000fe2000a0f16ff */
[----:B------:R-:W1:Y:S01]  /*28960*/  LDCU UR4, c[0x0][0x39c] ;  /* 0x00007380ff0477ac */ /* 0x000e620008000800 */
[----:B------:R-:W4:Y:S01]  /*28970*/  LDL.LU R4, [R1+0x9ec] ;  /* 0x0009ec0001047983 */ /* 0x000f220000300800 */
[----:B------:R-:W-:Y:S01]  /*28980*/  BAR.SYNC.DEFER_BLOCKING 0x0 ;  /* 0x0000000000007b1d */ /* 0x000fe20000010000 */
[----:B------:R-:W-:-:S05]  /*28990*/  LEA R2, P3, R3, R0, 0x2 ;  /* 0x0000000003027211 */ /* 0x000fca00078610ff */
[----:B------:R-:W5:Y:S01]  /*289a0*/  LDCU UR6, c[0x0][0x39c] ;  /* 0x00007380ff0677ac */ /* 0x000f620008000800 */
[----:B------:R-:W5:Y:S01]  /*289b0*/  LDL.LU R167, [R1+0xaa8] ;  /* 0x000aa80001a77983 */ /* 0x000f620000300800 */
[----:B------:R-:W1:Y:S03]  /*289c0*/  LDCU UR7, c[0x0][0x39c] ;  /* 0x00007380ff0777ac */ /* 0x000e660008000800 */
[----:B------:R-:W5:Y:S01]  /*289d0*/  LDL.LU R172, [R1+0xaac] ;  /* 0x000aac0001ac7983 */ /* 0x000f620000300800 */
[----:B------:R-:W-:Y:S01]  /*289e0*/  IADD3 R15, PT, PT, R13, UR5, RZ ;  /* 0x000000050d0f7c10 */ /* 0x000fe2000fffe0ff */
[----:B------:R-:W1:Y:S01]  /*289f0*/  LDCU UR8, c[0x0][0x39c] ;  /* 0x00007380ff0877ac */ /* 0x000e620008000800 */
[----:B------:R-:W1:Y:S02]  /*28a00*/  @!P1 SYNCS.CCTL.IV [UR9+0x50000] ;  /* 0x05000000ff0099b1 */ /* 0x000e640008000009 */
[----:B-1----:R-:W-:Y:S01]  /*28a10*/  BAR.SYNC.DEFER_BLOCKING 0x0 ;  /* 0x0000000000007b1d */ /* 0x002fe20000010000 */
[----:B------:R-:W-:Y:S01]  /*28a20*/  LEA R132, P4, R5, R0, 0x2 ;  /* 0x0000000005847211 */ /* 0x000fe200078810ff */
[----:B------:R-:W-:Y:S01]  /*28a30*/  VIADD R17, R15, UR5 ;  /* 0x000000050f117c36 */ /* 0x000fe20008000000 */
[----:B------:R-:W-:-:S02]  /*28a40*/  LEA.HI.X.SX32 R3, R3, R174, 0x2, P3 ;  /* 0x000000ae03037211 */ /* 0x000fc400018f16ff */
[----:B------:R-:W-:Y:S01]  /*28a50*/  LEA.HI.X.SX32 R133, R5, R174, 0x2, P4 ;  /* 0x000000ae05857211 */ /* 0x000fe200020f16ff */
[----:B------:R-:W-:Y:S01]  /*28a60*/  VIADD R5, R17, UR5 ;  /* 0x0000000511057c36 */ /* 0x000fe20008000000 */
[-C--:B------:R-:W-:Y:S01]  /*28a70*/  LEA R134, P3, R7, R0.reuse, 0x2 ;  /* 0x0000000007867211 */ /* 0x080fe200078610ff */
[----:B------:R-:W5:Y:S01]  /*28a80*/  LDL.LU R169, [R1+0xaa4] ;  /* 0x000aa40001a97983 */ /* 0x000f620000300800 */
[----:B------:R-:W-:Y:S02]  /*28a90*/  LEA R136, P4, R9, R0, 0x2 ;  /* 0x0000000009887211 */ /* 0x000fe400078810ff */
[-C--:B------:R-:W-:Y:S01]  /*28aa0*/  LEA.HI.X.SX32 R135, R7, R174.reuse, 0x2, P3 ;  /* 0x000000ae07877211 */ /* 0x080fe200018f16ff */
[----:B------:R-:W-:Y:S01]  /*28ab0*/  VIADD R7, R5, UR5 ;  /* 0x0000000505077c36 */ /* 0x000fe20008000000 */
[----:B------:R-:W-:Y:S01]  /*28ac0*/  LEA.HI.X.SX32 R137, R9, R174, 0x2, P4 ;  /* 0x000000ae09897211 */ /* 0x000fe200020f16ff */
[----:B------:R-:W5:Y:S01]  /*28ad0*/  LDL.LU R170, [R1+0xab0] ;  /* 0x000ab00001aa7983 */ /* 0x000f620000300800 */
[----:B------:R-:W-:Y:S01]  /*28ae0*/  LEA R138, P3, R11, R0, 0x2 ;  /* 0x000000000b8a7211 */ /* 0x000fe200078610ff */
[----:B------:R-:W-:-:S02]  /*28af0*/  VIADD R9, R7, UR5 ;  /* 0x0000000507097c36 */ /* 0x000fc40008000000 */
[----:B------:R-:W5:Y:S01]  /*28b00*/  LDL.LU R171, [R1+0xaa0] ;  /* 0x000aa00001ab7983 */ /* 0x000f620000300800 */
[----:B------:R-:W-:Y:S01]  /*28b10*/  LEA.HI.X.SX32 R139, R11, R174, 0x2, P3 ;  /* 0x000000ae0b8b7211 */ /* 0x000fe200018f16ff */
[----:B------:R-:W-:Y:S01]  /*28b20*/  VIADD R11, R9, UR5 ;  /* 0x00000005090b7c36 */ /* 0x000fe20008000000 */
[-C--:B------:R-:W-:Y:S01]  /*28b30*/  LEA R142, P3, R15, R0.reuse, 0x2 ;  /* 0x000000000f8e7211 */ /* 0x080fe200078610ff */
[----:B------:R-:W1:Y:S01]  /*28b40*/  @!P1 SYNCS.CCTL.IV [UR9+0x50008] ;  /* 0x05000800ff0099b1 */ /* 0x000e620008000009 */
[----:B------:R-:W-:Y:S02]  /*28b50*/  LEA R140, P1, R13, R0, 0x2 ;  /* 0x000000000d8c7211 */ /* 0x000fe400078210ff */
[-C--:B------:R-:W-:Y:S02]  /*28b60*/  LEA.HI.X.SX32 R143, R15, R174.reuse, 0x2, P3 ;  /* 0x000000ae0f8f7211 */ /* 0x080fe400018f16ff */
[----:B------:R-:W-:Y:S01]  /*28b70*/  LEA.HI.X.SX32 R141, R13, R174, 0x2, P1 ;  /* 0x000000ae0d8d7211 */ /* 0x000fe200008f16ff */
[----:B------:R-:W-:Y:S01]  /*28b80*/  VIADD R13, R11, UR5 ;  /* 0x000000050b0d7c36 */ /* 0x000fe20008000000 */
[----:B------:R-:W-:-:S02]  /*28b90*/  LEA R144, P1, R17, R0, 0x2 ;  /* 0x0000000011907211 */ /* 0x000fc400078210ff */
[----:B------:R-:W-:Y:S01]  /*28ba0*/  LEA R146, P3, R5, R0, 0x2 ;  /* 0x0000000005927211 */ /* 0x000fe200078610ff */
[----:B------:R-:W-:Y:S01]  /*28bb0*/  VIADD R15, R13, UR5 ;  /* 0x000000050d0f7c36 */ /* 0x000fe20008000000 */
[----:B------:R-:W-:Y:S02]  /*28bc0*/  LEA.HI.X.SX32 R145, R17, R174, 0x2, P1 ;  /* 0x000000ae11917211 */ /* 0x000fe400008f16ff */
[----:B------:R-:W-:Y:S02]  /*28bd0*/  LEA R148, P1, R7, R0, 0x2 ;  /* 0x0000000007947211 */ /* 0x000fe400078210ff */
[-C--:B------:R-:W-:Y:S01]  /*28be0*/  LEA.HI.X.SX32 R147, R5, R174.reuse, 0x2, P3 ;  /* 0x000000ae05937211 */ /* 0x080fe200018f16ff */
[----:B------:R-:W-:Y:S01]  /*28bf0*/  VIADD R5, R15, UR5 ;  /* 0x000000050f057c36 */ /* 0x000fe20008000000 */
[----:B------:R-:W-:Y:S02]  /*28c00*/  LEA.HI.X.SX32 R149, R7, R174, 0x2, P1 ;  /* 0x000000ae07957211 */ /* 0x000fe400008f16ff */
[-C--:B------:R-:W-:Y:S01]  /*28c10*/  LEA R150, P3, R9, R0.reuse, 0x2 ;  /* 0x0000000009967211 */ /* 0x080fe200078610ff */
[----:B------:R-:W-:Y:S01]  /*28c20*/  VIADD R7, R5, UR5 ;  /* 0x0000000505077c36 */ /* 0x000fe20008000000 */
[----:B------:R-:W-:-:S02]  /*28c30*/  LEA R152, P1, R11, R0, 0x2 ;  /* 0x000000000b987211 */ /* 0x000fc400078210ff */
[-C--:B------:R-:W-:Y:S01]  /*28c40*/  LEA.HI.X.SX32 R151, R9, R174.reuse, 0x2, P3 ;  /* 0x000000ae09977211 */ /* 0x080fe200018f16ff */
[----:B------:R-:W-:Y:S01]  /*28c50*/  VIADD R9, R7, UR5 ;  /* 0x0000000507097c36 */ /* 0x000fe20008000000 */
[----:B------:R-:W-:Y:S02]  /*28c60*/  LEA.HI.X.SX32 R153, R11, R174, 0x2, P1 ;  /* 0x000000ae0b997211 */ /* 0x000fe400008f16ff */
[-C--:B------:R-:W-:Y:S01]  /*28c70*/  LEA R154, P3, R13, R0.reuse, 0x2 ;  /* 0x000000000d9a7211 */ /* 0x080fe200078610ff */
[----:B------:R-:W-:Y:S01]  /*28c80*/  VIADD R166, R9, UR5 ;  /* 0x0000000509a67c36 */ /* 0x000fe20008000000 */
[----:B------:R-:W-:Y:S02]  /*28c90*/  LEA R156, P1, R15, R0, 0x2 ;  /* 0x000000000f9c7211 */ /* 0x000fe400078210ff */
[-C--:B------:R-:W-:Y:S02]  /*28ca0*/  LEA.HI.X.SX32 R155, R13, R174.reuse, 0x2, P3 ;  /* 0x000000ae0d9b7211 */ /* 0x080fe400018f16ff */
[----:B------:R-:W-:-:S02]  /*28cb0*/  LEA.HI.X.SX32 R157, R15, R174, 0x2, P1 ;  /* 0x000000ae0f9d7211 */ /* 0x000fc400008f16ff */
[-C--:B------:R-:W-:Y:S02]  /*28cc0*/  LEA R158, P3, R5, R0.reuse, 0x2 ;  /* 0x00000000059e7211 */ /* 0x080fe400078610ff */
[----:B------:R-:W-:Y:S02]  /*28cd0*/  LEA R160, P1, R7, R0, 0x2 ;  /* 0x0000000007a07211 */ /* 0x000fe400078210ff */
[-C--:B------:R-:W-:Y:S02]  /*28ce0*/  LEA.HI.X.SX32 R159, R5, R174.reuse, 0x2, P3 ;  /* 0x000000ae059f7211 */ /* 0x080fe400018f16ff */
[----:B------:R-:W-:Y:S02]  /*28cf0*/  LEA.HI.X.SX32 R161, R7, R174, 0x2, P1 ;  /* 0x000000ae07a17211 */ /* 0x000fe400008f16ff */
[-C--:B------:R-:W-:Y:S02]  /*28d00*/  LEA R162, P3, R9, R0.reuse, 0x2 ;  /* 0x0000000009a27211 */ /* 0x080fe400078610ff */
[----:B------:R-:W-:-:S02]  /*28d10*/  LEA R164, P1, R166, R0, 0x2 ;  /* 0x00000000a6a47211 */ /* 0x000fc400078210ff */
[-C--:B------:R-:W-:Y:S02]  /*28d20*/  LEA.HI.X.SX32 R163, R9, R174.reuse, 0x2, P3 ;  /* 0x000000ae09a37211 */ /* 0x080fe400018f16ff */
[----:B------:R-:W-:Y:S02]  /*28d30*/  LEA.HI.X.SX32 R165, R166, R174, 0x2, P1 ;  /* 0x000000aea6a57211 */ /* 0x000fe400008f16ff */
[----:B--2---:R-:W-:Y:S02]  /*28d40*/  ISETP.LT.AND P4, PT, R8, UR15, !P2 ;  /* 0x0000000f08007c0c */ /* 0x004fe4000d781270 */
[----:B---3--:R-:W-:Y:S02]  /*28d50*/  ISETP.LT.AND P3, PT, R6, UR15, !P2 ;  /* 0x0000000f06007c0c */ /* 0x008fe4000d761270 */
[----:B----4-:R-:W-:Y:S02]  /*28d60*/  ISETP.LT.AND P1, PT, R4, UR15, !P2 ;  /* 0x0000000f04007c0c */ /* 0x010fe4000d721270 */
[----:B------:R-:W2:Y:S01]  /*28d70*/  LDTM.x128 R4, tmem[UR11] ;  /* 0x0000000b000479ee */ /* 0x000ea200083c0000 */
[----:B------:R-:W-:Y:S01]  /*28d80*/  NOP ;  /* 0x0000000000007918 */ /* 0x000fe20000000000 */
[----:B--2---:R2:W-:Y:S04]  /*28d90*/  @P6 STG.E desc[UR22][R2.64], R4 ;  /* 0x0000000402006986 */ /* 0x0045e8000c101916 */
[----:B------:R3:W-:Y:S01]  /*28da0*/  @P5 STG.E desc[UR22][R132.64], R5 ;  /* 0x0000000584005986 */ /* 0x0007e2000c101916 */
[----:B-----5:R-:W-:-:S03]  /*28db0*/  ISETP.LT.AND P5, PT, R172, UR15, !P2 ;  /* 0x0000000fac007c0c */ /* 0x020fc6000d7a1270 */
[----:B------:R-:W4:Y:S04]  /*28dc0*/  LDL.LU R172, [R1+0xab4] ;  /* 0x000ab40001ac7983 */ /* 0x000f280000300800 */
[----:B------:R-:W5:Y:S04]  /*28dd0*/  LDL.LU R173, [R1+0xa9c] ;  /* 0x000a9c0001ad7983 */ /* 0x000f680000300800 */
[----:B------:R-:W5:Y:S01]  /*28de0*/  LDL.LU R184, [R1+0xb94] ;  /* 0x000b940001b87983 */ /* 0x000f620000300800 */
[----:B------:R-:W-:Y:S02]  /*28df0*/  ISETP.LT.AND P6, PT, R167, UR15, !P2 ;  /* 0x0000000fa7007c0c */ /* 0x000fe4000d7c1270 */
[----:B------:R-:W-:Y:S01]  /*28e00*/  IADD3 R166, PT, PT, R166, UR5, RZ ;  /* 0x00000005a6a67c10 */ /* 0x000fe2000fffe0ff */
[----:B------:R-:W5:Y:S01]  /*28e10*/  LDL.LU R183, [R1+0xb90] ;  /* 0x000b900001b77983 */ /* 0x000f620000300800 */
[----:B--2---:R-:W-:-:S02]  /*28e20*/  P2R R4, PR, RZ, 0x40 ;  /* 0x00000040ff047803 */ /* 0x004fc40000000000 */
[C---:B------:R-:W-:Y:S01]  /*28e30*/  LEA R2, P6, R166.reuse, R0, 0x2 ;  /* 0x00000000a6027211 */ /* 0x040fe200078c10ff */
[C---:B------:R-:W-:Y:S01]  /*28e40*/  VIADD R168, R166.reuse, UR5 ;  /* 0x00000005a6a87c36 */ /* 0x040fe20008000000 */
[----:B------:R-:W-:Y:S01]  /*28e50*/  P2R R175, PR, RZ, 0x20 ;  /* 0x00000020ffaf7803 */ /* 0x000fe20000000000 */
[----:B------:R-:W2:Y:S01]  /*28e60*/  LDL.LU R182, [R1+0xb8c] ;  /* 0x000b8c0001b67983 */ /* 0x000ea20000300800 */
[----:B------:R-:W-:Y:S02]  /*28e70*/  LEA.HI.X.SX32 R3, R166, R174, 0x2, P6 ;  /* 0x000000aea6037211 */ /* 0x000fe400030f16ff */
[C---:B------:R-:W-:Y:S01]  /*28e80*/  LEA R166, P6, R168.reuse, R0, 0x2 ;  /* 0x00000000a8a67211 */ /* 0x040fe200078c10ff */
[----:B------:R1:W-:Y:S03]  /*28e90*/  @P0 STG.E desc[UR22][R134.64], R6 ;  /* 0x0000000686000986 */ /* 0x0003e6000c101916 */
[C---:B------:R-:W-:Y:S01]  /*28ea0*/  LEA.HI.X.SX32 R167, R168.reuse, R174, 0x2, P6 ;  /* 0x000000aea8a77211 */ /* 0x040fe200030f16ff */
[----:B------:R-:W-:Y:S01]  /*28eb0*/  VIADD R168, R168, UR5 ;  /* 0x00000005a8a87c36 */ /* 0x000fe20008000000 */
[----:B------:R-:W2:Y:S04]  /*28ec0*/  LDL.LU R181, [R1+0xb88] ;  /* 0x000b880001b57983 */ /* 0x000ea80000300800 */
[C---:B---3--:R-:W-:Y:S01]  /*28ed0*/  LEA R132, P5, R168.reuse, R0, 0x2 ;  /* 0x00000000a8847211 */ /* 0x048fe200078a10ff */
[----:B------:R-:W3:Y:S03]  /*28ee0*/  LDL.LU R180, [R1+0xb84] ;  /* 0x000b840001b47983 */ /* 0x000ee60000300800 */
[C---:B------:R-:W-:Y:S01]  /*28ef0*/  LEA.HI.X.SX32 R133, R168.reuse, R174, 0x2, P5 ;  /* 0x000000aea8857211 */ /* 0x040fe200028f16ff */
[----:B------:R-:W-:Y:S01]  /*28f00*/  VIADD R168, R168, UR5 ;  /* 0x00000005a8a87c36 */ /* 0x000fe20008000000 */
[----:B------:R-:W-:Y:S01]  /*28f10*/  ISETP.NE.AND P6, PT, R4, RZ, PT ;  /* 0x000000ff0400720c */ /* 0x000fe20003fc5270 */
[----:B------:R-:W2:Y:S02]  /*28f20*/  LDL.LU R179, [R1+0xa00] ;  /* 0x000a000001b37983 */ /* 0x000ea40000300800 */
[C---:B-1----:R-:W-:Y:S01]  /*28f30*/  VIADD R6, R168.reuse, UR5 ;  /* 0x00000005a8067c36 */ /* 0x042fe20008000000 */
[C---:B------:R-:W-:Y:S01]  /*28f40*/  LEA R4, P5, R168.reuse, R0, 0x2 ;  /* 0x00000000a8047211 */ /* 0x040fe200078a10ff */
[----:B------:R-:W2:Y:S03]  /*28f50*/  LDL.LU R178, [R1+0xb80] ;  /* 0x000b800001b27983 */ /* 0x000ea60000300800 */
[----:B------:R-:W-:-:S02]  /*28f60*/  LEA.HI.X.SX32 R5, R168, R174, 0x2, P5 ;  /* 0x000000aea8057211 */ /* 0x000fc400028f16ff */
[----:B------:R-:W-:Y:S01]  /*28f70*/  ISETP.LT.AND P0, PT, R169, UR15, !P2 ;  /* 0x0000000fa9007c0c */ /* 0x000fe2000d701270 */
[----:B------:R-:W-:Y:S01]  /*28f80*/  @P4 STG.E desc[UR22][R136.64], R7 ;  /* 0x0000000788004986 */ /* 0x000fe2000c101916 */
[----:B------:R-:W-:-:S03]  /*28f90*/  LEA R134, P5, R6, R0, 0x2 ;  /* 0x0000000006867211 */ /* 0x000fc600078a10ff */
[----:B------:R-:W2:Y:S01]  /*28fa0*/  LDL.LU R177, [R1+0xb7c] ;  /* 0x000b7c0001b17983 */ /* 0x000ea20000300800 */
[C---:B------:R-:W-:Y:S01]  /*28fb0*/  LEA.HI.X.SX32 R135, R6.reuse, R174, 0x2, P5 ;  /* 0x000000ae06877211 */ /* 0x040fe200028f16ff */
[----:B------:R-:W-:Y:S01]  /*28fc0*/  VIADD R6, R6, UR5 ;  /* 0x0000000506067c36 */ /* 0x000fe20008000000 */
[----:B------:R-:W-:Y:S01]  /*28fd0*/  ISETP.LT.AND P4, PT, R170, UR15, !P2 ;  /* 0x0000000faa007c0c */ /* 0x000fe2000d781270 */
[----:B------:R1:W-:Y:S03]  /*28fe0*/  @P3 STG.E desc[UR22][R138.64], R8 ;  /* 0x000000088a003986 */ /* 0x0003e6000c101916 */
[C---:B------:R-:W-:Y:S01]  /*28ff0*/  LEA R168, P5, R6.reuse, R0, 0x2 ;  /* 0x0000000006a87211 */ /* 0x040fe200078a10ff */
[----:B------:R-:W2:Y:S03]  /*29000*/  LDL.LU R176, [R1+0xb78] ;  /* 0x000b780001b07983 */ /* 0x000ea60000300800 */
[C---:B------:R-:W-:Y:S01]  /*29010*/  LEA.HI.X.SX32 R169, R6.reuse, R174, 0x2, P5 ;  /* 0x000000ae06a97211 */ /* 0x040fe200028f16ff */
[----:B------:R-:W-:-:S04]  /*29020*/  VIADD R6, R6, UR5 ;  /* 0x0000000506067c36 */ /* 0x000fc80008000000 */
[----:B------:R-:W-:-:S04]  /*29030*/  VIADD R170, R6, UR5 ;  /* 0x0000000506aa7c36 */ /* 0x000fc80008000000 */
[----:B-1----:R-:W-:Y:S01]  /*29040*/  VIADD R8, R170, UR5 ;  /* 0x00000005aa087c36 */ /* 0x002fe20008000000 */
[----:B------:R-:W-:-:S04]  /*29050*/  LEA R136, P5, R6, R0, 0x2 ;  /* 0x0000000006887211 */ /* 0x000fc800078a10ff */
[----:B------:R-:W-:Y:S02]  /*29060*/  LEA R138, P3, R8, R0, 0x2 ;  /* 0x00000000088a7211 */ /* 0x000fe400078610ff */
[-C--:B------:R-:W-:Y:S02]  /*29070*/  LEA.HI.X.SX32 R137, R6, R174.reuse, 0x2, P5 ;  /* 0x000000ae06897211 */ /* 0x080fe400028f16ff */
[C---:B------:R-:W-:Y:S01]  /*29080*/  LEA.HI.X.SX32 R139, R8.reuse, R174, 0x2, P3 ;  /* 0x000000ae088b7211 */ /* 0x040fe200018f16ff */
[----:B------:R-:W-:Y:S01]  /*29090*/  VIADD R8, R8, UR5 ;  /* 0x0000000508087c36 */ /* 0x000fe20008000000 */
[----:B------:R-:W-:-:S04]  /*290a0*/  LEA R6, P5, R170, R0, 0x2 ;  /* 0x00000000aa067211 */ /* 0x000fc800078a10ff */
[----:B------:R-:W-:Y:S02]  /*290b0*/  LEA.HI.X.SX32 R7, R170, R174, 0x2, P5 ;  /* 0x000000aeaa077211 */ /* 0x000fe400028f16ff */
[C---:B------:R-:W-:Y:S02]  /*290c0*/  LEA R170, P3, R8.reuse, R0, 0x2 ;  /* 0x0000000008aa7211 */ /* 0x040fe400078610ff */
[----:B------:R-:W-:Y:S02]  /*290d0*/  ISETP.LT.AND P5, PT, R171, UR15, !P2 ;  /* 0x0000000fab007c0c */ /* 0x000fe4000d7a1270 */
[C---:B------:R-:W-:Y:S01]  /*290e0*/  LEA.HI.X.SX32 R171, R8.reuse, R174, 0x2, P3 ;  /* 0x000000ae08ab7211 */ /* 0x040fe200018f16ff */
[----:B------:R-:W-:Y:S01]  /*290f0*/  VIADD R8, R8, UR5 ;  /* 0x0000000508087c36 */ /* 0x000fe20008000000 */
[----:B------:R1:W-:Y:S04]  /*29100*/  @P1 STG.E desc[UR22][R140.64], R9 ;  /* 0x000000098c001986 */ /* 0x0003e8000c101916 */
[----:B------:R4:W-:Y:S01]  /*29110*/  @P6 STG.E desc[UR22][R142.64], R10 ;  /* 0x0000000a8e006986 */ /* 0x0009e2000c101916 */
[----:B-1----:R-:W-:-:S04]  /*29120*/  LEA R140, P3, R8, R0, 0x2 ;  /* 0x00000000088c7211 */ /* 0x002fc800078610ff */
[----:B------:R-:W-:Y:S02]  /*29130*/  LEA.HI.X.SX32 R141, R8, R174, 0x2, P3 ;  /* 0x000000ae088d7211 */ /* 0x000fe400018f16ff */
[----:B----4-:R-:W-:Y:S01]  /*29140*/  ISETP.LT.AND P1, PT, R172, UR15, !P2 ;  /* 0x0000000fac007c0c */ /* 0x010fe2000d721270 */
[----:B------:R-:W-:-:S05]  /*29150*/  VIADD R172, R8, UR5 ;  /* 0x0000000508ac7c36 */ /* 0x000fca0008000000 */
[----:B------:R-:W-:-:S04]  /*29160*/  IADD3 R10, PT, PT, R172, UR5, RZ ;  /* 0x00000005ac0a7c10 */ /* 0x000fc8000fffe0ff */
[-C--:B------:R-:W-:Y:S02]  /*29170*/  LEA R142, P6, R10, R0.reuse, 0x2 ;  /* 0x000000000a8e7211 */ /* 0x080fe400078c10ff */
[----:B------:R-:W-:Y:S02]  /*29180*/  LEA R8, P3, R172, R0, 0x2 ;  /* 0x00000000ac087211 */ /* 0x000fe400078610ff */
[CC--:B------:R-:W-:Y:S01]  /*29190*/  LEA.HI.X.SX32 R143, R10.reuse, R174.reuse, 0x2, P6 ;  /* 0x000000ae0a8f7211 */ /* 0x0c0fe200030f16ff */
[----:B------:R-:W-:Y:S01]  /*291a0*/  VIADD R10, R10, UR5 ;  /* 0x000000050a0a7c36 */ /* 0x000fe20008000000 */
[----:B------:R-:W-:-:S04]  /*291b0*/  LEA.HI.X.SX32 R9, R172, R174, 0x2, P3 ;  /* 0x000000aeac097211 */ /* 0x000fc800018f16ff */
[C---:B------:R-:W-:Y:S02]  /*291c0*/  LEA R172, P6, R10.reuse, R0, 0x2 ;  /* 0x000000000aac7211 */ /* 0x040fe400078c10ff */
[----:B-----5:R-:W-:Y:S02]  /*291d0*/  ISETP.LT.AND P3, PT, R173, UR15, !P2 ;  /* 0x0000000fad007c0c */ /* 0x020fe4000d761270 */
[----:B------:R-:W-:Y:S02]  /*291e0*/  LEA.HI.X.SX32 R173, R10, R174, 0x2, P6 ;  /* 0x000000ae0aad7211 */ /* 0x000fe400030f16ff */
[----:B------:R-:W-:Y:S02]  /*291f0*/  ISETP.NE.AND P6, PT, R175, RZ, PT ;  /* 0x000000ffaf00720c */ /* 0x000fe40003fc5270 */
[----:B------:R-:W4:Y:S11]  /*29200*/  LDL.LU R175, [R1+0xb74] ;  /* 0x000b740001af7983 */ /* 0x000f360000300800 */
[----:B------:R-:W-:Y:S04]  /*29210*/  @P6 STG.E desc[UR22][R144.64], R11 ;  /* 0x0000000b90006986 */ /* 0x000fe8000c101916 */
[----:B------:R1:W-:Y:S04]  /*29220*/  @P0 STG.E desc[UR22][R146.64], R12 ;  /* 0x0000000c92000986 */ /* 0x0003e8000c101916 */
[----:B-1----:R-:W5:Y:S04]  /*29230*/  LDL.LU R12, [R1+0xb70] ;  /* 0x000b7000010c7983 */ /* 0x002f680000300800 */
[----:B------:R-:W5:Y:S04]  /*29240*/  LDL.LU R145, [R1+0xb6c] ;  /* 0x000b6c0001917983 */ /* 0x000f680000300800 */
[----:B------:R-:W5:Y:S04]  /*29250*/  LDL.LU R11, [R1+0xb68] ;  /* 0x000b6800010b7983 */ /* 0x000f680000300800 */
[----:B------:R-:W5:Y:S01]  /*29260*/  LDL.LU R144, [R1+0xb64] ;  /* 0x000b640001907983 */ /* 0x000f620000300800 */
[----:B------:R-:W-:-:S03]  /*29270*/  ISETP.LT.AND P6, PT, R184, UR15, !P2 ;  /* 0x0000000fb8007c0c */ /* 0x000fc6000d7c1270 */
[----:B------:R-:W-:Y:S04]  /*29280*/  @P4 STG.E desc[UR22][R148.64], R13 ;  /* 0x0000000d94004986 */ /* 0x000fe8000c101916 */
[----:B------:R-:W-:Y:S04]  /*29290*/  @P5 STG.E desc[UR22][R150.64], R14 ;  /* 0x0000000e96005986 */ /* 0x000fe8000c101916 */
[----:B------:R-:W-:Y:S04]  /*292a0*/  @P1 STG.E desc[UR22][R152.64], R15 ;  /* 0x0000000f98001986 */ /* 0x000fe8000c101916 */
[----:B------:R-:W-:Y:S04]  /*292b0*/  @P3 STG.E desc[UR22][R154.64], R16 ;  /* 0x000000109a003986 */ /* 0x000fe8000c101916 */
[----:B------:R1:W-:Y:S04]  /*292c0*/  @P6 STG.E desc[UR22][R156.64], R17 ;  /* 0x000000119c006986 */ /* 0x0003e8000c101916 */
[----:B-1----:R-:W5:Y:S04]  /*292d0*/  LDL.LU R17, [R1+0xb60] ;  /* 0x000b600001117983 */ /* 0x002f680000300800 */
[----:B------:R-:W5:Y:S04]  /*292e0*/  LDL.LU R16, [R1+0xb5c] ;  /* 0x000b5c0001107983 */ /* 0x000f680000300800 */
[----:B------:R-:W5:Y:S04]  /*292f0*/  LDL.LU R15, [R1+0xb58] ;  /* 0x000b5800010f7983 */ /* 0x000f680000300800 */
[----:B------:R-:W5:Y:S01]  /*29300*/  LDL.LU R14, [R1+0xb54] ;  /* 0x000b5400010e7983 */ /* 0x000f620000300800 */
[----:B--2---:R-:W-:Y:S01]  /*29310*/  ISETP.LT.AND P3, PT, R179, UR4, !P2 ;  /* 0x00000004b3007c0c */ /* 0x004fe2000d761270 */
[----:B------:R-:W1:Y:S01]  /*29320*/  LDCU UR4, c[0x0][0x39c] ;  /* 0x00007380ff0477ac */ /* 0x000e620008000800 */
[----:B------:R-:W-:Y:S01]  /*29330*/  ISETP.LT.AND P0, PT, R183, UR15, !P2 ;  /* 0x0000000fb7007c0c */ /* 0x000fe2000d701270 */
[----:B------:R-:W2:Y:S01]  /*29340*/  LDL.LU R13, [R1+0xb50] ;  /* 0x000b5000010d7983 */ /* 0x000ea20000300800 */
[----:B-1----:R-:W-:Y:S01]  /*29350*/  ISETP.LT.AND P6, PT, R178, UR4, !P2 ;  /* 0x00000004b2007c0c */ /* 0x002fe2000d7c1270 */
[----:B------:R-:W1:Y:S10]  /*29360*/  LDCU UR4, c[0x0][0x39c] ;  /* 0x00007380ff0477ac */ /* 0x000e740008000800 */
[----:B------:R-:W-:Y:S01]  /*29370*/  @P0 STG.E desc[UR22][R158.64], R18 ;  /* 0x000000129e000986 */ /* 0x000fe2000c101916 */
[----:B------:R-:W-:-:S02]  /*29380*/  ISETP.LT.AND P4, PT, R182, UR15, !P2 ;  /* 0x0000000fb6007c0c */ /* 0x000fc4000d781270 */
[----:B-1----:R-:W-:Y:S01]  /*29390*/  ISETP.LT.AND P0, PT, R177, UR4, !P2 ;  /* 0x00000004b1007c0c */ /* 0x002fe2000d701270 */
[----:B------:R-:W1:Y:S10]  /*293a0*/  LDCU UR4, c[0x0][0x39c] ;  /* 0x00007380ff0477ac */ /* 0x000e740008000800 */
[----:B------:R-:W-:Y:S01]  /*293b0*/  @P4 STG.E desc[UR22][R160.64], R19 ;  /* 0x00000013a0004986 */ /* 0x000fe2000c101916 */
[----:B------:R-:W-:-:S02]  /*293c0*/  ISETP.LT.AND P5, PT, R181, UR15, !P2 ;  /* 0x0000000fb5007c0c */ /* 0x000fc4000d7a1270 */
[----:B-1----:R-:W-:Y:S01]  /*293d0*/  ISETP.LT.AND P4, PT, R176, UR4, !P2 ;  /* 0x00000004b0007c0c */ /* 0x002fe2000d781270 */
[----:B------:R-:W4:Y:S10]  /*293e0*/  LDCU UR4, c[0x0][0x39c] ;  /* 0x00007380ff0477ac */ /* 0x000f340008000800 */
[----:B------:R-:W-:Y:S01]  /*293f0*/  @P5 STG.E desc[UR22][R162.64], R20 ;  /* 0x00000014a2005986 */ /* 0x000fe2000c101916 */
[----:B---3--:R-:W-:-:S13]  /*29400*/  ISETP.LT.AND P1, PT, R180, UR15, !P2 ;  /* 0x0000000fb4007c0c */ /* 0x008fda000d721270 */
[----:B------:R-:W-:Y:S04]  /*29410*/  @P1 STG.E desc[UR22][R164.64], R21 ;  /* 0x00000015a4001986 */ /* 0x000fe8000c101916 */
[----:B------:R1:W-:Y:S04]  /*29420*/  @P6 STG.E desc[UR22][R2.64], R22 ;  /* 0x0000001602006986 */ /* 0x0003e8000c101916 */
[----:B------:R-:W-:Y:S04]  /*29430*/  @P0 STG.E desc[UR22][R166.64], R23 ;  /* 0x00000017a6000986 */ /* 0x000fe8000c101916 */
[----:B------:R-:W-:Y:S01]  /*29440*/  @P4 STG.E desc[UR22][R132.64], R24 ;  /* 0x0000001884004986 */ /* 0x000fe2000c101916 */
[----:B----4-:R-:W-:Y:S01]  /*29450*/  ISETP.LT.AND P5, PT, R175, UR4, !P2 ;  /* 0x00000004af007c0c */ /* 0x010fe2000d7a1270 */
[----:B------:R-:W5:Y:S02]  /*29460*/  LDCU UR4, c[0x0][0x39c] ;  /* 0x00007380ff0477ac */ /* 0x000f640008000800 */
[----:B-----5:R-:W-:Y:S01]  /*29470*/  ISETP.LT.AND P1, PT, R12, UR4, !P2 ;  /* 0x000000040c007c0c */ /* 0x020fe2000d721270 */
[----:B------:R-:W3:Y:S09]  /*29480*/  LDCU UR4, c[0x0][0x39c] ;  /* 0x00007380ff0477ac */ /* 0x000ef20008000800 */
[----:B------:R4:W-:Y:S04]  /*29490*/  @P5 STG.E desc[UR22][R4.64], R25 ;  /* 0x0000001904005986 */ /* 0x0009e8000c101916 */
[----:B------:R-:W5:Y:S01]  /*294a0*/  LDL.LU R12, [R1+0xb4c] ;  /* 0x000b4c00010c7983 */ /* 0x000f620000300800 */
[----:B---3--:R-:W-:Y:S01]  /*294b0*/  ISETP.LT.AND P6, PT, R145, UR4, !P2 ;  /* 0x0000000491007c0c */ /* 0x008fe2000d7c1270 */
[----:B------:R-:W3:Y:S02]  /*294c0*/  LDCU UR4, c[0x0][0x39c] ;  /* 0x00007380ff0477ac */ /* 0x000ee40008000800 */
[----:B---3--:R-:W-:Y:S01]  /*294d0*/  ISETP.LT.AND P0, PT, R11, UR4, !P2 ;  /* 0x000000040b007c0c */ /* 0x008fe2000d701270 */
[----:B------:R-:W3:Y:S01]  /*294e0*/  LDCU UR4, c[0x0][0x39c] ;  /* 0x00007380ff0477ac */ /* 0x000ee20008000800 */
[----:B------:R-:W-:Y:S04]  /*294f0*/  @P1 STG.E desc[UR22][R134.64], R26 ;  /* 0x0000001a86001986 */ /* 0x000fe8000c101916 */
[----:B------:R-:W5:Y:S04]  /*29500*/  LDL.LU R11, [R1+0xb48] ;  /* 0x000b4800010b7983 */ /* 0x000f680000300800 */
[----:B-1----:R-:W5:Y:S01]  /*29510*/  LDL.LU R3, [R1+0xb44] ;  /* 0x000b440001037983 */ /* 0x002f620000300800 */
[----:B---3--:R-:W-:Y:S01]  /*29520*/  ISETP.LT.AND P4, PT, R144, UR4, !P2 ;  /* 0x0000000490007c0c */ /* 0x008fe2000d781270 */
[----:B------:R-:W1:Y:S02]  /*29530*/  LDCU UR4, c[0x0][0x39c] ;  /* 0x00007380ff0477ac */ /* 0x000e640008000800 */
[----:B------:R-:W-:Y:S04]  /*29540*/  @P6 STG.E desc[UR22][R168.64], R27 ;  /* 0x0000001ba8006986 */ /* 0x000fe8000c101916 */
[----:B------:R-:W3:Y:S04]  /*29550*/  LDL.LU R2, [R1+0xb40] ;  /* 0x000b400001027983 */ /* 0x000ee80000300800 */
[----:B----4-:R-:W4:Y:S01]  /*29560*/  LDL.LU R4, [R1+0xb9c] ;  /* 0x000b9c0001047983 */ /* 0x010f220000300800 */
[----:B-1----:R-:W-:Y:S01]  /*29570*/  ISETP.LT.AND P5, PT, R17, UR4, !P2 ;  /* 0x0000000411007c0c */ /* 0x002fe2000d7a1270 */
[----:B------:R-:W1:Y:S02]  /*29580*/  LDCU UR4, c[0x0][0x39c] ;  /* 0x00007380ff0477ac */ /* 0x000e640008000800 */
[----:B-1----:R-:W-:Y:S01]  /*29590*/  ISETP.LT.AND P1, PT, R16, UR4, !P2 ;  /* 0x0000000410007c0c */ /* 0x002fe2000d721270 */
[----:B------:R-:W1:Y:S02]  /*295a0*/  LDCU UR4, c[0x0][0x39c] ;  /* 0x00007380ff0477ac */ /* 0x000e640008000800 */
[----:B-1----:R-:W-:Y:S01]  /*295b0*/  ISETP.LT.AND P6, PT, R15, UR4, !P2 ;  /* 0x000000040f007c0c */ /* 0x002fe2000d7c1270 */
[----:B------:R-:W1:Y:S01]  /*295c0*/  LDCU UR4, c[0x0][0x39c] ;  /* 0x00007380ff0477ac */ /* 0x000e620008000800 */
[----:B------:R-:W-:Y:S04]  /*295d0*/  @P0 STG.E desc[UR22][R136.64], R28 ;  /* 0x0000001c88000986 */ /* 0x000fe8000c101916 */
[----:B------:R1:W-:Y:S02]  /*295e0*/  @P4 STG.E desc[UR22][R6.64], R29 ;  /* 0x0000001d06004986 */ /* 0x0003e4000c101916 */
[----:B-1----:R-:W-:Y:S01]  /*295f0*/  ISETP.LT.AND P0, PT, R14, UR4, !P2 ;  /* 0x000000040e007c0c */ /* 0x002fe2000d701270 */
[----:B------:R-:W2:Y:S01]  /*29600*/  LDCU UR4, c[0x0][0x39c] ;  /* 0x00007380ff0477ac */ /* 0x000ea20008000800 */
[----:B------:R-:W4:Y:S04]  /*29610*/  LDL.LU R14, [R1+0xba0] ;  /* 0x000ba000010e7983 */ /* 0x000f280000300800 */
[----:B------:R-:W4:Y:S01]  /*29620*/  LDL.LU R6, [R1+0xba8] ;  /* 0x000ba80001067983 */ /* 0x000f220000300800 */
[----:B--2---:R-:W-:Y:S01]  /*29630*/  ISETP.LT.AND P4, PT, R13, UR4, !P2 ;  /* 0x000000040d007c0c */ /* 0x004fe2000d781270 */
[----:B------:R-:W5:Y:S02]  /*29640*/  LDCU UR4, c[0x0][0x39c] ;  /* 0x00007380ff0477ac */ /* 0x000f640008000800 */
[----:B------:R-:W-:Y:S04]  /*29650*/  @P5 STG.E desc[UR22][R138.64], R30 ;  /* 0x0000001e8a005986 */ /* 0x000fe8000c101916 */
[----:B------:R-:W-:Y:S04]  /*29660*/  @P1 STG.E desc[UR22][R170.64], R31 ;  /* 0x0000001faa001986 */ /* 0x000fe8000c101916 */
[----:B------:R-:W-:Y:S04]  /*29670*/  @P6 STG.E desc[UR22][R140.64], R32 ;  /* 0x000000208c006986 */ /* 0x000fe8000c101916 */
[----:B------:R-:W2:Y:S04]  /*29680*/  LDL.LU R13, [R1+0xbac] ;  /* 0x000bac00010d7983 */ /* 0x000ea80000300800 */
[----:B------:R-:W-:Y:S04]  /*29690*/  @P0 STG.E desc[UR22][R8.64], R33 ;  /* 0x0000002108000986 */ /* 0x000fe8000c101916 */
[----:B------:R-:W-:Y:S01]  /*296a0*/  @P4 STG.E desc[UR22][R142.64], R34 ;  /* 0x000000228e004986 */ /* 0x000fe2000c101916 */
[----:B-----5:R-:W-:Y:S01]  /*296b0*/  ISETP.LT.AND P5, PT, R12, UR4, !P2 ;  /* 0x000000040c007c0c */ /* 0x020fe2000d7a1270 */
[----:B------:R-:W1:Y:S02]  /*296c0*/  LDCU UR4, c[0x0][0x39c] ;  /* 0x00007380ff0477ac */ /* 0x000e640008000800 */
[----:B------:R-:W5:Y:S10]  /*296d0*/  LDL.LU R12, [R1+0xbb4] ;  /* 0x000bb400010c7983 */ /* 0x000f740000300800 */
[----:B------:R-:W-:Y:S01]  /*296e0*/  @P5 STG.E desc[UR22][R172.64], R35 ;  /* 0x00000023ac005986 */ /* 0x000fe2000c101916 */
[----:B-1----:R-:W-:Y:S01]  /*296f0*/  ISETP.LT.AND P1, PT, R11, UR4, !P2 ;  /* 0x000000040b007c0c */ /* 0x002fe2000d721270 */
[----:B------:R-:W1:Y:S02]  /*29700*/  LDCU UR4, c[0x0][0x39c] ;  /* 0x00007380ff0477ac */ /* 0x000e640008000800 */
[----:B------:R-:W5:Y:S01]  /*29710*/  LDL.LU R11, [R1+0xbb8] ;  /* 0x000bb800010b7983 */ /* 0x000f620000300800 */
[----:B------:R-:W-:Y:S01]  /*29720*/  ISETP.LT.AND P6, PT, R3, UR6, !P2 ;  /* 0x0000000603007c0c */ /* 0x000fe2000d7c1270 */
[----:B------:R-:W-:Y:S01]  /*29730*/  VIADD R3, R10, UR5 ;  /* 0x000000050a037c36 */ /* 0x000fe20008000000 */
[----:B------:R-:W1:Y:S01]  /*29740*/  LDCU UR6, c[0x0][0x39c] ;  /* 0x00007380ff0677ac */ /* 0x000e620008000800 */
[----:B------:R-:W5:Y:S02]  /*29750*/  LDL.LU R10, [R1+0xbc0] ;  /* 0x000bc000010a7983 */ /* 0x000f640000300800 */
[----:B------:R-:W-:Y:S01]  /*29760*/  VIADD R5, R3, UR5 ;  /* 0x0000000503057c36 */ /* 0x000fe20008000000 */
[----:B---3--:R-:W-:-:S03]  /*29770*/  ISETP.LT.AND P0, PT, R2, UR7, !P2 ;  /* 0x0000000702007c0c */ /* 0x008fc6000d701270 */
[----:B------:R-:W-:Y:S01]  /*29780*/  VIADD R7, R5, UR5 ;  /* 0x0000000505077c36 */ /* 0x000fe20008000000 */
[C---:B------:R-:W-:Y:S01]  /*29790*/  LEA R2, P4, R3.reuse, R0, 0x2 ;  /* 0x0000000003027211 */ /* 0x040fe200078810ff */
[----:B------:R-:W2:Y:S03]  /*297a0*/  LDCU UR7, c[0x0][0x39c] ;  /* 0x00007380ff0777ac */ /* 0x000ea60008000800 */
[----:B------:R-:W-:Y:S02]  /*297b0*/  LEA.HI.X.SX32 R3, R3, R174, 0x2, P4 ;  /* 0x000000ae03037211 */ /* 0x000fe400020f16ff */
[----:B----4-:R-:W-:Y:S02]  /*297c0*/  ISETP.LT.AND P4, PT, R4, UR8, !P2 ;  /* 0x0000000804007c0c */ /* 0x010fe4000d781270 */
[C---:B------:R-:W-:Y:S01]  /*297d0*/  LEA R4, P5, R5.reuse, R0, 0x2 ;  /* 0x0000000005047211 */ /* 0x040fe200078a10ff */
[----:B------:R3:W-:Y:S03]  /*297e0*/  @P1 STG.E desc[UR22][R2.64], R36 ;  /* 0x0000002402001986 */ /* 0x0007e6000c101916 */
[----:B------:R-:W-:-:S02]  /*297f0*/  LEA.HI.X.SX32 R5, R5, R174, 0x2, P5 ;  /* 0x000000ae05057211 */ /* 0x000fc400028f16ff */
[----:B---3--:R-:W-:-:S04]  /*29800*/  LEA R2, P5, R7, R0, 0x2 ;  /* 0x0000000007027211 */ /* 0x008fc800078a10ff */
[C---:B------:R-:W-:Y:S02]  /*29810*/  LEA.HI.X.SX32 R3, R7.reuse, R174, 0x2, P5 ;  /* 0x000000ae07037211 */ /* 0x040fe400028f16ff */
[----:B-1----:R-:W-:Y:S02]  /*29820*/  ISETP.LT.AND P5, PT, R6, UR6, !P2 ;  /* 0x0000000606007c0c */ /* 0x002fe4000d7a1270 */
[----:B------:R-:W-:Y:S01]  /*29830*/  ISETP.LT.AND P1, PT, R14, UR4, !P2 ;  /* 0x000000040e007c0c */ /* 0x000fe2000d721270 */
[----:B------:R-:W3:Y:S01]  /*29840*/  LDL.LU R6, [R1+0xbc4] ;  /* 0x000bc40001067983 */ /* 0x000ee20000300800 */
[----:B------:R-:W5:Y:S03]  /*29850*/  LDCU UR4, c[0x0][0x39c] ;  /* 0x00007380ff0477ac */ /* 0x000f660008000800 */
[----:B------:R-:W4:Y:S01]  /*29860*/  LDL.LU R8, [R1+0xbcc] ;  /* 0x000bcc0001087983 */ /* 0x000f220000300800 */
[----:B------:R-:W-:Y:S01]  /*29870*/  VIADD R9, R7, UR5 ;  /* 0x0000000507097c36 */ /* 0x000fe20008000000 */
[----:B------:R-:W1:Y:S02]  /*29880*/  LDCU UR6, c[0x0][0x39c] ;  /* 0x00007380ff0677ac */ /* 0x000e640008000800 */
[----:B------:R1:W-:Y:S01]  /*29890*/  @P6 STG.E desc[UR22][R4.64], R37 ;  /* 0x0000002504006986 */ /* 0x0003e2000c101916 */
[----:B------:R-:W-:-:S03]  /*298a0*/  VIADD R7, R9, UR5 ;  /* 0x0000000509077c36 */ /* 0x000fc60008000000 */
[----:B------:R1:W-:Y:S02]  /*298b0*/  @P0 STG.E desc[UR22][R2.64], R38 ;  /* 0x0000002602000986 */ /* 0x0003e4000c101916 */
[----:B-1----:R-:W-:-:S04]  /*298c0*/  LEA R4, P6, R9, R0, 0x2 ;  /* 0x0000000009047211 */ /* 0x002fc800078c10ff */
[----:B------:R-:W-:Y:S01]  /*298d0*/  LEA.HI.X.SX32 R5, R9, R174, 0x2, P6 ;  /* 0x000000ae09057211 */ /* 0x000fe200030f16ff */
[C---:B------:R-:W-:Y:S01]  /*298e0*/  VIADD R9, R7.reuse, UR5 ;  /* 0x0000000507097c36 */ /* 0x040fe20008000000 */
[----:B------:R-:W-:Y:S02]  /*298f0*/  LEA R2, P6, R7, R0, 0x2 ;  /* 0x0000000007027211 */ /* 0x000fe400078c10ff */
[----:B--2---:R-:W-:Y:S01]  /*29900*/  ISETP.LT.AND P0, PT, R13, UR7, !P2 ;  /* 0x000000070d007c0c */ /* 0x004fe2000d701270 */
[----:B------:R1:W-:Y:S01]  /*29910*/  @P4 STG.E desc[UR22][R4.64], R39 ;  /* 0x0000002704004986 */ /* 0x0003e2000c101916 */
[----:B------:R-:W2:Y:S01]  /*29920*/  LDCU UR7, c[0x0][0x39c] ;  /* 0x00007380ff0777ac */ /* 0x000ea20008000800 */
[----:B------:R-:W-:Y:S01]  /*29930*/  LEA.HI.X.SX32 R3, R7, R174, 0x2, P6 ;  /* 0x000000ae07037211 */ /* 0x000fe200030f16ff */
[----:B------:R-:W-:-:S04]  /*29940*/  VIADD R7, R9, UR5 ;  /* 0x0000000509077c36 */ /* 0x000fc80008000000 */
[----:B------:R2:W-:Y:S01]  /*29950*/  @P1 STG.E desc[UR22][R2.64], R40 ;  /* 0x0000002802001986 */ /* 0x0005e2000c101916 */
[----:B-1----:R-:W-:-:S04]  /*29960*/  LEA R4, P6, R9, R0, 0x2 ;  /* 0x0000000009047211 */ /* 0x002fc800078c10ff */
[----:B------:R-:W-:Y:S02]  /*29970*/  LEA.HI.X.SX32 R5, R9, R174, 0x2, P6 ;  /* 0x000000ae09057211 */ /* 0x000fe400030f16ff */
[C---:B--2---:R-:W-:Y:S01]  /*29980*/  LEA R2, P6, R7.reuse, R0, 0x2 ;  /* 0x0000000007027211 */ /* 0x044fe200078c10ff */
[----:B------:R-:W-:-:S03]  /*29990*/  VIADD R9, R7, UR5 ;  /* 0x0000000507097c36 */ /* 0x000fc60008000000 */
[----:B------:R-:W-:Y:S01]  /*299a0*/  LEA.HI.X.SX32 R3, R7, R174, 0x2, P6 ;  /* 0x000000ae07037211 */ /* 0x000fe200030f16ff */
[----:B------:R1:W-:Y:S04]  /*299b0*/  @P5 STG.E desc[UR22][R4.64], R41 ;  /* 0x0000002904005986 */ /* 0x0003e8000c101916 */
[----:B------:R2:W-:Y:S01]  /*299c0*/  @P0 STG.E desc[UR22][R2.64], R42 ;  /* 0x0000002a02000986 */ /* 0x0005e2000c101916 */
[----:B-1----:R-:W-:-:S04]  /*299d0*/  LEA R4, P6, R9, R0, 0x2 ;  /* 0x0000000009047211 */ /* 0x002fc800078c10ff */
[----:B------:R-:W-:Y:S02]  /*299e0*/  LEA.HI.X.SX32 R5, R9, R174, 0x2, P6 ;  /* 0x000000ae09057211 */ /* 0x000fe400030f16ff */
[----:B-----5:R-:W-:Y:S01]  /*299f0*/  ISETP.LT.AND P4, PT, R12, UR4, !P2 ;  /* 0x000000040c007c0c */ /* 0x020fe2000d781270 */
[----:B------:R-:W3:Y:S01]  /*29a00*/  LDCU UR4, c[0x0][0x39c] ;  /* 0x00007380ff0477ac */ /* 0x000ee20008000800 */
[----:B------:R-:W5:Y:S11]  /*29a10*/  LDL.LU R12, [R1+0xbd0] ;  /* 0x000bd000010c7983 */ /* 0x000f760000300800 */
[----:B------:R1:W-:Y:S01]  /*29a20*/  @P4 STG.E desc[UR22][R4.64], R43 ;  /* 0x0000002b04004986 */ /* 0x0003e2000c101916 */
[----:B------:R-:W-:Y:S01]  /*29a30*/  ISETP.LT.AND P1, PT, R11, UR6, !P2 ;  /* 0x000000060b007c0c */ /* 0x000fe2000d721270 */
[----:B------:R-:W4:Y:S02]  /*29a40*/  LDCU UR6, c[0x0][0x39c] ;  /* 0x00007380ff0677ac */ /* 0x000f240008000800 */
[----:B------:R-:W5:Y:S01]  /*29a50*/  LDL.LU R11, [R1+0xbd8] ;  /* 0x000bd800010b7983 */ /* 0x000f620000300800 */
[----:B------:R-:W-:Y:S01]  /*29a60*/  ISETP.LT.AND P5, PT, R10, UR7, !P2 ;  /* 0x000000070a007c0c */ /* 0x000fe2000d7a1270 */
[----:B------:R-:W5:Y:S02]  /*29a70*/  LDCU UR7, c[0x0][0x39c] ;  /* 0x00007380ff0777ac */ /* 0x000f640008000800 */
[----:B------:R-:W5:Y:S01]  /*29a80*/  LDL.LU R10, [R1+0xbdc] ;  /* 0x000bdc00010a7983 */ /* 0x000f620000300800 */
[----:B---3--:R-:W-:Y:S01]  /*29a90*/  ISETP.LT.AND P0, PT, R6, UR4, !P2 ;  /* 0x0000000406007c0c */ /* 0x008fe2000d701270 */
[----:B------:R-:W-:-:S02]  /*29aa0*/  VIADD R7, R9, UR5 ;  /* 0x0000000509077c36 */ /* 0x000fc40008000000 */
[----:B------:R-:W3:Y:S01]  /*29ab0*/  LDL.LU R6, [R1+0xbe4] ;  /* 0x000be40001067983 */ /* 0x000ee20000300800 */
[----:B------:R-:W5:Y:S01]  /*29ac0*/  LDCU UR4, c[0x0][0x39c] ;  /* 0x00007380ff0477ac */ /* 0x000f620008000800 */
[----:B----4-:R-:W-:Y:S02]  /*29ad0*/  ISETP.LT.AND P4, PT, R8, UR6, !P2 ;  /* 0x0000000608007c0c */ /* 0x010fe4000d781270 */
[----:B------:R-:W4:Y:S01]  /*29ae0*/  LDL.LU R8, [R1+0xbe0] ;  /* 0x000be00001087983 */ /* 0x000f220000300800 */
[C---:B--2---:R-:W-:Y:S01]  /*29af0*/  LEA R2, P6, R7.reuse, R0, 0x2 ;  /* 0x0000000007027211 */ /* 0x044fe200078c10ff */
[C---:B------:R-:W-:Y:S01]  /*29b00*/  VIADD R9, R7.reuse, UR5 ;  /* 0x0000000507097c36 */ /* 0x040fe20008000000 */
[----:B------:R-:W2:Y:S01]  /*29b10*/  LDCU UR6, c[0x0][0x39c] ;  /* 0x00007380ff0677ac */ /* 0x000ea20008000800 */
[----:B------:R-:W4:Y:S04]  /*29b20*/  LDL.LU R15, [R1+0xbd4] ;  /* 0x000bd400010f7983 */ /* 0x000f280000300800 */
[----:B------:R-:W4:Y:S01]  /*29b30*/  LDL.LU R14, [R1+0xbc8] ;  /* 0x000bc800010e7983 */ /* 0x000f220000300800 */
[----:B------:R-:W-:-:S02]  /*29b40*/  LEA.HI.X.SX32 R3, R7, R174, 0x2, P6 ;  /* 0x000000ae07037211 */ /* 0x000fc400030f16ff */
[C---:B-1----:R-:W-:Y:S01]  /*29b50*/  LEA R4, P6, R9.reuse, R0, 0x2 ;  /* 0x0000000009047211 */ /* 0x042fe200078c10ff */
[----:B------:R-:W4:Y:S01]  /*29b60*/  LDL.LU R13, [R1+0xbbc] ;  /* 0x000bbc00010d7983 */ /* 0x000f220000300800 */
[----:B------:R-:W-:-:S03]  /*29b70*/  IADD3 R7, PT, PT, R9, UR5, RZ ;  /* 0x0000000509077c10 */ /* 0x000fc6000fffe0ff */
[----:B------:R1:W-:Y:S01]  /*29b80*/  @P1 STG.E desc[UR22][R2.64], R44 ;  /* 0x0000002c02001986 */ /* 0x0003e2000c101916 */
        /* <DEDUP_REMOVED lines=8> */
[----:B------:R1:W-:Y:S01]  /*29c10*/  @P0 STG.E desc[UR22][R2.64], R46 ;  /* 0x0000002e02000986 */ /* 0x0003e2000c101916 */
[----:B------:R-:W-:-:S03]  /*29c20*/  VIADD R9, R7, UR5 ;  /* 0x0000000507097c36 */ /* 0x000fc60008000000 */
[----:B------:R2:W-:Y:S01]  /*29c30*/  @P4 STG.E desc[UR22][R4.64], R47 ;  /* 0x0000002f04004986 */ /* 0x0005e2000c101916 */
[----:B-1----:R-:W-:-:S04]  /*29c40*/  LEA R2, P6, R7, R0, 0x2 ;  /* 0x0000000007027211 */ /* 0x002fc800078c10ff */
[----:B------:R-:W-:Y:S02]  /*29c50*/  LEA.HI.X.SX32 R3, R7, R174, 0x2, P6 ;  /* 0x000000ae07037211 */ /* 0x000fe400030f16ff */
[----:B-----5:R-:W-:Y:S01]  /*29c60*/  ISETP.LT.AND P1, PT, R12, UR7, !P2 ;  /* 0x000000070c007c0c */ /* 0x020fe2000d721270 */
[----:B------:R-:W3:Y:S01]  /*29c70*/  LDCU UR7, c[0x0][0x39c] ;  /* 0x00007380ff0777ac */ /* 0x000ee20008000800 */
[----:B------:R-:W5:Y:S11]  /*29c80*/  LDL.LU R12, [R1+0xbb0] ;  /* 0x000bb000010c7983 */ /* 0x000f760000300800 */
[----:B------:R-:W-:Y:S01]  /*29c90*/  @P1 STG.E desc[UR22][R2.64], R48 ;  /* 0x0000003002001986 */ /* 0x000fe2000c101916 */
[----:B------:R-:W-:Y:S01]  /*29ca0*/  ISETP.LT.AND P5, PT, R11, UR4, !P2 ;  /* 0x000000040b007c0c */ /* 0x000fe2000d7a1270 */
[----:B------:R-:W4:Y:S01]  /*29cb0*/  LDCU UR4, c[0x0][0x39c] ;  /* 0x00007380ff0477ac */ /* 0x000f220008000800 */
[----:B------:R-:W-:Y:S01]  /*29cc0*/  ISETP.LT.AND P0, PT, R10, UR6, !P2 ;  /* 0x000000060a007c0c */ /* 0x000fe2000d701270 */
[----:B------:R-:W1:Y:S01]  /*29cd0*/  LDCU UR6, c[0x0][0x39c] ;  /* 0x00007380ff0677ac */ /* 0x000e620008000800 */
[----:B------:R-:W5:Y:S01]  /*29ce0*/  LDL.LU R10, [R1+0xba4] ;  /* 0x000ba400010a7983 */ /* 0x000f620000300800 */
[C---:B------:R-:W-:Y:S01]  /*29cf0*/  VIADD R11, R9.reuse, UR5 ;  /* 0x00000005090b7c36 */ /* 0x040fe20008000000 */
[----:B---3--:R-:W-:Y:S01]  /*29d00*/  ISETP.LT.AND P4, PT, R6, UR7, !P2 ;  /* 0x0000000706007c0c */ /* 0x008fe2000d781270 */
[----:B------:R-:W3:Y:S01]  /*29d10*/  LDCU UR7, c[0x0][0x39c] ;  /* 0x00007380ff0777ac */ /* 0x000ee20008000800 */
[----:B------:R-:W-:-:S02]  /*29d20*/  LEA R6, P6, R9, R0, 0x2 ;  /* 0x0000000009067211 */ /* 0x000fc400078c10ff */
[----:B----4-:R-:W-:Y:S01]  /*29d30*/  ISETP.LT.AND P1, PT, R8, UR4, !P2 ;  /* 0x0000000408007c0c */ /* 0x010fe2000d721270 */
[----:B------:R-:W4:Y:S01]  /*29d40*/  LDCU UR4, c[0x0][0x39c] ;  /* 0x00007380ff0477ac */ /* 0x000f220008000800 */
[----:B------:R-:W-:Y:S02]  /*29d50*/  LEA.HI.X.SX32 R7, R9, R174, 0x2, P6 ;  /* 0x000000ae09077211 */ /* 0x000fe400030f16ff */
[----:B------:R-:W-:-:S04]  /*29d60*/  LEA R8, P6, R11, R0, 0x2 ;  /* 0x000000000b087211 */ /* 0x000fc800078c10ff */
[----:B------:R-:W-:Y:S01]  /*29d70*/  LEA.HI.X.SX32 R9, R11, R174, 0x2, P6 ;  /* 0x000000ae0b097211 */ /* 0x000fe200030f16ff */
[----:B------:R4:W-:Y:S01]  /*29d80*/  @P5 STG.E desc[UR22][R6.64], R49 ;  /* 0x0000003106005986 */ /* 0x0009e2000c101916 */
[----:B-1----:R-:W-:Y:S01]  /*29d90*/  ISETP.LT.AND P5, PT, R15, UR6, !P2 ;  /* 0x000000060f007c0c */ /* 0x002fe2000d7a1270 */
[----:B--2---:R-:W-:Y:S01]  /*29da0*/  VIADD R5, R11, UR5 ;  /* 0x000000050b057c36 */ /* 0x004fe20008000000 */
[----:B------:R-:W5:Y:S01]  /*29db0*/  LDCU UR6, c[0x0][0x39c] ;  /* 0x00007380ff0677ac */ /* 0x000f620008000800 */
[----:B------:R1:W-:Y:S01]  /*29dc0*/  @P0 STG.E desc[UR22][R8.64], R50 ;  /* 0x0000003208000986 */ /* 0x0003e2000c101916 */
[----:B---3--:R-:W-:-:S03]  /*29dd0*/  ISETP.LT.AND P0, PT, R14, UR7, !P2 ;  /* 0x000000070e007c0c */ /* 0x008fc6000d701270 */
[----:B------:R-:W2:Y:S01]  /*29de0*/  LDL.LU R15, [R1+0xb98] ;  /* 0x000b9800010f7983 */ /* 0x000ea20000300800 */
[C---:B------:R-:W-:Y:S01]  /*29df0*/  LEA R4, P6, R5.reuse, R0, 0x2 ;  /* 0x0000000005047211 */ /* 0x040fe200078c10ff */
[C---:B------:R-:W-:Y:S01]  /*29e00*/  VIADD R11, R5.reuse, UR5 ;  /* 0x00000005050b7c36 */ /* 0x040fe20008000000 */
[----:B------:R-:W3:Y:S01]  /*29e10*/  LDCU UR7, c[0x0][0x39c] ;  /* 0x00007380ff0777ac */ /* 0x000ee20008000800 */
[----:B------:R-:W2:Y:S01]  /*29e20*/  LDL.LU R14, [R1+0xb3c] ;  /* 0x000b3c00010e7983 */ /* 0x000ea20000300800 */
[----:B------:R-:W-:Y:S01]  /*29e30*/  LEA.HI.X.SX32 R5, R5, R174, 0x2, P6 ;  /* 0x000000ae05057211 */ /* 0x000fe200030f16ff */
[----:B----4-:R-:W-:-:S04]  /*29e40*/  VIADD R7, R11, UR5 ;  /* 0x000000050b077c36 */ /* 0x010fc80008000000 */
[----:B------:R4:W-:Y:S01]  /*29e50*/  @P4 STG.E desc[UR22][R4.64], R51 ;  /* 0x0000003304004986 */ /* 0x0009e2000c101916 */
[----:B------:R-:W-:Y:S02]  /*29e60*/  ISETP.LT.AND P4, PT, R13, UR4, !P2 ;  /* 0x000000040d007c0c */ /* 0x000fe4000d781270 */
[----:B------:R-:W-:Y:S01]  /*29e70*/  LEA R2, P6, R11, R0, 0x2 ;  /* 0x000000000b027211 */ /* 0x000fe200078c10ff */
[----:B------:R-:W2:Y:S01]  /*29e80*/  LDL.LU R13, [R1+0xb38] ;  /* 0x000b3800010d7983 */ /* 0x000ea20000300800 */
[----:B-1----:R-:W-:Y:S01]  /*29e90*/  VIADD R9, R7, UR5 ;  /* 0x0000000507097c36 */ /* 0x002fe20008000000 */
[----:B------:R-:W2:Y:S01]  /*29ea0*/  LDCU UR4, c[0x0][0x39c] ;  /* 0x00007380ff0477ac */ /* 0x000ea20008000800 */
[----:B------:R-:W-:Y:S02]  /*29eb0*/  LEA.HI.X.SX32 R3, R11, R174, 0x2, P6 ;  /* 0x000000ae0b037211 */ /* 0x000fe400030f16ff */
[----:B------:R-:W-:-:S04]  /*29ec0*/  LEA R6, P6, R7, R0, 0x2 ;  /* 0x0000000007067211 */ /* 0x000fc800078c10ff */
[----:B------:R-:W-:Y:S01]  /*29ed0*/  LEA.HI.X.SX32 R7, R7, R174, 0x2, P6 ;  /* 0x000000ae07077211 */ /* 0x000fe200030f16ff */
[----:B------:R1:W-:Y:S01]  /*29ee0*/  @P1 STG.E desc[UR22][R2.64], R52 ;  /* 0x0000003402001986 */ /* 0x0003e2000c101916 */
[----:B------:R-:W-:-:S03]  /*29ef0*/  LEA R8, P6, R9, R0, 0x2 ;  /* 0x0000000009087211 */ /* 0x000fc600078c10ff */
[----:B------:R1:W-:Y:S01]  /*29f00*/  @P5 STG.E desc[UR22][R6.64], R53 ;  /* 0x0000003506005986 */ /* 0x0003e2000c101916 */
[C---:B------:R-:W-:Y:S01]  /*29f10*/  VIADD R11, R9.reuse, UR5 ;  /* 0x00000005090b7c36 */ /* 0x040fe20008000000 */
[----:B------:R-:W-:-:S04]  /*29f20*/  LEA.HI.X.SX32 R9, R9, R174, 0x2, P6 ;  /* 0x000000ae09097211 */ /* 0x000fc800030f16ff */
[----:B----4-:R-:W-:-:S04]  /*29f30*/  LEA R4, P6, R11, R0, 0x2 ;  /* 0x000000000b047211 */ /* 0x010fc800078c10ff */
[----:B------:R-:W-:Y:S01]  /*29f40*/  LEA.HI.X.SX32 R5, R11, R174, 0x2, P6 ;  /* 0x000000ae0b057211 */ /* 0x000fe200030f16ff */
[----:B------:R4:W-:Y:S04]  /*29f50*/  @P0 STG.E desc[UR22][R8.64], R54 ;  /* 0x0000003608000986 */ /* 0x0009e8000c101916 */
[----:B------:R1:W-:Y:S01]  /*29f60*/  @P4 STG.E desc[UR22][R4.64], R55 ;  /* 0x0000003704004986 */ /* 0x0003e2000c101916 */
[----:B-----5:R-:W-:Y:S01]  /*29f70*/  ISETP.LT.AND P1, PT, R12, UR6, !P2 ;  /* 0x000000060c007c0c */ /* 0x020fe2000d721270 */
[----:B------:R-:W5:Y:S02]  /*29f80*/  LDCU UR6, c[0x0][0x39c] ;  /* 0x00007380ff0677ac */ /* 0x000f640008000800 */
[----:B------:R-:W4:Y:S01]  /*29f90*/  LDL.LU R12, [R1+0xb34] ;  /* 0x000b3400010c7983 */ /* 0x000f220000300800 */
[----:B---3--:R-:W-:Y:S01]  /*29fa0*/  ISETP.LT.AND P5, PT, R10, UR7, !P2 ;  /* 0x000000070a007c0c */ /* 0x008fe2000d7a1270 */
[----:B------:R-:W3:Y:S02]  /*29fb0*/  LDCU UR7, c[0x0][0x39c] ;  /* 0x00007380ff0777ac */ /* 0x000ee40008000800 */
[----:B------:R-:W4:Y:S01]  /*29fc0*/  LDL.LU R10, [R1+0xb30] ;  /* 0x000b3000010a7983 */ /* 0x000f220000300800 */
[----:B--2---:R-:W-:Y:S01]  /*29fd0*/  ISETP.LT.AND P0, PT, R15, UR4, !P2 ;  /* 0x000000040f007c0c */ /* 0x004fe2000d701270 */
[----:B-1----:R-:W-:-:S02]  /*29fe0*/  VIADD R3, R11, UR5 ;  /* 0x000000050b037c36 */ /* 0x002fc40008000000 */
[----:B------:R-:W2:Y:S01]  /*29ff0*/  LDL.LU R15, [R1+0xb2c] ;  /* 0x000b2c00010f7983 */ /* 0x000ea20000300800 */
[----:B------:R-:W1:Y:S01]  /*2a000*/  LDCU UR4, c[0x0][0x39c] ;  /* 0x00007380ff0477ac */ /* 0x000e620008000800 */
[----:B-----5:R-:W-:Y:S02]  /*2a010*/  ISETP.LT.AND P4, PT, R14, UR6, !P2 ;  /* 0x000000060e007c0c */ /* 0x020fe4000d781270 */
[----:B------:R-:W5:Y:S01]  /*2a020*/  LDL.LU R14, [R1+0xb28] ;  /* 0x000b2800010e7983 */ /* 0x000f620000300800 */
[C---:B------:R-:W-:Y:S01]  /*2a030*/  LEA R2, P6, R3.reuse, R0, 0x2 ;  /* 0x0000000003027211 */ /* 0x040fe200078c10ff */
[C---:B------:R-:W-:Y:S01]  /*2a040*/  VIADD R7, R3.reuse, UR5 ;  /* 0x0000000503077c36 */ /* 0x040fe20008000000 */
[----:B------:R-:W1:Y:S02]  /*2a050*/  LDCU UR6, c[0x0][0x39c] ;  /* 0x00007380ff0677ac */ /* 0x000e640008000800 */
[----:B------:R-:W-:-:S05]  /*2a060*/  LEA.HI.X.SX32 R3, R3, R174, 0x2, P6 ;  /* 0x000000ae03037211 */ /* 0x000fca00030f16ff */
[----:B------:R1:W-:Y:S01]  /*2a070*/  @P1 STG.E desc[UR22][R2.64], R56 ;  /* 0x0000003802001986 */ /* 0x0003e2000c101916 */
[----:B---3--:R-:W-:Y:S01]  /*2a080*/  ISETP.LT.AND P1, PT, R13, UR7, !P2 ;  /* 0x000000070d007c0c */ /* 0x008fe2000d721270 */
[----:B------:R-:W2:Y:S02]  /*2a090*/  LDCU UR7, c[0x0][0x39c] ;  /* 0x00007380ff0777ac */ /* 0x000ea40008000800 */
[----:B------:R-:W3:Y:S01]  /*2a0a0*/  LDL.LU R13, [R1+0xb24] ;  /* 0x000b2400010d7983 */ /* 0x000ee20000300800 */
[C---:B------:R-:W-:Y:S02]  /*2a0b0*/  LEA R6, P6, R7.reuse, R0, 0x2 ;  /* 0x0000000007067211 */ /* 0x040fe400078c10ff */
[C---:B------:R-:W-:Y:S02]  /*2a0c0*/  IADD3 R11, PT, PT, R7.reuse, UR5, RZ ;  /* 0x00000005070b7c10 */ /* 0x040fe4000fffe0ff */
[----:B------:R-:W-:Y:S02]  /*2a0d0*/  LEA.HI.X.SX32 R7, R7, R174, 0x2, P6 ;  /* 0x000000ae07077211 */ /* 0x000fe400030f16ff */
[C---:B----4-:R-:W-:Y:S01]  /*2a0e0*/  LEA R8, P6, R11.reuse, R0, 0x2 ;  /* 0x000000000b087211 */ /* 0x050fe200078c10ff */
[----:B------:R-:W-:-:S03]  /*2a0f0*/  VIADD R5, R11, UR5 ;  /* 0x000000050b057c36 */ /* 0x000fc60008000000 */
[----:B------:R-:W-:Y:S01]  /*2a100*/  LEA.HI.X.SX32 R9, R11, R174, 0x2, P6 ;  /* 0x000000ae0b097211 */ /* 0x000fe200030f16ff */
[----:B------:R-:W-:Y:S01]  /*2a110*/  @P5 STG.E desc[UR22][R6.64], R57 ;  /* 0x0000003906005986 */ /* 0x000fe2000c101916 */
[----:B------:R-:W-:-:S03]  /*2a120*/  LEA R4, P6, R5, R0, 0x2 ;  /* 0x0000000005047211 */ /* 0x000fc600078c10ff */
[----:B------:R4:W-:Y:S01]  /*2a130*/  @P0 STG.E desc[UR22][R8.64], R58 ;  /* 0x0000003a08000986 */ /* 0x0009e2000c101916 */
[C---:B-1----:R-:W-:Y:S01]  /*2a140*/  VIADD R3, R5.reuse, UR5 ;  /* 0x0000000505037c36 */ /* 0x042fe20008000000 */
[----:B------:R-:W-:-:S04]  /*2a150*/  LEA.HI.X.SX32 R5, R5, R174, 0x2, P6 ;  /* 0x000000ae05057211 */ /* 0x000fc800030f16ff */
[C---:B------:R-:W-:Y:S01]  /*2a160*/  LEA R2, P6, R3.reuse, R0, 0x2 ;  /* 0x0000000003027211 */ /* 0x040fe200078c10ff */
[----:B------:R-:W-:-:S03]  /*2a170*/  VIADD R11, R3, UR5 ;  /* 0x00000005030b7c36 */ /* 0x000fc60008000000 */
[----:B------:R-:W-:Y:S01]  /*2a180*/  LEA.HI.X.SX32 R3, R3, R174, 0x2, P6 ;  /* 0x000000ae03037211 */ /* 0x000fe200030f16ff */
[----:B------:R1:W-:Y:S04]  /*2a190*/  @P4 STG.E desc[UR22][R4.64], R59 ;  /* 0x0000003b04004986 */ /* 0x0003e8000c101916 */
[----:B------:R1:W-:Y:S01]  /*2a1a0*/  @P1 STG.E desc[UR22][R2.64], R60 ;  /* 0x0000003c02001986 */ /* 0x0003e2000c101916 */
[----:B------:R-:W-:Y:S01]  /*2a1b0*/  ISETP.LT.AND P5, PT, R12, UR4, !P2 ;  /* 0x000000040c007c0c */ /* 0x000fe2000d7a1270 */
[----:B------:R-:W5:Y:S02]  /*2a1c0*/  LDCU UR4, c[0x0][0x39c] ;  /* 0x00007380ff0477ac */ /* 0x000f640008000800 */
[----:B------:R-:W3:Y:S01]  /*2a1d0*/  LDL.LU R12, [R1+0xb20] ;  /* 0x000b2000010c7983 */ /* 0x000ee20000300800 */
[----:B------:R-:W-:Y:S01]  /*2a1e0*/  ISETP.LT.AND P0, PT, R10, UR6, !P2 ;  /* 0x000000060a007c0c */ /* 0x000fe2000d701270 */
[----:B------:R-:W3:Y:S02]  /*2a1f0*/  LDCU UR6, c[0x0][0x39c] ;  /* 0x00007380ff0677ac */ /* 0x000ee40008000800 */
[----:B------:R-:W3:Y:S01]  /*2a200*/  LDL.LU R10, [R1+0xb1c] ;  /* 0x000b1c00010a7983 */ /* 0x000ee20000300800 */
[----:B--2---:R-:W-:Y:S01]  /*2a210*/  ISETP.LT.AND P4, PT, R15, UR7, !P2 ;  /* 0x000000070f007c0c */ /* 0x004fe2000d781270 */
[----:B------:R-:W2:Y:S02]  /*2a220*/  LDCU UR7, c[0x0][0x39c] ;  /* 0x00007380ff0777ac */ /* 0x000ea40008000800 */
[----:B------:R-:W3:Y:S01]  /*2a230*/  LDL.LU R15, [R1+0xb18] ;  /* 0x000b1800010f7983 */ /* 0x000ee20000300800 */
[----:B-----5:R-:W-:Y:S01]  /*2a240*/  ISETP.LT.AND P1, PT, R14, UR4, !P2 ;  /* 0x000000040e007c0c */ /* 0x020fe2000d721270 */
[----:B----4-:R-:W-:-:S02]  /*2a250*/  VIADD R9, R11, UR5 ;  /* 0x000000050b097c36 */ /* 0x010fc40008000000 */
[----:B------:R-:W4:Y:S01]  /*2a260*/  LDL.LU R14, [R1+0xb14] ;  /* 0x000b1400010e7983 */ /* 0x000f220000300800 */
[C---:B------:R-:W-:Y:S01]  /*2a270*/  LEA R6, P6, R11.reuse, R0, 0x2 ;  /* 0x000000000b067211 */ /* 0x040fe200078c10ff */
[----:B------:R-:W5:Y:S03]  /*2a280*/  LDCU UR4, c[0x0][0x39c] ;  /* 0x00007380ff0477ac */ /* 0x000f660008000800 */
[----:B------:R-:W-:Y:S01]  /*2a290*/  LEA.HI.X.SX32 R7, R11, R174, 0x2, P6 ;  /* 0x000000ae0b077211 */ /* 0x000fe200030f16ff */
[----:B-1----:R-:W-:-:S04]  /*2a2a0*/  VIADD R5, R9, UR5 ;  /* 0x0000000509057c36 */ /* 0x002fc80008000000 */
[----:B------:R1:W-:Y:S01]  /*2a2b0*/  @P5 STG.E desc[UR22][R6.64], R61 ;  /* 0x0000003d06005986 */ /* 0x0003e2000c101916 */
[----:B---3--:R-:W-:Y:S02]  /*2a2c0*/  ISETP.LT.AND P5, PT, R13, UR6, !P2 ;  /* 0x000000060d007c0c */ /* 0x008fe4000d7a1270 */
[----:B------:R-:W-:Y:S01]  /*2a2d0*/  LEA R8, P6, R9, R0, 0x2 ;  /* 0x0000000009087211 */ /* 0x000fe200078c10ff */
[----:B------:R-:W3:Y:S01]  /*2a2e0*/  LDL.LU R13, [R1+0xb10] ;  /* 0x000b1000010d7983 */ /* 0x000ee20000300800 */
[----:B------:R-:W-:Y:S01]  /*2a2f0*/  VIADD R11, R5, UR5 ;  /* 0x00000005050b7c36 */ /* 0x000fe20008000000 */
[----:B------:R-:W2:Y:S01]  /*2a300*/  LDCU UR6, c[0x0][0x39c] ;  /* 0x00007380ff0677ac */ /* 0x000ea20008000800 */
[----:B------:R-:W-:Y:S02]  /*2a310*/  LEA.HI.X.SX32 R9, R9, R174, 0x2, P6 ;  /* 0x000000ae09097211 */ /* 0x000fe400030f16ff */
[----:B------:R-:W-:-:S04]  /*2a320*/  LEA R4, P6, R5, R0, 0x2 ;  /* 0x0000000005047211 */ /* 0x000fc800078c10ff */
[----:B------:R-:W-:Y:S01]  /*2a330*/  LEA.HI.X.SX32 R5, R5, R174, 0x2, P6 ;  /* 0x000000ae05057211 */ /* 0x000fe200030f16ff */
[----:B------:R2:W-:Y:S01]  /*2a340*/  @P0 STG.E desc[UR22][R8.64], R62 ;  /* 0x0000003e08000986 */ /* 0x0005e2000c101916 */
[----:B------:R-:W-:-:S03]  /*2a350*/  LEA R2, P6, R11, R0, 0x2 ;  /* 0x000000000b027211 */ /* 0x000fc600078c10ff */
[----:B------:R4:W-:Y:S01]  /*2a360*/  @P4 STG.E desc[UR22][R4.64], R63 ;  /* 0x0000003f04004986 */ /* 0x0009e2000c101916 */
[C---:B-1----:R-:W-:Y:S01]  /*2a370*/  VIADD R7, R11.reuse, UR5 ;  /* 0x000000050b077c36 */ /* 0x042fe20008000000 */
[----:B------:R-:W-:-:S04]  /*2a380*/  LEA.HI.X.SX32 R3, R11, R174, 0x2, P6 ;  /* 0x000000ae0b037211 */ /* 0x000fc800030f16ff */
[C---:B------:R-:W-:Y:S01]  /*2a390*/  LEA R6, P6, R7.reuse, R0, 0x2 ;  /* 0x0000000007067211 */ /* 0x040fe200078c10ff */
[----:B--2---:R-:W-:-:S03]  /*2a3a0*/  VIADD R9, R7, UR5 ;  /* 0x0000000507097c36 */ /* 0x004fc60008000000 */
[----:B------:R-:W-:Y:S01]  /*2a3b0*/  LEA.HI.X.SX32 R7, R7, R174, 0x2, P6 ;  /* 0x000000ae07077211 */ /* 0x000fe200030f16ff */
[----:B------:R1:W-:Y:S04]  /*2a3c0*/  @P1 STG.E desc[UR22][R2.64], R64 ;  /* 0x0000004002001986 */ /* 0x0003e8000c101916 */
[----:B------:R2:W-:Y:S01]  /*2a3d0*/  @P5 STG.E desc[UR22][R6.64], R65 ;  /* 0x0000004106005986 */ /* 0x0005e2000c101916 */
[----:B------:R-:W-:Y:S01]  /*2a3e0*/  ISETP.LT.AND P0, PT, R12, UR7, !P2 ;  /* 0x000000070c007c0c */ /* 0x000fe2000d701270 */
[----:B------:R-:W4:Y:S02]  /*2a3f0*/  LDCU UR7, c[0x0][0x39c] ;  /* 0x00007380ff0777ac */ /* 0x000f240008000800 */
[----:B------:R-:W2:Y:S01]  /*2a400*/  LDL.LU R12, [R1+0xb0c] ;  /* 0x000b0c00010c7983 */ /* 0x000ea20000300800 */
[----:B-----5:R-:W-:Y:S01]  /*2a410*/  ISETP.LT.AND P4, PT, R10, UR4, !P2 ;  /* 0x000000040a007c0c */ /* 0x020fe2000d781270 */
[----:B------:R-:W3:Y:S02]  /*2a420*/  LDCU UR4, c[0x0][0x39c] ;  /* 0x00007380ff0477ac */ /* 0x000ee40008000800 */
[----:B------:R-:W5:Y:S01]  /*2a430*/  LDL.LU R10, [R1+0xb08] ;  /* 0x000b0800010a7983 */ /* 0x000f620000300800 */
[----:B------:R-:W-:Y:S01]  /*2a440*/  ISETP.LT.AND P1, PT, R15, UR6, !P2 ;  /* 0x000000060f007c0c */ /* 0x000fe2000d721270 */
[----:B------:R-:W-:-:S02]  /*2a450*/  VIADD R11, R9, UR5 ;  /* 0x00000005090b7c36 */ /* 0x000fc40008000000 */
[----:B------:R-:W5:Y:S01]  /*2a460*/  LDL.LU R15, [R1+0xb04] ;  /* 0x000b0400010f7983 */ /* 0x000f620000300800 */
[C---:B------:R-:W-:Y:S01]  /*2a470*/  LEA R8, P6, R9.reuse, R0, 0x2 ;  /* 0x0000000009087211 */ /* 0x040fe200078c10ff */
[----:B------:R-:W2:Y:S01]  /*2a480*/  LDCU UR6, c[0x0][0x39c] ;  /* 0x00007380ff0677ac */ /* 0x000ea20008000800 */
[----:B----4-:R-:W-:Y:S02]  /*2a490*/  ISETP.LT.AND P5, PT, R14, UR7, !P2 ;  /* 0x000000070e007c0c */ /* 0x010fe4000d7a1270 */
[----:B------:R-:W4:Y:S01]  /*2a4a0*/  LDL.LU R14, [R1+0xb00] ;  /* 0x000b0000010e7983 */ /* 0x000f220000300800 */
[----:B------:R-:W-:Y:S01]  /*2a4b0*/  LEA.HI.X.SX32 R9, R9, R174, 0x2, P6 ;  /* 0x000000ae09097211 */ /* 0x000fe200030f16ff */
[----:B------:R-:W5:Y:S04]  /*2a4c0*/  LDCU UR7, c[0x0][0x39c] ;  /* 0x00007380ff0777ac */ /* 0x000f680008000800 */
[----:B------:R2:W-:Y:S01]  /*2a4d0*/  @P0 STG.E desc[UR22][R8.64], R66 ;  /* 0x0000004208000986 */ /* 0x0005e2000c101916 */
[C---:B------:R-:W-:Y:S01]  /*2a4e0*/  LEA R4, P6, R11.reuse, R0, 0x2 ;  /* 0x000000000b047211 */ /* 0x040fe200078c10ff */
[----:B-1----:R-:W-:Y:S01]  /*2a4f0*/  VIADD R3, R11, UR5 ;  /* 0x000000050b037c36 */ /* 0x002fe20008000000 */
[----:B---3--:R-:W-:-:S02]  /*2a500*/  ISETP.LT.AND P0, PT, R13, UR4, !P2 ;  /* 0x000000040d007c0c */ /* 0x008fc4000d701270 */
[----:B------:R-:W-:Y:S01]  /*2a510*/  LEA.HI.X.SX32 R5, R11, R174, 0x2, P6 ;  /* 0x000000ae0b057211 */ /* 0x000fe200030f16ff */
[----:B------:R-:W3:Y:S01]  /*2a520*/  LDL.LU R13, [R1+0xafc] ;  /* 0x000afc00010d7983 */ /* 0x000ee20000300800 */
[C---:B------:R-:W-:Y:S01]  /*2a530*/  LEA R2, P6, R3.reuse, R0, 0x2 ;  /* 0x0000000003027211 */ /* 0x040fe200078c10ff */
[C---:B--2---:R-:W-:Y:S01]  /*2a540*/  VIADD R7, R3.reuse, UR5 ;  /* 0x0000000503077c36 */ /* 0x044fe20008000000 */
[----:B------:R-:W1:Y:S02]  /*2a550*/  LDCU UR4, c[0x0][0x39c] ;  /* 0x00007380ff0477ac */ /* 0x000e640008000800 */
[----:B------:R-:W-:Y:S01]  /*2a560*/  LEA.HI.X.SX32 R3, R3, R174, 0x2, P6 ;  /* 0x000000ae03037211 */ /* 0x000fe200030f16ff */
[----:B------:R2:W-:Y:S01]  /*2a570*/  @P4 STG.E desc[UR22][R4.64], R67 ;  /* 0x0000004304004986 */ /* 0x0005e2000c101916 */
[----:B------:R-:W-:-:S03]  /*2a580*/  LEA R6, P6, R7, R0, 0x2 ;  /* 0x0000000007067211 */ /* 0x000fc600078c10ff */
[----:B------:R1:W-:Y:S01]  /*2a590*/  @P1 STG.E desc[UR22][R2.64], R68 ;  /* 0x0000004402001986 */ /* 0x0003e2000c101916 */
[C---:B------:R-:W-:Y:S02]  /*2a5a0*/  IADD3 R11, PT, PT, R7.reuse, UR5, RZ ;  /* 0x00000005070b7c10 */ /* 0x040fe4000fffe0ff */
[----:B------:R-:W-:Y:S02]  /*2a5b0*/  LEA.HI.X.SX32 R7, R7, R174, 0x2, P6 ;  /* 0x000000ae07077211 */ /* 0x000fe400030f16ff */
[----:B------:R-:W-:-:S04]  /*2a5c0*/  LEA R8, P6, R11, R0, 0x2 ;  /* 0x000000000b087211 */ /* 0x000fc800078c10ff */
[----:B------:R-:W-:Y:S01]  /*2a5d0*/  LEA.HI.X.SX32 R9, R11, R174, 0x2, P6 ;  /* 0x000000ae0b097211 */ /* 0x000fe200030f16ff */
[----:B------:R-:W-:Y:S04]  /*2a5e0*/  @P5 STG.E desc[UR22][R6.64], R69 ;  /* 0x0000004506005986 */ /* 0x000fe8000c101916 */
[----:B------:R1:W-:Y:S01]  /*2a5f0*/  @P0 STG.E desc[UR22][R8.64], R70 ;  /* 0x0000004608000986 */ /* 0x0003e2000c101916 */
[----:B------:R-:W-:Y:S01]  /*2a600*/  ISETP.LT.AND P4, PT, R12, UR6, !P2 ;  /* 0x000000060c007c0c */ /* 0x000fe2000d781270 */
[----:B------:R-:W4:Y:S02]  /*2a610*/  LDCU UR6, c[0x0][0x39c] ;  /* 0x00007380ff0677ac */ /* 0x000f240008000800 */
[----:B------:R-:W3:Y:S01]  /*2a620*/  LDL.LU R12, [R1+0xaf8] ;  /* 0x000af800010c7983 */ /* 0x000ee20000300800 */
[----:B-----5:R-:W-:Y:S01]  /*2a630*/  ISETP.LT.AND P1, PT, R10, UR7, !P2 ;  /* 0x000000070a007c0c */ /* 0x020fe2000d721270 */
[----:B------:R-:W3:Y:S02]  /*2a640*/  LDCU UR7, c[0x0][0x39c] ;  /* 0x00007380ff0777ac */ /* 0x000ee40008000800 */
[----:B------:R-:W5:Y:S01]  /*2a650*/  LDL.LU R10, [R1+0xaf4] ;  /* 0x000af400010a7983 */ /* 0x000f620000300800 */
[----:B-1----:R-:W-:Y:S01]  /*2a660*/  ISETP.LT.AND P5, PT, R15, UR4, !P2 ;  /* 0x000000040f007c0c */ /* 0x002fe2000d7a1270 */
[----:B--2---:R-:W-:-:S02]  /*2a670*/  VIADD R5, R11, UR5 ;  /* 0x000000050b057c36 */ /* 0x004fc40008000000 */
[----:B------:R-:W2:Y:S01]  /*2a680*/  LDL.LU R15, [R1+0xaf0] ;  /* 0x000af000010f7983 */ /* 0x000ea20000300800 */
[----:B------:R-:W1:Y:S01]  /*2a690*/  LDCU UR4, c[0x0][0x39c] ;  /* 0x00007380ff0477ac */ /* 0x000e620008000800 */
[----:B----4-:R-:W-:Y:S02]  /*2a6a0*/  ISETP.LT.AND P0, PT, R14, UR6, !P2 ;  /* 0x000000060e007c0c */ /* 0x010fe4000d701270 */
[----:B------:R-:W4:Y:S01]  /*2a6b0*/  LDL.LU R14, [R1+0xaec] ;  /* 0x000aec00010e7983 */ /* 0x000f220000300800 */
[C---:B------:R-:W-:Y:S01]  /*2a6c0*/  LEA R4, P6, R5.reuse, R0, 0x2 ;  /* 0x0000000005047211 */ /* 0x040fe200078c10ff */
[C---:B------:R-:W-:Y:S01]  /*2a6d0*/  VIADD R3, R5.reuse, UR5 ;  /* 0x0000000505037c36 */ /* 0x040fe20008000000 */
[----:B------:R-:W5:Y:S02]  /*2a6e0*/  LDCU UR6, c[0x0][0x39c] ;  /* 0x00007380ff0677ac */ /* 0x000f640008000800 */
[----:B------:R-:W-:Y:S01]  /*2a6f0*/  LEA.HI.X.SX32 R5, R5, R174, 0x2, P6 ;  /* 0x000000ae05057211 */ /* 0x000fe200030f16ff */
[----:B------:R-:W-:-:S04]  /*2a700*/  VIADD R11, R3, UR5 ;  /* 0x00000005030b7c36 */ /* 0x000fc80008000000 */
        /* <DEDUP_REMOVED lines=20> */
[----:B------:R-:W4:Y:S02]  /*2a850*/  LDCU UR4, c[0x0][0x39c] ;  /* 0x00007380ff0477ac */ /* 0x000f240008000800 */
[----:B------:R-:W3:Y:S01]  /*2a860*/  LDL.LU R12, [R1+0xae4] ;  /* 0x000ae400010c7983 */ /* 0x000ee20000300800 */
[----:B-----5:R-:W-:Y:S01]  /*2a870*/  ISETP.LT.AND P5, PT, R10, UR6, !P2 ;  /* 0x000000060a007c0c */ /* 0x020fe2000d7a1270 */
[----:B------:R-:W3:Y:S02]  /*2a880*/  LDCU UR6, c[0x0][0x39c] ;  /* 0x00007380ff0677ac */ /* 0x000ee40008000800 */
[----:B------:R-:W5:Y:S01]  /*2a890*/  LDL.LU R10, [R1+0xae0] ;  /* 0x000ae000010a7983 */ /* 0x000f620000300800 */
[----:B--2---:R-:W-:Y:S01]  /*2a8a0*/  ISETP.LT.AND P0, PT, R15, UR7, !P2 ;  /* 0x000000070f007c0c */ /* 0x004fe2000d701270 */
[----:B------:R-:W2:Y:S02]  /*2a8b0*/  LDCU UR7, c[0x0][0x39c] ;  /* 0x00007380ff0777ac */ /* 0x000ea40008000800 */
[----:B------:R-:W5:Y:S01]  /*2a8c0*/  LDL.LU R15, [R1+0xadc] ;  /* 0x000adc00010f7983 */ /* 0x000f620000300800 */
[----:B----4-:R-:W-:Y:S01]  /*2a8d0*/  ISETP.LT.AND P4, PT, R14, UR4, !P2 ;  /* 0x000000040e007c0c */ /* 0x010fe2000d781270 */
[----:B------:R-:W-:-:S02]  /*2a8e0*/  VIADD R7, R11, UR5 ;  /* 0x000000050b077c36 */ /* 0x000fc40008000000 */
[----:B------:R-:W4:Y:S01]  /*2a8f0*/  LDL.LU R14, [R1+0xad8] ;  /* 0x000ad800010e7983 */ /* 0x000f220000300800 */
[C---:B------:R-:W-:Y:S01]  /*2a900*/  LEA R2, P6, R11.reuse, R0, 0x2 ;  /* 0x000000000b027211 */ /* 0x040fe200078c10ff */
[----:B------:R-:W5:Y:S03]  /*2a910*/  LDCU UR4, c[0x0][0x39c] ;  /* 0x00007380ff0477ac */ /* 0x000f660008000800 */
[----:B------:R-:W-:Y:S01]  /*2a920*/  LEA.HI.X.SX32 R3, R11, R174, 0x2, P6 ;  /* 0x000000ae0b037211 */ /* 0x000fe200030f16ff */
[----:B-1----:R-:W-:-:S04]  /*2a930*/  VIADD R9, R7, UR5 ;  /* 0x0000000507097c36 */ /* 0x002fc80008000000 */
[----:B------:R1:W-:Y:S01]  /*2a940*/  @P1 STG.E desc[UR22][R2.64], R76 ;  /* 0x0000004c02001986 */ /* 0x0003e2000c101916 */
[----:B------:R-:W-:Y:S02]  /*2a950*/  LEA R6, P6, R7, R0, 0x2 ;  /* 0x0000000007067211 */ /* 0x000fe400078c10ff */
[----:B---3--:R-:W-:Y:S01]  /*2a960*/  ISETP.LT.AND P1, PT, R13, UR6, !P2 ;  /* 0x000000060d007c0c */ /* 0x008fe2000d721270 */
[----:B------:R-:W-:Y:S01]  /*2a970*/  VIADD R11, R9, UR5 ;  /* 0x00000005090b7c36 */ /* 0x000fe20008000000 */
[----:B------:R-:W3:Y:S01]  /*2a980*/  LDL.LU R13, [R1+0xad4] ;  /* 0x000ad400010d7983 */ /* 0x000ee20000300800 */
[----:B------:R-:W-:Y:S01]  /*2a990*/  LEA.HI.X.SX32 R7, R7, R174, 0x2, P6 ;  /* 0x000000ae07077211 */ /* 0x000fe200030f16ff */
[----:B------:R-:W2:Y:S01]  /*2a9a0*/  LDCU UR6, c[0x0][0x39c] ;  /* 0x00007380ff0677ac */ /* 0x000ea20008000800 */
        /* <DEDUP_REMOVED lines=19> */
[----:B------:R-:W1:Y:S02]  /*2aae0*/  LDCU UR6, c[0x0][0x39c] ;  /* 0x00007380ff0677ac */ /* 0x000e640008000800 */
[----:B------:R-:W5:Y:S01]  /*2aaf0*/  LDL.LU R15, [R1+0xac8] ;  /* 0x000ac800010f7983 */ /* 0x000f620000300800 */
[----:B----4-:R-:W-:Y:S01]  /*2ab00*/  ISETP.LT.AND P1, PT, R14, UR7, !P2 ;  /* 0x000000070e007c0c */ /* 0x010fe2000d721270 */
[----:B------:R-:W5:Y:S02]  /*2ab10*/  LDCU UR7, c[0x0][0x39c] ;  /* 0x00007380ff0777ac */ /* 0x000f640008000800 */
[----:B------:R-:W4:Y:S01]  /*2ab20*/  LDL.LU R14, [R1+0xac4] ;  /* 0x000ac400010e7983 */ /* 0x000f220000300800 */
[----:B------:R-:W-:-:S02]  /*2ab30*/  LEA R6, P6, R7, R0, 0x2 ;  /* 0x0000000007067211 */ /* 0x000fc400078c10ff */
[C---:B------:R-:W-:Y:S02]  /*2ab40*/  IADD3 R11, PT, PT, R7.reuse, UR5, RZ ;  /* 0x00000005070b7c10 */ /* 0x040fe4000fffe0ff */
[----:B------:R-:W-:-:S05]  /*2ab50*/  LEA.HI.X.SX32 R7, R7, R174, 0x2, P6 ;  /* 0x000000ae07077211 */ /* 0x000fca00030f16ff */
[----:B------:R2:W-:Y:S01]  /*2ab60*/  @P5 STG.E desc[UR22][R6.64], R81 ;  /* 0x0000005106005986 */ /* 0x0005e2000c101916 */
[----:B------:R-:W-:Y:S02]  /*2ab70*/  LEA R8, P6, R11, R0, 0x2 ;  /* 0x000000000b087211 */ /* 0x000fe400078c10ff */
[----:B---3--:R-:W-:Y:S01]  /*2ab80*/  ISETP.LT.AND P5, PT, R13, UR4, !P2 ;  /* 0x000000040d007c0c */ /* 0x008fe2000d7a1270 */
[C---:B-1----:R-:W-:Y:S01]  /*2ab90*/  VIADD R5, R11.reuse, UR5 ;  /* 0x000000050b057c36 */ /* 0x042fe20008000000 */
[----:B------:R-:W3:Y:S01]  /*2aba0*/  LDL.LU R13, [R1+0xac0] ;  /* 0x000ac000010d7983 */ /* 0x000ee20000300800 */
[----:B------:R-:W-:Y:S01]  /*2abb0*/  LEA.HI.X.SX32 R9, R11, R174, 0x2, P6 ;  /* 0x000000ae0b097211 */ /* 0x000fe200030f16ff */
[----:B------:R-:W1:Y:S02]  /*2abc0*/  LDCU UR4, c[0x0][0x39c] ;  /* 0x00007380ff0477ac */ /* 0x000e640008000800 */
[C---:B------:R-:W-:Y:S01]  /*2abd0*/  LEA R4, P6, R5.reuse, R0, 0x2 ;  /* 0x0000000005047211 */ /* 0x040fe200078c10ff */
[----:B--2---:R-:W-:-:S03]  /*2abe0*/  VIADD R3, R5, UR5 ;  /* 0x0000000505037c36 */ /* 0x004fc60008000000 */
[----:B------:R-:W-:Y:S01]  /*2abf0*/  LEA.HI.X.SX32 R5, R5, R174, 0x2, P6 ;  /* 0x000000ae05057211 */ /* 0x000fe200030f16ff */
[----:B------:R2:W-:Y:S01]  /*2ac00*/  @P0 STG.E desc[UR22][R8.64], R82 ;  /* 0x0000005208000986 */ /* 0x0005e2000c101916 */
[----:B------:R-:W-:-:S03]  /*2ac10*/  LEA R2, P6, R3, R0, 0x2 ;  /* 0x0000000003027211 */ /* 0x000fc600078c10ff */
[----:B------:R1:W-:Y:S01]  /*2ac20*/  @P4 STG.E desc[UR22][R4.64], R83 ;  /* 0x0000005304004986 */ /* 0x0003e2000c101916 */
[C---:B------:R-:W-:Y:S01]  /*2ac30*/  VIADD R11, R3.reuse, UR5 ;  /* 0x00000005030b7c36 */ /* 0x040fe20008000000 */
[----:B------:R-:W-:-:S04]  /*2ac40*/  LEA.HI.X.SX32 R3, R3, R174, 0x2, P6 ;  /* 0x000000ae03037211 */ /* 0x000fc800030f16ff */
        /* <DEDUP_REMOVED lines=59> */
[----:B------:R-:W3:Y:S01]  /*2b000*/  LDCU UR6, c[0x0][0x39c] ;  /* 0x00007380ff0677ac */ /* 0x000ee20008000800 */
[----:B------:R-:W4:Y:S01]  /*2b010*/  LDL.LU R13, [R1+0xa7c] ;  /* 0x000a7c00010d7983 */ /* 0x000f220000300800 */
[----:B------:R-:W-:Y:S02]  /*2b020*/  LEA.HI.X.SX32 R3, R3, R174, 0x2, P6 ;  /* 0x000000ae03037211 */ /* 0x000fe400030f16ff */
[C---:B------:R-:W-:Y:S02]  /*2b030*/  LEA R6, P6, R7.reuse, R0, 0x2 ;  /* 0x0000000007067211 */ /* 0x040fe400078c10ff */
[----:B------:R-:W-:-:S02]  /*2b040*/  IADD3 R11, PT, PT, R7, UR5, RZ ;  /* 0x00000005070b7c10 */ /* 0x000fc4000fffe0ff */
        /* <DEDUP_REMOVED lines=15> */
[----:B------:R-:W5:Y:S02]  /*2b140*/  LDCU UR4, c[0x0][0x39c] ;  /* 0x00007380ff0477ac */ /* 0x000f640008000800 */
[----:B------:R-:W2:Y:S01]  /*2b150*/  LDL.LU R10, [R1+0xa74] ;  /* 0x000a7400010a7983 */ /* 0x000ea20000300800 */
[----:B---3--:R-:W-:Y:S01]  /*2b160*/  ISETP.LT.AND P0, PT, R15, UR6, !P2 ;  /* 0x000000060f007c0c */ /* 0x008fe2000d701270 */
[----:B------:R-:W-:-:S02]  /*2b170*/  VIADD R11, R3, UR5 ;  /* 0x00000005030b7c36 */ /* 0x000fc40008000000 */
[----:B------:R-:W3:Y:S01]  /*2b180*/  LDL.LU R15, [R1+0xa70] ;  /* 0x000a7000010f7983 */ /* 0x000ee20000300800 */
[C---:B------:R-:W-:Y:S01]  /*2b190*/  LEA R2, P6, R3.reuse, R0, 0x2 ;  /* 0x0000000003027211 */ /* 0x040fe200078c10ff */
[----:B------:R-:W2:Y:S01]  /*2b1a0*/  LDCU UR6, c[0x0][0x39c] ;  /* 0x00007380ff0677ac */ /* 0x000ea20008000800 */
[----:B----4-:R-:W-:Y:S02]  /*2b1b0*/  ISETP.LT.AND P4, PT, R14, UR7, !P2 ;  /* 0x000000070e007c0c */ /* 0x010fe4000d781270 */
[----:B------:R-:W4:Y:S01]  /*2b1c0*/  LDL.LU R14, [R1+0xa6c] ;  /* 0x000a6c00010e7983 */ /* 0x000f220000300800 */
[----:B------:R-:W-:Y:S01]  /*2b1d0*/  LEA.HI.X.SX32 R3, R3, R174, 0x2, P6 ;  /* 0x000000ae03037211 */ /* 0x000fe200030f16ff */
[----:B------:R-:W2:Y:S04]  /*2b1e0*/  LDCU UR7, c[0x0][0x39c] ;  /* 0x00007380ff0777ac */ /* 0x000ea80008000800 */
[----:B------:R2:W-:Y:S01]  /*2b1f0*/  @P1 STG.E desc[UR22][R2.64], R96 ;  /* 0x0000006002001986 */ /* 0x0005e2000c101916 */
[C---:B------:R-:W-:Y:S01]  /*2b200*/  LEA R6, P6, R11.reuse, R0, 0x2 ;  /* 0x000000000b067211 */ /* 0x040fe200078c10ff */
[----:B-1----:R-:W-:Y:S01]  /*2b210*/  VIADD R9, R11, UR5 ;  /* 0x000000050b097c36 */ /* 0x002fe20008000000 */
[----:B-----5:R-:W-:-:S02]  /*2b220*/  ISETP.LT.AND P1, PT, R13, UR4, !P2 ;  /* 0x000000040d007c0c */ /* 0x020fc4000d721270 */
[----:B------:R-:W-:Y:S01]  /*2b230*/  LEA.HI.X.SX32 R7, R11, R174, 0x2, P6 ;  /* 0x000000ae0b077211 */ /* 0x000fe200030f16ff */
[----:B------:R-:W5:Y:S01]  /*2b240*/  LDL.LU R13, [R1+0xa68] ;  /* 0x000a6800010d7983 */ /* 0x000f620000300800 */
[C---:B------:R-:W-:Y:S01]  /*2b250*/  LEA R8, P6, R9.reuse, R0, 0x2 ;  /* 0x0000000009087211 */ /* 0x040fe200078c10ff */
[C---:B--2---:R-:W-:Y:S01]  /*2b260*/  VIADD R5, R9.reuse, UR5 ;  /* 0x0000000509057c36 */ /* 0x044fe20008000000 */
[----:B------:R-:W3:Y:S02]  /*2b270*/  LDCU UR4, c[0x0][0x39c] ;  /* 0x00007380ff0477ac */ /* 0x000ee40008000800 */
        /* <DEDUP_REMOVED lines=17> */
[----:B-1----:R-:W-:-:S02]  /*2b390*/  VIADD R7, R11, UR5 ;  /* 0x000000050b077c36 */ /* 0x002fc40008000000 */
[----:B------:R-:W3:Y:S01]  /*2b3a0*/  LDL.LU R15, [R1+0xa5c] ;  /* 0x000a5c00010f7983 */ /* 0x000ee20000300800 */
[----:B------:R-:W1:Y:S01]  /*2b3b0*/  LDCU UR4, c[0x0][0x39c] ;  /* 0x00007380ff0477ac */ /* 0x000e620008000800 */
[----:B----4-:R-:W-:Y:S02]  /*2b3c0*/  ISETP.LT.AND P1, PT, R14, UR6, !P2 ;  /* 0x000000060e007c0c */ /* 0x010fe4000d721270 */
[----:B------:R-:W4:Y:S01]  /*2b3d0*/  LDL.LU R14, [R1+0xa58] ;  /* 0x000a5800010e7983 */ /* 0x000f220000300800 */
[C---:B------:R-:W-:Y:S01]  /*2b3e0*/  LEA R6, P6, R7.reuse, R0, 0x2 ;  /* 0x0000000007067211 */ /* 0x040fe200078c10ff */
[C---:B--2---:R-:W-:Y:S01]  /*2b3f0*/  VIADD R9, R7.reuse, UR5 ;  /* 0x0000000507097c36 */ /* 0x044fe20008000000 */
[----:B------:R-:W2:Y:S02]  /*2b400*/  LDCU UR6, c[0x0][0x39c] ;  /* 0x00007380ff0677ac */ /* 0x000ea40008000800 */
[----:B------:R-:W-:Y:S01]  /*2b410*/  LEA.HI.X.SX32 R7, R7, R174, 0x2, P6 ;  /* 0x000000ae07077211 */ /* 0x000fe200030f16ff */
[----:B------:R-:W-:-:S04]  /*2b420*/  VIADD R11, R9, UR5 ;  /* 0x00000005090b7c36 */ /* 0x000fc80008000000 */
[----:B------:R1:W-:Y:S01]  /*2b430*/  @P5 STG.E desc[UR22][R6.64], R101 ;  /* 0x0000006506005986 */ /* 0x0003e2000c101916 */
[----:B------:R-:W-:Y:S02]  /*2b440*/  LEA R8, P6, R9, R0, 0x2 ;  /* 0x0000000009087211 */ /* 0x000fe400078c10ff */
[----:B-----5:R-:W-:Y:S01]  /*2b450*/  ISETP.LT.AND P5, PT, R13, UR7, !P2 ;  /* 0x000000070d007c0c */ /* 0x020fe2000d7a1270 */
[----:B------:R-:W-:Y:S01]  /*2b460*/  VIADD R3, R11, UR5 ;  /* 0x000000050b037c36 */ /* 0x000fe20008000000 */
[----:B------:R-:W5:Y:S01]  /*2b470*/  LDL.LU R13, [R1+0xa54] ;  /* 0x000a5400010d7983 */ /* 0x000f620000300800 */
[----:B------:R-:W-:Y:S01]  /*2b480*/  LEA.HI.X.SX32 R9, R9, R174, 0x2, P6 ;  /* 0x000000ae09097211 */ /* 0x000fe200030f16ff */
[----:B------:R-:W3:Y:S01]  /*2b490*/  LDCU UR7, c[0x0][0x39c] ;  /* 0x00007380ff0777ac */ /* 0x000ee20008000800 */
[----:B------:R-:W-:-:S04]  /*2b4a0*/  LEA R4, P6, R11, R0, 0x2 ;  /* 0x000000000b047211 */ /* 0x000fc800078c10ff */
[----:B------:R-:W-:Y:S01]  /*2b4b0*/  LEA.HI.X.SX32 R5, R11, R174, 0x2, P6 ;  /* 0x000000ae0b057211 */ /* 0x000fe200030f16ff */
[----:B------:R-:W-:Y:S01]  /*2b4c0*/  @P0 STG.E desc[UR22][R8.64], R102 ;  /* 0x0000006608000986 */ /* 0x000fe2000c101916 */
[----:B------:R-:W-:-:S03]  /*2b4d0*/  LEA R2, P6, R3, R0, 0x2 ;  /* 0x0000000003027211 */ /* 0x000fc600078c10ff */
[----:B------:R2:W-:Y:S01]  /*2b4e0*/  @P4 STG.E desc[UR22][R4.64], R103 ;  /* 0x0000006704004986 */ /* 0x0005e2000c101916 */
[C---:B-1----:R-:W-:Y:S01]  /*2b4f0*/  VIADD R7, R3.reuse, UR5 ;  /* 0x0000000503077c36 */ /* 0x042fe20008000000 */
[----:B------:R-:W-:-:S04]  /*2b500*/  LEA.HI.X.SX32 R3, R3, R174, 0x2, P6 ;  /* 0x000000ae03037211 */ /* 0x000fc800030f16ff */
[C---:B------:R-:W-:Y:S02]  /*2b510*/  LEA R6, P6, R7.reuse, R0, 0x2 ;  /* 0x0000000007067211 */ /* 0x040fe400078c10ff */
[C---:B------:R-:W-:Y:S02]  /*2b520*/  IADD3 R11, PT, PT, R7.reuse, UR5, RZ ;  /* 0x00000005070b7c10 */ /* 0x040fe4000fffe0ff */
[----:B------:R-:W-:Y:S01]  /*2b530*/  LEA.HI.X.SX32 R7, R7, R174, 0x2, P6 ;  /* 0x000000ae07077211 */ /* 0x000fe200030f16ff */
[----:B------:R1:W-:Y:S04]  /*2b540*/  @P1 STG.E desc[UR22][R2.64], R104 ;  /* 0x0000006802001986 */ /* 0x0003e8000c101916 */
[----:B------:R1:W-:Y:S01]  /*2b550*/  @P5 STG.E desc[UR22][R6.64], R105 ;  /* 0x0000006906005986 */ /* 0x0003e2000c101916 */
[----:B------:R-:W-:Y:S01]  /*2b560*/  ISETP.LT.AND P0, PT, R12, UR4, !P2 ;  /* 0x000000040c007c0c */ /* 0x000fe2000d701270 */
[----:B------:R-:W4:Y:S02]  /*2b570*/  LDCU UR4, c[0x0][0x39c] ;  /* 0x00007380ff0477ac */ /* 0x000f240008000800 */
[----:B------:R-:W5:Y:S01]  /*2b580*/  LDL.LU R12, [R1+0xa50] ;  /* 0x000a5000010c7983 */ /* 0x000f620000300800 */
[----:B--2---:R-:W-:Y:S01]  /*2b590*/  ISETP.LT.AND P4, PT, R10, UR6, !P2 ;  /* 0x000000060a007c0c */ /* 0x004fe2000d781270 */
[----:B------:R-:W5:Y:S02]  /*2b5a0*/  LDCU UR6, c[0x0][0x39c] ;  /* 0x00007380ff0677ac */ /* 0x000f640008000800 */
[----:B------:R-:W2:Y:S01]  /*2b5b0*/  LDL.LU R10, [R1+0xa4c] ;  /* 0x000a4c00010a7983 */ /* 0x000ea20000300800 */
[----:B---3--:R-:W-:Y:S01]  /*2b5c0*/  ISETP.LT.AND P1, PT, R15, UR7, !P2 ;  /* 0x000000070f007c0c */ /* 0x008fe2000d721270 */
[----:B------:R-:W3:Y:S02]  /*2b5d0*/  LDCU UR7, c[0x0][0x39c] ;  /* 0x00007380ff0777ac */ /* 0x000ee40008000800 */
[----:B------:R-:W2:Y:S01]  /*2b5e0*/  LDL.LU R15, [R1+0xa48] ;  /* 0x000a4800010f7983 */ /* 0x000ea20000300800 */
[----:B----4-:R-:W-:Y:S01]  /*2b5f0*/  ISETP.LT.AND P5, PT, R14, UR4, !P2 ;  /* 0x000000040e007c0c */ /* 0x010fe2000d7a1270 */
[----:B------:R-:W-:-:S02]  /*2b600*/  VIADD R5, R11, UR5 ;  /* 0x000000050b057c36 */ /* 0x000fc40008000000 */
[----:B------:R-:W4:Y:S01]  /*2b610*/  LDL.LU R14, [R1+0xa44] ;  /* 0x000a4400010e7983 */ /* 0x000f220000300800 */
[C---:B------:R-:W-:Y:S01]  /*2b620*/  LEA R8, P6, R11.reuse, R0, 0x2 ;  /* 0x000000000b087211 */ /* 0x040fe200078c10ff */
[----:B------:R-:W2:Y:S03]  /*2b630*/  LDCU UR4, c[0x0][0x39c] ;  /* 0x00007380ff0477ac */ /* 0x000ea60008000800 */
[----:B------:R-:W-:Y:S01]  /*2b640*/  LEA.HI.X.SX32 R9, R11, R174, 0x2, P6 ;  /* 0x000000ae0b097211 */ /* 0x000fe200030f16ff */
[----:B-1----:R-:W-:-:S04]  /*2b650*/  VIADD R3, R5, UR5 ;  /* 0x0000000505037c36 */ /* 0x002fc80008000000 */
[----:B------:R1:W-:Y:S01]  /*2b660*/  @P0 STG.E desc[UR22][R8.64], R106 ;  /* 0x0000006a08000986 */ /* 0x0003e2000c101916 */
[----:B------:R-:W-:Y:S02]  /*2b670*/  LEA R4, P6, R5, R0, 0x2 ;  /* 0x0000000005047211 */ /* 0x000fe400078c10ff */
[----:B-----5:R-:W-:Y:S01]  /*2b680*/  ISETP.LT.AND P0, PT, R13, UR6, !P2 ;  /* 0x000000060d007c0c */ /* 0x020fe2000d701270 */
[----:B------:R-:W-:Y:S01]  /*2b690*/  VIADD R11, R3, UR5 ;  /* 0x00000005030b7c36 */ /* 0x000fe20008000000 */
[----:B------:R-:W5:Y:S01]  /*2b6a0*/  LDL.LU R13, [R1+0xa40] ;  /* 0x000a4000010d7983 */ /* 0x000f620000300800 */
        /* <DEDUP_REMOVED lines=10> */
[----:B---3--:R-:W-:-:S03]  /*2b750*/  VIADD R5, R9, UR5 ;  /* 0x0000000509057c36 */ /* 0x008fc60008000000 */
[----:B------:R-:W-:Y:S01]  /*2b760*/  LEA.HI.X.SX32 R9, R9, R174, 0x2, P6 ;  /* 0x000000ae09097211 */ /* 0x000fe200030f16ff */
[----:B------:R1:W-:Y:S04]  /*2b770*/  @P5 STG.E desc[UR22][R6.64], R109 ;  /* 0x0000006d06005986 */ /* 0x0003e8000c101916 */
[----:B------:R3:W-:Y:S01]  /*2b780*/  @P0 STG.E desc[UR22][R8.64], R110 ;  /* 0x0000006e08000986 */ /* 0x0007e2000c101916 */
[----:B------:R-:W-:Y:S01]  /*2b790*/  ISETP.LT.AND P4, PT, R12, UR7, !P2 ;  /* 0x000000070c007c0c */ /* 0x000fe2000d781270 */
[----:B------:R-:W4:Y:S02]  /*2b7a0*/  LDCU UR7, c[0x0][0x39c] ;  /* 0x00007380ff0777ac */ /* 0x000f240008000800 */
[----:B------:R-:W3:Y:S01]  /*2b7b0*/  LDL.LU R12, [R1+0xa3c] ;  /* 0x000a3c00010c7983 */ /* 0x000ee20000300800 */
[----:B--2---:R-:W-:Y:S01]  /*2b7c0*/  ISETP.LT.AND P1, PT, R10, UR4, !P2 ;  /* 0x000000040a007c0c */ /* 0x004fe2000d721270 */
[----:B------:R-:W5:Y:S02]  /*2b7d0*/  LDCU UR4, c[0x0][0x39c] ;  /* 0x00007380ff0477ac */ /* 0x000f640008000800 */
[----:B------:R-:W2:Y:S01]  /*2b7e0*/  LDL.LU R10, [R1+0xa38] ;  /* 0x000a3800010a7983 */ /* 0x000ea20000300800 */
[----:B------:R-:W-:Y:S01]  /*2b7f0*/  ISETP.LT.AND P5, PT, R15, UR6, !P2 ;  /* 0x000000060f007c0c */ /* 0x000fe2000d7a1270 */
[----:B------:R-:W-:-:S02]  /*2b800*/  VIADD R11, R5, UR5 ;  /* 0x00000005050b7c36 */ /* 0x000fc40008000000 */
[----:B------:R-:W2:Y:S01]  /*2b810*/  LDL.LU R15, [R1+0xa34] ;  /* 0x000a3400010f7983 */ /* 0x000ea20000300800 */
[C---:B------:R-:W-:Y:S01]  /*2b820*/  LEA R4, P6, R5.reuse, R0, 0x2 ;  /* 0x0000000005047211 */ /* 0x040fe200078c10ff */
[----:B------:R-:W3:Y:S01]  /*2b830*/  LDCU UR6, c[0x0][0x39c] ;  /* 0x00007380ff0677ac */ /* 0x000ee20008000800 */
        /* <DEDUP_REMOVED lines=11> */
[C---:B---3--:R-:W-:Y:S01]  /*2b8f0*/  VIADD R9, R7.reuse, UR5 ;  /* 0x0000000507097c36 */ /* 0x048fe20008000000 */
[----:B------:R-:W1:Y:S02]  /*2b900*/  LDCU UR4, c[0x0][0x39c] ;  /* 0x00007380ff0477ac */ /* 0x000e640008000800 */
        /* <DEDUP_REMOVED lines=16> */
[----:B-1----:R-:W-:Y:S01]  /*2ba10*/  ISETP.LT.AND P0, PT, R15, UR4, !P2 ;  /* 0x000000040f007c0c */ /* 0x002fe2000d701270 */
[----:B---3--:R-:W-:-:S02]  /*2ba20*/  VIADD R3, R11, UR5 ;  /* 0x000000050b037c36 */ /* 0x008fc40008000000 */
[----:B------:R-:W3:Y:S01]  /*2ba30*/  LDL.LU R15, [R1+0xa20] ;  /* 0x000a2000010f7983 */ /* 0x000ee20000300800 */
[----:B------:R-:W1:Y:S01]  /*2ba40*/  LDCU UR4, c[0x0][0x39c] ;  /* 0x00007380ff0477ac */ /* 0x000e620008000800 */
[----:B----4-:R-:W-:Y:S02]  /*2ba50*/  ISETP.LT.AND P4, PT, R14, UR6, !P2 ;  /* 0x000000060e007c0c */ /* 0x010fe4000d781270 */
[----:B------:R-:W4:Y:S01]  /*2ba60*/  LDL.LU R14, [R1+0xa1c] ;  /* 0x000a1c00010e7983 */ /* 0x000f220000300800 */
[C---:B------:R-:W-:Y:S01]  /*2ba70*/  LEA R2, P6, R3.reuse, R0, 0x2 ;  /* 0x0000000003027211 */ /* 0x040fe200078c10ff */
[C---:B------:R-:W-:Y:S01]  /*2ba80*/  VIADD R7, R3.reuse, UR5 ;  /* 0x0000000503077c36 */ /* 0x040fe20008000000 */
[----:B------:R-:W2:Y:S02]  /*2ba90*/  LDCU UR6, c[0x0][0x39c] ;  /* 0x00007380ff0677ac */ /* 0x000ea40008000800 */
[----:B------:R-:W-:-:S05]  /*2baa0*/  LEA.HI.X.SX32 R3, R3, R174, 0x2, P6 ;  /* 0x000000ae03037211 */ /* 0x000fca00030f16ff */
[----:B------:R1:W-:Y:S01]  /*2bab0*/  @P1 STG.E desc[UR22][R2.64], R116 ;  /* 0x0000007402001986 */ /* 0x0003e2000c101916 */
[----:B------:R-:W-:Y:S02]  /*2bac0*/  LEA R6, P6, R7, R0, 0x2 ;  /* 0x0000000007067211 */ /* 0x000fe400078c10ff */
[----:B-----5:R-:W-:Y:S01]  /*2bad0*/  ISETP.LT.AND P1, PT, R13, UR7, !P2 ;  /* 0x000000070d007c0c */ /* 0x020fe2000d721270 */
[----:B------:R-:W3:Y:S01]  /*2bae0*/  LDCU UR7, c[0x0][0x39c] ;  /* 0x00007380ff0777ac */ /* 0x000ee20008000800 */
[----:B------:R-:W5:Y:S01]  /*2baf0*/  LDL.LU R13, [R1+0xa18] ;  /* 0x000a1800010d7983 */ /* 0x000f620000300800 */
[C---:B------:R-:W-:Y:S02]  /*2bb00*/  IADD3 R11, PT, PT, R7.reuse, UR5, RZ ;  /* 0x00000005070b7c10 */ /* 0x040fe4000fffe0ff */
[----:B------:R-:W-:Y:S02]  /*2bb10*/  LEA.HI.X.SX32 R7, R7, R174, 0x2, P6 ;  /* 0x000000ae07077211 */ /* 0x000fe400030f16ff */
[C---:B------:R-:W-:Y:S01]  /*2bb20*/  LEA R8, P6, R11.reuse, R0, 0x2 ;  /* 0x000000000b087211 */ /* 0x040fe200078c10ff */
        /* <DEDUP_REMOVED lines=18> */
[----:B----4-:R-:W-:Y:S01]  /*2bc50*/  ISETP.LT.AND P1, PT, R14, UR4, !P2 ;  /* 0x000000040e007c0c */ /* 0x010fe2000d721270 */
[----:B------:R-:W-:-:S02]  /*2bc60*/  VIADD R9, R11, UR5 ;  /* 0x000000050b097c36 */ /* 0x000fc40008000000 */
[----:B------:R-:W4:Y:S01]  /*2bc70*/  LDL.LU R14, [R1+0xa0c] ;  /* 0x000a0c00010e7983 */ /* 0x000f220000300800 */
[C---:B------:R-:W-:Y:S01]  /*2bc80*/  LEA R6, P6, R11.reuse, R0, 0x2 ;  /* 0x000000000b067211 */ /* 0x040fe200078c10ff */
[----:B------:R-:W2:Y:S02]  /*2bc90*/  LDCU UR4, c[0x0][0x39c] ;  /* 0x00007380ff0477ac */ /* 0x000ea40008000800 */
[----:B------:R-:W4:Y:S04]  /*2bca0*/  LDL.LU R18, [R1+0xa08] ;  /* 0x000a080001127983 */ /* 0x000f280000300800 */
[----:B------:R-:W4:Y:S01]  /*2bcb0*/  LDL.LU R16, [R1+0xa04] ;  /* 0x000a040001107983 */ /* 0x000f220000300800 */
[----:B------:R-:W-:Y:S01]  /*2bcc0*/  LEA.HI.X.SX32 R7, R11, R174, 0x2, P6 ;  /* 0x000000ae0b077211 */ /* 0x000fe200030f16ff */
[C---:B------:R-:W-:Y:S01]  /*2bcd0*/  VIADD R11, R9.reuse, UR5 ;  /* 0x00000005090b7c36 */ /* 0x040fe20008000000 */
[----:B------:R-:W-:-:S02]  /*2bce0*/  LEA R8, P6, R9, R0, 0x2 ;  /* 0x0000000009087211 */ /* 0x000fc400078c10ff */
[----:B---3--:R-:W-:Y:S01]  /*2bcf0*/  ISETP.LT.AND P4, PT, R15, UR7, !P2 ;  /* 0x000000070f007c0c */ /* 0x008fe2000d781270 */
[----:B------:R-:W3:Y:S01]  /*2bd00*/  LDCU UR7, c[0x0][0x39c] ;  /* 0x00007380ff0777ac */ /* 0x000ee20008000800 */
[----:B------:R-:W-:Y:S01]  /*2bd10*/  LEA.HI.X.SX32 R9, R9, R174, 0x2, P6 ;  /* 0x000000ae09097211 */ /* 0x000fe200030f16ff */
[----:B------:R5:W-:Y:S02]  /*2bd20*/  @P5 STG.E desc[UR22][R6.64], R121 ;  /* 0x0000007906005986 */ /* 0x000be4000c101916 */
[----:B-----5:R-:W-:Y:S01]  /*2bd30*/  ISETP.LT.AND P5, PT, R13, UR6, !P2 ;  /* 0x000000060d007c0c */ /* 0x020fe2000d7a1270 */
[C---:B------:R-:W-:Y:S01]  /*2bd40*/  VIADD R13, R11.reuse, UR5 ;  /* 0x000000050b0d7c36 */ /* 0x040fe20008000000 */
[C---:B-1----:R-:W-:Y:S01]  /*2bd50*/  LEA R4, P6, R11.reuse, R0, 0x2 ;  /* 0x000000000b047211 */ /* 0x042fe200078c10ff */
[----:B------:R1:W-:Y:S01]  /*2bd60*/  @P0 STG.E desc[UR22][R8.64], R122 ;  /* 0x0000007a08000986 */ /* 0x0003e2000c101916 */
[----:B------:R-:W4:Y:S02]  /*2bd70*/  LDCU UR6, c[0x0][0x39c] ;  /* 0x00007380ff0677ac */ /* 0x000f240008000800 */
[----:B------:R-:W-:Y:S01]  /*2bd80*/  LEA.HI.X.SX32 R5, R11, R174, 0x2, P6 ;  /* 0x000000ae0b057211 */ /* 0x000fe200030f16ff */
[C---:B------:R-:W-:Y:S01]  /*2bd90*/  VIADD R11, R13.reuse, UR5 ;  /* 0x000000050d0b7c36 */ /* 0x040fe20008000000 */
[----:B------:R-:W-:-:S03]  /*2bda0*/  LEA R2, P6, R13, R0, 0x2 ;  /* 0x000000000d027211 */ /* 0x000fc600078c10ff */
[----:B------:R-:W-:Y:S01]  /*2bdb0*/  VIADD R15, R11, UR5 ;  /* 0x000000050b0f7c36 */ /* 0x000fe20008000000 */
[----:B------:R-:W-:Y:S02]  /*2bdc0*/  LEA.HI.X.SX32 R3, R13, R174, 0x2, P6 ;  /* 0x000000ae0d037211 */ /* 0x000fe400030f16ff */
[----:B------:R-:W-:Y:S01]  /*2bdd0*/  LEA R6, P6, R11, R0, 0x2 ;  /* 0x000000000b067211 */ /* 0x000fe200078c10ff */
[----:B-1----:R-:W-:Y:S01]  /*2bde0*/  VIADD R9, R15, UR5 ;  /* 0x000000050f097c36 */ /* 0x002fe20008000000 */
[----:B------:R1:W-:Y:S02]  /*2bdf0*/  @P4 STG.E desc[UR22][R4.64], R123 ;  /* 0x0000007b04004986 */ /* 0x0003e4000c101916 */
[----:B------:R-:W-:Y:S01]  /*2be00*/  LEA.HI.X.SX32 R7, R11, R174, 0x2, P6 ;  /* 0x000000ae0b077211 */ /* 0x000fe200030f16ff */
[----:B------:R-:W-:-:S04]  /*2be10*/  VIADD R11, R9, UR5 ;  /* 0x00000005090b7c36 */ /* 0x000fc80008000000 */
[----:B------:R-:W-:Y:S01]  /*2be20*/  VIADD R13, R11, UR5 ;  /* 0x000000050b0d7c36 */ /* 0x000fe20008000000 */
[----:B------:R5:W-:Y:S01]  /*2be30*/  @P1 STG.E desc[UR22][R2.64], R124 ;  /* 0x0000007c02001986 */ /* 0x000be2000c101916 */
[-C--:B------:R-:W-:Y:S02]  /*2be40*/  LEA R8, P6, R9, R0.reuse, 0x2 ;  /* 0x0000000009087211 */ /* 0x080fe400078c10ff */
[----:B-1----:R-:W-:Y:S02]  /*2be50*/  LEA R4, P1, R15, R0, 0x2 ;  /* 0x000000000f047211 */ /* 0x002fe400078210ff */
[----:B------:R-:W-:Y:S02]  /*2be60*/  IADD3 R17, PT, PT, R13, UR5, RZ ;  /* 0x000000050d117c10 */ /* 0x000fe4000fffe0ff */
[-C--:B------:R-:W-:Y:S02]  /*2be70*/  LEA.HI.X.SX32 R5, R15, R174.reuse, 0x2, P1 ;  /* 0x000000ae0f057211 */ /* 0x080fe400008f16ff */
[----:B------:R-:W-:Y:S01]  /*2be80*/  LEA.HI.X.SX32 R9, R9, R174, 0x2, P6 ;  /* 0x000000ae09097211 */ /* 0x000fe200030f16ff */
[----:B------:R-:W-:Y:S01]  /*2be90*/  VIADD R15, R17, UR5 ;  /* 0x00000005110f7c36 */ /* 0x000fe20008000000 */
[----:B------:R1:W-:Y:S01]  /*2bea0*/  @P5 STG.E desc[UR22][R6.64], R125 ;  /* 0x0000007d06005986 */ /* 0x0003e2000c101916 */
[----:B---3--:R-:W-:Y:S01]  /*2beb0*/  ISETP.LT.AND P0, PT, R12, UR7, !P2 ;  /* 0x000000070c007c0c */ /* 0x008fe2000d701270 */
[----:B------:R-:W3:Y:S01]  /*2bec0*/  LDCU UR7, c[0x0][0x39c] ;  /* 0x00007380ff0777ac */ /* 0x000ee20008000800 */
[----:B------:R-:W-:-:S04]  /*2bed0*/  LEA R12, P1, R13, R0, 0x2 ;  /* 0x000000000d0c7211 */ /* 0x000fc800078210ff */
[----:B------:R-:W-:-:S07]  /*2bee0*/  LEA.HI.X.SX32 R13, R13, R174, 0x2, P1 ;  /* 0x000000ae0d0d7211 */ /* 0x000fce00008f16ff */
[----:B------:R1:W-:Y:S01]  /*2bef0*/  @P0 STG.E desc[UR22][R4.64], R126 ;  /* 0x0000007e04000986 */ /* 0x0003e2000c101916 */
[----:B--2---:R-:W-:Y:S01]  /*2bf00*/  ISETP.LT.AND P4, PT, R10, UR4, !P2 ;  /* 0x000000040a007c0c */ /* 0x004fe2000d781270 */
[----:B------:R-:W2:Y:S01]  /*2bf10*/  LDCU UR4, c[0x0][0x39c] ;  /* 0x00007380ff0477ac */ /* 0x000ea20008000800 */
[----:B------:R-:W-:-:S04]  /*2bf20*/  LEA R10, P6, R11, R0, 0x2 ;  /* 0x000000000b0a7211 */ /* 0x000fc800078c10ff */
[----:B------:R-:W-:-:S07]  /*2bf30*/  LEA.HI.X.SX32 R11, R11, R174, 0x2, P6 ;  /* 0x000000ae0b0b7211 */ /* 0x000fce00030f16ff */
[----:B------:R1:W-:Y:S01]  /*2bf40*/  @P4 STG.E desc[UR22][R8.64], R127 ;  /* 0x0000007f08004986 */ /* 0x0003e2000c101916 */
[----:B----4-:R-:W-:Y:S02]  /*2bf50*/  ISETP.LT.AND P5, PT, R14, UR6, !P2 ;  /* 0x000000060e007c0c */ /* 0x010fe4000d7a1270 */
[C---:B------:R-:W-:Y:S02]  /*2bf60*/  LEA R14, P6, R15.reuse, R0, 0x2 ;  /* 0x000000000f0e7211 */ /* 0x040fe400078c10ff */
[----:B---3--:R-:W-:Y:S02]  /*2bf70*/  ISETP.LT.AND P1, PT, R18, UR7, !P2 ;  /* 0x0000000712007c0c */ /* 0x008fe4000d721270 */
[----:B--2---:R-:W-:Y:S02]  /*2bf80*/  ISETP.LT.AND P2, PT, R16, UR4, !P2 ;  /* 0x0000000410007c0c */ /* 0x004fe4000d741270 */
[----:B------:R-:W-:Y:S02]  /*2bf90*/  LEA.HI.X.SX32 R15, R15, R174, 0x2, P6 ;  /* 0x000000ae0f0f7211 */ /* 0x000fe400030f16ff */
[----:B-----5:R-:W-:-:S03]  /*2bfa0*/  LEA R2, P6, R17, R0, 0x2 ;  /* 0x0000000011027211 */ /* 0x020fc600078c10ff */
[----:B------:R1:W-:Y:S01]  /*2bfb0*/  @P5 STG.E desc[UR22][R10.64], R128 ;  /* 0x000000800a005986 */ /* 0x0003e2000c101916 */
[----:B------:R-:W-:-:S03]  /*2bfc0*/  LEA.HI.X.SX32 R3, R17, R174, 0x2, P6 ;  /* 0x000000ae11037211 */ /* 0x000fc600030f16ff */
[----:B------:R1:W-:Y:S04]  /*2bfd0*/  @P1 STG.E desc[UR22][R12.64], R129 ;  /* 0x000000810c001986 */ /* 0x0003e8000c101916 */
[----:B------:R1:W-:Y:S04]  /*2bfe0*/  @P2 STG.E desc[UR22][R2.64], R130 ;  /* 0x0000008202002986 */ /* 0x0003e8000c101916 */
[----:B------:R1:W-:Y:S01]  /*2bff0*/  @P3 STG.E desc[UR22][R14.64], R131 ;  /* 0x000000830e003986 */ /* 0x0003e2000c101916 */
[----:B------:R-:W-:Y:S06]  /*2c000*/  BAR.SYNC.DEFER_BLOCKING 0x0 ;  /* 0x0000000000007b1d */ /* 0x000fec0000010000 */
[----:B------:R-:W-:Y:S05]  /*2c010*/  BRA.U UP0, `(.L_x_14) ;  /* 0x0000000100a07547 */ /* 0x000fea000b800000 */
[----:B------:R-:W2:Y:S01]  /*2c020*/  S2UR UR5, SR_CgaCtaId ;  /* 0x00000000000579c3 */ /* 0x000ea20000008800 */
[----:B------:R-:W-:Y:S01]  /*2c030*/  NOP ;  /* 0x0000000000007918 */ /* 0x000fe20000000000 */
[----:B------:R-:W-:Y:S01]  /*2c040*/  UMOV UR4, 0x50 ;  /* 0x0000005000047882 */ /* 0x000fe20000000000 */
[----:B------:R-:W-:Y:S02]  /*2c050*/  IMAD.U32 R0, RZ, RZ, UR10 ;  /* 0x0000000aff007e24 */ /* 0x000fe4000f8e00ff */
[----:B-1----:R-:W-:Y:S02]  /*2c060*/  IMAD.MOV.U32 R3, RZ, RZ, 0xff ;  /* 0x000000ffff037424 */ /* 0x002fe400078e00ff */
[----:B------:R-:W-:Y:S01]  /*2c070*/  IMAD.MOV.U32 R7, RZ, RZ, 0x1 ;  /* 0x00000001ff077424 */ /* 0x000fe200078e00ff */
[----:B------:R-:W-:-:S04]  /*2c080*/  LOP3.LUT R0, R0, 0xffff, RZ, 0xc0, !PT ;  /* 0x0000ffff00007812 */ /* 0x000fc800078ec0ff */
[----:B------:R-:W-:-:S05]  /*2c090*/  SHF.R.U32.HI R0, RZ, 0x5, R0 ;  /* 0x00000005ff007819 */ /* 0x000fca0000011600 */
[----:B------:R-:W-:Y:S01]  /*2c0a0*/  VIADD R2, R0, 0x10 ;  /* 0x0000001000027836 */ /* 0x000fe20000000000 */
[----:B------:R-:W-:Y:S01]  /*2c0b0*/  SHF.L.U32 R0, R3, R0, RZ ;  /* 0x0000000003007219 */ /* 0x000fe200000006ff */
[----:B--2---:R-:W-:-:S03]  /*2c0c0*/  ULEA UR6, UR5, UR4, 0x18 ;  /* 0x0000000405067291 */ /* 0x004fc6000f8ec0ff */
[----:B------:R-:W-:-:S04]  /*2c0d0*/  SHF.L.U32 R3, R7, R2, RZ ;  /* 0x0000000207037219 */ /* 0x000fc800000006ff */
[----:B------:R-:W-:Y:S02]  /*2c0e0*/  LOP3.LUT R0, R3, R0, RZ, 0xfc, !PT ;  /* 0x0000000003007212 */ /* 0x000fe400078efcff */
[----:B------:R-:W1:Y:S02]  /*2c0f0*/  LDS R5, [UR6] ;  /* 0x00000006ff057984 */ /* 0x000e640008000800 */
[C---:B------:R-:W-:Y:S02]  /*2c100*/  LOP3.LUT R2, R0.reuse, 0xffff, RZ, 0xc0, !PT ;  /* 0x0000ffff00027812 */ /* 0x040fe400078ec0ff */
[----:B-1----:R-:W-:-:S04]  /*2c110*/  LOP3.LUT R3, R0, 0xffff, R5, 0x80, !PT ;  /* 0x0000ffff00037812 */ /* 0x002fc800078e8005 */
[----:B------:R-:W-:-:S13]  /*2c120*/  ISETP.NE.AND P0, PT, R3, R2, PT ;  /* 0x000000020300720c */ /* 0x000fda0003f05270 */
[----:B------:R-:W-:Y:S05]  /*2c130*/  @P0 BRA `(.L_x_15) ;  /* 0x0000000000500947 */ /* 0x000fea0003800000 */
[----:B------:R-:W-:Y:S02]  /*2c140*/  SHF.R.U32.HI R5, RZ, 0x10, R5 ;  /* 0x00000010ff057819 */ /* 0x000fe40000011605 */
[----:B------:R-:W-:-:S04]  /*2c150*/  SHF.R.U32.HI R2, RZ, 0x10, R0 ;  /* 0x00000010ff027819 */ /* 0x000fc80000011600 */
[----:B------:R-:W-:-:S04]  /*2c160*/  LOP3.LUT R5, R5, R2, RZ, 0xc0, !PT ;  /* 0x0000000205057212 */ /* 0x000fc800078ec0ff */
[----:B------:R-:W-:-:S13]  /*2c170*/  ISETP.NE.AND P0, PT, R5, R2, PT ;  /* 0x000000020500720c */ /* 0x000fda0003f05270 */
[----:B------:R-:W-:Y:S05]  /*2c180*/  @P0 BRA `(.L_x_16) ;  /* 0x0000000000300947 */ /* 0x000fea0003800000 */
[----:B------:R-:W-:Y:S01]  /*2c190*/  R2UR UR4, R0 ;  /* 0x00000000000472ca */ /* 0x000fe200000e0000 */
[----:B------:R-:W-:Y:S01]  /*2c1a0*/  VOTEU.ANY UR5, UPT, PT ;  /* 0x0000000000057886 */ /* 0x000fe200038e0100 */
[----:B------:R-:W1:Y:S01]  /*2c1b0*/  S2R R0, SR_LANEID ;  /* 0x0000000000007919 */ /* 0x000e620000000000 */
[----:B------:R-:W-:-:S10]  /*2c1c0*/  UFLO.U32 UR5, UR5 ;  /* 0x00000005000572bd */ /* 0x000fd400080e0000 */
[----:B------:R-:W-:-:S06]  /*2c1d0*/  ULOP3.LUT UR4, URZ, UR4, URZ, 0x33, !UPT ;  /* 0x00000004ff047292 */ /* 0x000fcc000f8e33ff */
[----:B------:R-:W-:-:S04]  /*2c1e0*/  IMAD.U32 R2, RZ, RZ, UR4 ;  /* 0x00000004ff027e24 */ /* 0x000fc8000f8e00ff */
[----:B------:R-:W2:Y:S02]  /*2c1f0*/  REDUX UR7, R2 ;  /* 0x00000000020773c4 */ /* 0x000ea40000000000 */
[----:B------:R3:W-:Y:S01]  /*2c200*/  UTCATOMSWS.AND URZ, UR4 ;  /* 0x0000000400ff79e3 */ /* 0x0007e20008000000 */
[----:B-1----:R-:W-:Y:S01]  /*2c210*/  ISETP.EQ.U32.AND P0, PT, R0, UR5, PT ;  /* 0x0000000500007c0c */ /* 0x002fe2000bf02070 */
[----:B--2---:R-:W-:-:S12]  /*2c220*/  IMAD.U32 R0, RZ, RZ, UR7 ;  /* 0x00000007ff007e24 */ /* 0x004fd8000f8e00ff */
[----:B------:R3:W-:Y:S01]  /*2c230*/  @P0 ATOMS.AND RZ, [UR6], R0 ;  /* 0x00000000ffff098c */ /* 0x0007e2000a800006 */
[----:B------:R-:W-:Y:S05]  /*2c240*/  BRA `(.L_x_14) ;  /* 0x0000000000147947 */ /* 0x000fea0003800000 */
.L_x_16:
[----:B------:R-:W-:-:S07]  /*2c250*/  MOV R2, 0x2c270 ;  /* 0x0002c27000027802 */ /* 0x000fce0000000f00 */
[----:B------:R-:W-:Y:S05]  /*2c260*/  CALL.REL.NOINC `($__internal_0_$__cuda_sm10x_tcgen05_guardrail_trap_col_being_dealloced_not_returned_by_alloc) ;  /* 0x00000000002c7944 */ /* 0x000fea0003c00000 */
[----:B------:R-:W-:Y:S05]  /*2c270*/  BRA `(.L_x_14) ;  /* 0x0000000000087947 */ /* 0x000fea0003800000 */
.L_x_15:
[----:B------:R-:W-:-:S07]  /*2c280*/  MOV R2, 0x2c2a0 ;  /* 0x0002c2a000027802 */ /* 0x000fce0000000f00 */
[----:B------:R-:W-:Y:S05]  /*2c290*/  CALL.REL.NOINC `($__internal_2_$__cuda_sm10x_tcgen05_guardrail_trap_unallocated_columns_being_dealloced) ;  /* 0x0000000000387944 */ /* 0x000fea0003c00000 */
.L_x_14:
[----:B------:R-:W-:Y:S01]  /*2c2a0*/  NOP ;  /* 0x0000000000007918 */ /* 0x000fe20000000000 */
[----:B---3--:R-:W-:Y:S05]  /*2c2b0*/  EXIT ;  /* 0x000000000000794d */ /* 0x008fea0003800000 */
.L_x_9:
[----:B------:R-:W2:Y:S02]  /*2c2c0*/  SYNCS.PHASECHK.TRANS64.TRYWAIT P2, [UR4], R4 ;  /* 0x00000004ff0075a7 */ /* 0x000ea40008041104 */
[----:B--2---:R-:W-:Y:S05]  /*2c2d0*/  @!P2 BRA `(.L_x_9) ;  /* 0xfffffffc00f8a947 */ /* 0x004fea000383ffff */
[----:B------:R-:W-:Y:S05]  /*2c2e0*/  BRA `(.L_x_17) ;  /* 0xffffff1400f07947 */ /* 0x000fea000383ffff */
.L_x_13:
[----:B------:R-:W1:Y:S02]  /*2c2f0*/  SYNCS.PHASECHK.TRANS64.TRYWAIT P3, [UR4], R2 ;  /* 0x00000002ff0075a7 */ /* 0x000e640008061104 */
[----:B-1----:R-:W-:Y:S05]  /*2c300*/  @!P3 BRA `(.L_x_13) ;  /* 0xfffffffc00f8b947 */ /* 0x002fea000383ffff */
[----:B------:R-:W-:Y:S05]  /*2c310*/  BRA `(.L_x_12) ;  /* 0xffffffc4007c7947 */ /* 0x000fea000383ffff */
        .weak           $__internal_0_$__cuda_sm10x_tcgen05_guardrail_trap_col_being_dealloced_not_returned_by_alloc
        .type           $__internal_0_$__cuda_sm10x_tcgen05_guardrail_trap_col_being_dealloced_not_returned_by_alloc,@function
        .size           $__internal_0_$__cuda_sm10x_tcgen05_guardrail_trap_col_being_dealloced_not_returned_by_alloc,($__internal_1_$__cuda_sm10x_tcgen05_guardrail_trap_phase_invalid_during_alloc - $__internal_0_$__cuda_sm10x_tcgen05_guardrail_trap_col_being_dealloced_not_returned_by_alloc)
$__internal_0_$__cuda_sm10x_tcgen05_guardrail_trap_col_being_dealloced_not_returned_by_alloc:
[----:B------:R-:W-:Y:S05]  /*2c320*/  BPT.TRAP 0x1 ;  /* 0x000000040000795c */ /* 0x000fea0000300000 */
[----:B------:R-:W-:-:S04]  /*2c330*/  IMAD.MOV.U32 R3, RZ, RZ, 0x0 ;  /* 0x00000000ff037424 */ /* 0x000fc800078e00ff */
[----:B------:R-:W-:Y:S05]  /*2c340*/  RET.REL.NODEC R2 `(matmul_kernel) ;  /* 0xfffffd3c022c7950 */ /* 0x000fea0003c3ffff */
        .weak           $__internal_1_$__cuda_sm10x_tcgen05_guardrail_trap_phase_invalid_during_alloc
        .type           $__internal_1_$__cuda_sm10x_tcgen05_guardrail_trap_phase_invalid_during_alloc,@function
        .size           $__internal_1_$__cuda_sm10x_tcgen05_guardrail_trap_phase_invalid_during_alloc,($__internal_2_$__cuda_sm10x_tcgen05_guardrail_trap_unallocated_columns_being_dealloced - $__internal_1_$__cuda_sm10x_tcgen05_guardrail_trap_phase_invalid_during_alloc)
$__internal_1_$__cuda_sm10x_tcgen05_guardrail_trap_phase_invalid_during_alloc:
[----:B------:R-:W-:Y:S05]  /*2c350*/  BPT.TRAP 0x1 ;  /* 0x000000040000795c */ /* 0x000fea0000300000 */
[----:B------:R-:W-:-:S04]  /*2c360*/  IMAD.MOV.U32 R3, RZ, RZ, 0x0 ;  /* 0x00000000ff037424 */ /* 0x000fc800078e00ff */
[----:B------:R-:W-:Y:S05]  /*2c370*/  RET.REL.NODEC R2 `(matmul_kernel) ;  /* 0xfffffd3c02207950 */ /* 0x000fea0003c3ffff */
        .weak           $__internal_2_$__cuda_sm10x_tcgen05_guardrail_trap_unallocated_columns_being_dealloced
        .type           $__internal_2_$__cuda_sm10x_tcgen05_guardrail_trap_unallocated_columns_being_dealloced,@function
        .size           $__internal_2_$__cuda_sm10x_tcgen05_guardrail_trap_unallocated_columns_being_dealloced,(.L_x_21 - $__internal_2_$__cuda_sm10x_tcgen05_guardrail_trap_unallocated_columns_being_dealloced)
$__internal_2_$__cuda_sm10x_tcgen05_guardrail_trap_unallocated_columns_being_dealloced:
[----:B------:R-:W-:Y:S05]  /*2c380*/  BPT.TRAP 0x1 ;  /* 0x000000040000795c */ /* 0x000fea0000300000 */
[----:B------:R-:W-:-:S04]  /*2c390*/  IMAD.MOV.U32 R3, RZ, RZ, 0x0 ;  /* 0x00000000ff037424 */ /* 0x000fc800078e00ff */
[----:B------:R-:W-:Y:S05]  /*2c3a0*/  RET.REL.NODEC R2 `(matmul_kernel) ;  /* 0xfffffd3c02147950 */ /* 0x000fea0003c3ffff */
.L_x_18:
[----:B------:R-:W-:-:S00]  /*2c3b0*/  BRA `(.L_x_18) ;  /* 0xfffffffc00fc7947 */ /* 0x000fc0000383ffff */
[----:B------:R-:W-:-:S00]  /*2c3c0*/  NOP ;  /* 0x0000000000007918 */ /* 0x000fc00000000000 */
        /* <DEDUP_REMOVED lines=11> */
.L_x_21:


//--------------------- .nv.shared.matmul_kernel  --------------------------
	.section	.nv.shared.matmul_kernel,"aw",@nobits
	.sectionflags	@""
	.align	16
	.zero		1024


//--------------------- .nv.shared.reserved.0     --------------------------
	.section	.nv.shared.reserved.0,"aw",@nobits
	.align	8
	.weak		__nv_reservedSMEM_offset_0_alias
	.size		__nv_reservedSMEM_offset_0_alias, 0, 64
	.other		__nv_reservedSMEM_offset_0_alias,@"STO_CUDA_RESERVED_SHARED STV_DEFAULT"
__nv_reservedSMEM_offset_0_alias:
	.zero		0
.nv.shared.reserved.0:
	.zero		64
	.weak		__nv_reservedSMEM_allocation_phase
	.type		__nv_reservedSMEM_allocation_phase,@object
	.size		__nv_reservedSMEM_allocation_phase,(.L_0 - __nv_reservedSMEM_allocation_phase)
__nv_reservedSMEM_allocation_phase:
	.zero		1
.L_0:
	.zero		7
	.weak		__nv_reservedSMEM_devtool_atexit_pc
	.type		__nv_reservedSMEM_devtool_atexit_pc,@object
	.size		__nv_reservedSMEM_devtool_atexit_pc,(__nv_reservedSMEM_allocation_mask - __nv_reservedSMEM_devtool_atexit_pc)
__nv_reservedSMEM_devtool_atexit_pc:
	.zero		8
	.weak		__nv_reservedSMEM_allocation_mask
	.type		__nv_reservedSMEM_allocation_mask,@object
	.size		__nv_reservedSMEM_allocation_mask,(.L_2 - __nv_reservedSMEM_allocation_mask)
__nv_reservedSMEM_allocation_mask:
	.zero		4
.L_2:


//--------------------- .nv.constant0.matmul_kernel --------------------------
	.section	.nv.constant0.matmul_kernel,"a",@progbits
	.sectionflags	@""
	.align	4
.nv.constant0.matmul_kernel:
	.zero		976


//--------------------- SYMBOLS --------------------------

	.type		.nv.reservedSmem.offset0,@object
	.size		.nv.reservedSmem.offset0,0x4
	.type		.nv.reservedSmem.cap,@object
	.size		.nv.reservedSmem.cap,0x4
